	.target	sm_90a

	.elftype	@"ET_EXEC"


//--------------------- .note.nv.tkinfo           --------------------------
	.section	.note.nv.tkinfo,"",@"SHT_NOTE"
	.sectionflags	@"SHF_NOTE_NV_TKINFO"
	.tkinfo
        /*0018*/ 	.word	0x00000002
        /*0030*/ 	.string	""
        /*0030*/ 	.string	"ptxas"
        /*0030*/ 	.string	"Cuda compilation tools, release 13.0, V13.0.88"
        /*0030*/ 	.string	"Build cuda_13.0.r13.0/compiler.36424714_0"
        /*0030*/ 	.string	"-v  -suppress-debug-info  -lineinfo  -arch sm_90a "



//--------------------- .note.nv.cuinfo           --------------------------
	.section	.note.nv.cuinfo,"",@"SHT_NOTE"
	.sectionflags	@"SHF_NOTE_NV_CUINFO"
        /*0018*/ 	.short	0x0002
        /*001a*/ 	.short	0x005a
        /*001c*/ 	.short	0x0082
	.zero		2


//--------------------- .nv.info                  --------------------------
	.section	.nv.info,"",@"SHT_CUDA_INFO"
	.align	4


	//----- nvinfo : EIATTR_REGCOUNT
	.align		4
        /*0000*/ 	.byte	0x04, 0x2f
        /*0002*/ 	.short	(.L_1 - .L_0)
	.align		4
.L_0:
        /*0004*/ 	.word	index@(matmul_kernel)
        /*0008*/ 	.word	0x000000ff


	//----- nvinfo : EIATTR_FRAME_SIZE
	.align		4
.L_1:
        /*000c*/ 	.byte	0x04, 0x11
        /*000e*/ 	.short	(.L_3 - .L_2)
	.align		4
.L_2:
        /*0010*/ 	.word	index@(matmul_kernel)
        /*0014*/ 	.word	0x00001408


	//----- nvinfo : EIATTR_MIN_STACK_SIZE
	.align		4
.L_3:
        /*0018*/ 	.byte	0x04, 0x12
        /*001a*/ 	.short	(.L_5 - .L_4)
	.align		4
.L_4:
        /*001c*/ 	.word	index@(matmul_kernel)
        /*0020*/ 	.word	0x00001408
.L_5:


//--------------------- .nv.compat                --------------------------
	.section	.nv.compat,"",@"SHT_CUDA_COMPAT_INFO"
	.align	4
        /*0000*/ 	.byte	0x02, 0x09, 0x01, 0x00, 0x02, 0x02, 0x04, 0x00, 0x02, 0x05, 0x05, 0x00, 0x03, 0x07, 0x01, 0x01
        /*0010*/ 	.byte	0x02, 0x03, 0x00, 0x00, 0x02, 0x06, 0x01, 0x00, 0x04, 0x0b, 0x08, 0x00, 0x00, 0x00, 0x00, 0x00
        /*0020*/ 	.byte	0x00, 0x00, 0x00, 0x00


//--------------------- .nv.info.matmul_kernel    --------------------------
	.section	.nv.info.matmul_kernel,"",@"SHT_CUDA_INFO"
	.sectionflags	@""
	.align	4


	//----- nvinfo : EIATTR_CUDA_API_VERSION
	.align		4
        /*0000*/ 	.byte	0x04, 0x37
        /*0002*/ 	.short	(.L_7 - .L_6)
.L_6:
        /*0004*/ 	.word	0x00000082


	//----- nvinfo : EIATTR_KPARAM_INFO
	.align		4
.L_7:
        /*0008*/ 	.byte	0x04, 0x17
        /*000a*/ 	.short	(.L_9 - .L_8)
.L_8:
        /*000c*/ 	.word	0x00000000
        /*0010*/ 	.short	0x000d
        /*0012*/ 	.short	0x0048
        /*0014*/ 	.byte	0x00, 0xf4, 0x21, 0x00


	//----- nvinfo : EIATTR_KPARAM_INFO
	.align		4
.L_9:
        /*0018*/ 	.byte	0x04, 0x17
        /*001a*/ 	.short	(.L_11 - .L_10)
.L_10:
        /*001c*/ 	.word	0x00000000
        /*0020*/ 	.short	0x000c
        /*0022*/ 	.short	0x0040
        /*0024*/ 	.byte	0x00, 0xf4, 0x21, 0x00


	//----- nvinfo : EIATTR_KPARAM_INFO
	.align		4
.L_11:
        /*0028*/ 	.byte	0x04, 0x17
        /*002a*/ 	.short	(.L_13 - .L_12)
.L_12:
        /*002c*/ 	.word	0x00000000
        /*0030*/ 	.short	0x000b
        /*0032*/ 	.short	0x0038
        /*0034*/ 	.byte	0x00, 0xf0, 0x11, 0x00


	//----- nvinfo : EIATTR_KPARAM_INFO
	.align		4
.L_13:
        /*0038*/ 	.byte	0x04, 0x17
        /*003a*/ 	.short	(.L_15 - .L_14)
.L_14:
        /*003c*/ 	.word	0x00000000
        /*0040*/ 	.short	0x000a
        /*0042*/ 	.short	0x0034
        /*0044*/ 	.byte	0x00, 0xf0, 0x11, 0x00


	//----- nvinfo : EIATTR_KPARAM_INFO
	.align		4
.L_15:
        /*0048*/ 	.byte	0x04, 0x17
        /*004a*/ 	.short	(.L_17 - .L_16)
.L_16:
        /*004c*/ 	.word	0x00000000
        /*0050*/ 	.short	0x0009
        /*0052*/ 	.short	0x0030
        /*0054*/ 	.byte	0x00, 0xf0, 0x11, 0x00


	//----- nvinfo : EIATTR_KPARAM_INFO
	.align		4
.L_17:
        /*0058*/ 	.byte	0x04, 0x17
        /*005a*/ 	.short	(.L_19 - .L_18)
.L_18:
        /*005c*/ 	.word	0x00000000
        /*0060*/ 	.short	0x0008
        /*0062*/ 	.short	0x002c
        /*0064*/ 	.byte	0x00, 0xf0, 0x11, 0x00


	//----- nvinfo : EIATTR_KPARAM_INFO
	.align		4
.L_19:
        /*0068*/ 	.byte	0x04, 0x17
        /*006a*/ 	.short	(.L_21 - .L_20)
.L_20:
        /*006c*/ 	.word	0x00000000
        /*0070*/ 	.short	0x0007
        /*0072*/ 	.short	0x0028
        /*0074*/ 	.byte	0x00, 0xf0, 0x11, 0x00


	//----- nvinfo : EIATTR_KPARAM_INFO
	.align		4
.L_21:
        /*0078*/ 	.byte	0x04, 0x17
        /*007a*/ 	.short	(.L_23 - .L_22)
.L_22:
        /*007c*/ 	.word	0x00000000
        /*0080*/ 	.short	0x0006
        /*0082*/ 	.short	0x0024
        /*0084*/ 	.byte	0x00, 0xf0, 0x11, 0x00


	//----- nvinfo : EIATTR_KPARAM_INFO
	.align		4
.L_23:
        /*0088*/ 	.byte	0x04, 0x17
        /*008a*/ 	.short	(.L_25 - .L_24)
.L_24:
        /*008c*/ 	.word	0x00000000
        /*0090*/ 	.short	0x0005
        /*0092*/ 	.short	0x0020
        /*0094*/ 	.byte	0x00, 0xf0, 0x11, 0x00


	//----- nvinfo : EIATTR_KPARAM_INFO
	.align		4
.L_25:
        /*0098*/ 	.byte	0x04, 0x17
        /*009a*/ 	.short	(.L_27 - .L_26)
.L_26:
        /*009c*/ 	.word	0x00000000
        /*00a0*/ 	.short	0x0004
        /*00a2*/ 	.short	0x001c
        /*00a4*/ 	.byte	0x00, 0xf0, 0x11, 0x00


	//----- nvinfo : EIATTR_KPARAM_INFO
	.align		4
.L_27:
        /*00a8*/ 	.byte	0x04, 0x17
        /*00aa*/ 	.short	(.L_29 - .L_28)
.L_28:
        /*00ac*/ 	.word	0x00000000
        /*00b0*/ 	.short	0x0003
        /*00b2*/ 	.short	0x0018
        /*00b4*/ 	.byte	0x00, 0xf0, 0x11, 0x00


	//----- nvinfo : EIATTR_KPARAM_INFO
	.align		4
.L_29:
        /*00b8*/ 	.byte	0x04, 0x17
        /*00ba*/ 	.short	(.L_31 - .L_30)
.L_30:
        /*00bc*/ 	.word	0x00000000
        /*00c0*/ 	.short	0x0002
        /*00c2*/ 	.short	0x0010
        /*00c4*/ 	.byte	0x00, 0xf4, 0x21, 0x00


	//----- nvinfo : EIATTR_KPARAM_INFO
	.align		4
.L_31:
        /*00c8*/ 	.byte	0x04, 0x17
        /*00ca*/ 	.short	(.L_33 - .L_32)
.L_32:
        /*00cc*/ 	.word	0x00000000
        /*00d0*/ 	.short	0x0001
        /*00d2*/ 	.short	0x0008
        /*00d4*/ 	.byte	0x00, 0xf4, 0x21, 0x00


	//----- nvinfo : EIATTR_KPARAM_INFO
	.align		4
.L_33:
        /*00d8*/ 	.byte	0x04, 0x17
        /*00da*/ 	.short	(.L_35 - .L_34)
.L_34:
        /*00dc*/ 	.word	0x00000000
        /*00e0*/ 	.short	0x0000
        /*00e2*/ 	.short	0x0000
        /*00e4*/ 	.byte	0x00, 0xf4, 0x21, 0x00


	//----- nvinfo : EIATTR_SPARSE_MMA_MASK
	.align		4
.L_35:
        /*00e8*/ 	.byte	0x03, 0x50
        /*00ea*/ 	.short	0x0000


	//----- nvinfo : EIATTR_MAXREG_COUNT
	.align		4
        /*00ec*/ 	.byte	0x03, 0x1b
        /*00ee*/ 	.short	0x00ff


	//----- nvinfo : EIATTR_NUM_BARRIERS
	.align		4
        /*00f0*/ 	.byte	0x02, 0x4c
        /*00f2*/ 	.byte	0x01
	.zero		1


	//----- nvinfo : EIATTR_ANNOTATIONS
	.align		4
        /*00f4*/ 	.byte	0x04, 0x55
        /*00f6*/ 	.short	(.L_37 - .L_36)


	//   ....[0]....
.L_36:
        /*00f8*/ 	.word	0x00000001
        /*00fc*/ 	.byte	0x60, 0x05, 0x00, 0x00, 0x01, 0x00, 0x00, 0x00, 0x90, 0x05, 0x00, 0x00, 0x01, 0x00, 0x00, 0x00
        /* <DEDUP_REMOVED lines=1992> */
        /*7d8c*/ 	.byte	0x80, 0x95, 0x02, 0x00, 0x01, 0x00, 0x00, 0x00, 0xb0, 0x95, 0x02, 0x00


	//----- nvinfo : EIATTR_MERCURY_ISA_VERSION
	.align		4
.L_37:
        /*7d98*/ 	.byte	0x03, 0x5f
        /*7d9a*/ 	.short	0x0101


	//----- nvinfo : EIATTR_EXIT_INSTR_OFFSETS
	.align		4
        /*7d9c*/ 	.byte	0x04, 0x1c
        /*7d9e*/ 	.short	(.L_39 - .L_38)


	//   ....[0]....
.L_38:
        /*7da0*/ 	.word	0x00034d70


	//   ....[1]....
        /*7da4*/ 	.word	0x00034d90


	//----- nvinfo : EIATTR_REQNTID
	.align		4
.L_39:
        /*7da8*/ 	.byte	0x04, 0x10
        /*7daa*/ 	.short	(.L_41 - .L_40)
.L_40:
        /*7dac*/ 	.word	0x00000080
        /*7db0*/ 	.word	0x00000001
        /*7db4*/ 	.word	0x00000001


	//----- nvinfo : EIATTR_CBANK_PARAM_SIZE
	.align		4
.L_41:
        /*7db8*/ 	.byte	0x03, 0x19
        /*7dba*/ 	.short	0x0050


	//----- nvinfo : EIATTR_PARAM_CBANK
	.align		4
        /*7dbc*/ 	.byte	0x04, 0x0a
        /*7dbe*/ 	.short	(.L_43 - .L_42)
	.align		4
.L_42:
        /*7dc0*/ 	.word	index@(.nv.constant0.matmul_kernel)
        /*7dc4*/ 	.short	0x0210
        /*7dc6*/ 	.short	0x0050


	//----- nvinfo : EIATTR_SW_WAR
	.align		4
.L_43:
        /*7dc8*/ 	.byte	0x04, 0x36
        /*7dca*/ 	.short	(.L_45 - .L_44)
.L_44:
        /*7dcc*/ 	.word	0x00000008
.L_45:


//--------------------- .nv.callgraph             --------------------------
	.section	.nv.callgraph,"",@"SHT_CUDA_CALLGRAPH"
	.align	4
	.sectionentsize	8
	.align		4
        /*0000*/ 	.word	0x00000000
	.align		4
        /*0004*/ 	.word	0xffffffff
	.align		4
        /*0008*/ 	.word	0x00000000
	.align		4
        /*000c*/ 	.word	0xfffffffe
	.align		4
        /*0010*/ 	.word	0x00000000
	.align		4
        /*0014*/ 	.word	0xfffffffd
	.align		4
        /*0018*/ 	.word	0x00000000
	.align		4
        /*001c*/ 	.word	0xfffffffc


//--------------------- .text.matmul_kernel       --------------------------
	.section	.text.matmul_kernel,"ax",@progbits
	.align	128
        .global         matmul_kernel
        .type           matmul_kernel,@function
        .size           matmul_kernel,(.L_x_4 - matmul_kernel)
        .other          matmul_kernel,@"STO_CUDA_ENTRY STV_DEFAULT"
matmul_kernel:
.text.matmul_kernel:
[----:B------:R-:W0:Y:S08]  /*0000*/  LDC R1, c[0x0][0x28] ;  /* 0x00000a00ff017b82 */ /* 0x000e300000000800 */
[----:B------:R-:W1:Y:S01]  /*0010*/  LDC.64 R130, c[0x0][0x228] ;  /* 0x00008a00ff827b82 */ /* 0x000e620000000a00 */
[----:B------:R-:W2:Y:S01]  /*0020*/  S2R R5, SR_CTAID.X ;  /* 0x0000000000057919 */ /* 0x000ea20000002500 */
[----:B0-----:R-:W-:Y:S01]  /*0030*/  VIADD R1, R1, 0xffffebf8 ;  /* 0xffffebf801017836 */ /* 0x001fe20000000000 */
[----:B------:R-:W-:Y:S01]  /*0040*/  UMOV UR58, 0x400 ;  /* 0x00000400003a7882 */ /* 0x000fe20000000000 */
[----:B------:R-:W-:Y:S01]  /*0050*/  ULDC.64 UR56, c[0x0][0x208] ;  /* 0x0000820000387ab9 */ /* 0x000fe20000000a00 */
[----:B------:R-:W0:Y:S03]  /*0060*/  S2R R133, SR_TID.X ;  /* 0x0000000000857919 */ /* 0x000e260000002100 */
[----:B------:R-:W3:Y:S08]  /*0070*/  LDC R216, c[0x0][0x230] ;  /* 0x00008c00ffd87b82 */ /* 0x000ef00000000800 */
[----:B------:R-:W4:Y:S01]  /*0080*/  S2UR UR4, SR_CgaCtaId ;  /* 0x00000000000479c3 */ /* 0x000f220000008800 */
[----:B-1----:R-:W-:-:S05]  /*0090*/  VIADD R0, R131, 0x7f ;  /* 0x0000007f83007836 */ /* 0x002fca0000000000 */
[----:B------:R-:W-:Y:S01]  /*00a0*/  SHF.R.S32.HI R3, RZ, 0x1f, R0 ;  /* 0x0000001fff037819 */ /* 0x000fe20000011400 */
[----:B---3--:R-:W-:-:S03]  /*00b0*/  VIADD R216, R216, 0x7f ;  /* 0x0000007fd8d87836 */ /* 0x008fc60000000000 */
[----:B------:R-:W-:Y:S02]  /*00c0*/  LEA.HI R3, R3, R0, RZ, 0x7 ;  /* 0x0000000003037211 */ /* 0x000fe400078f38ff */
[----:B--2---:R-:W-:Y:S02]  /*00d0*/  IABS R8, R5 ;  /* 0x0000000500087213 */ /* 0x004fe40000000000 */
[----:B------:R-:W-:Y:S02]  /*00e0*/  SHF.R.S32.HI R3, RZ, 0x7, R3 ;  /* 0x00000007ff037819 */ /* 0x000fe40000011403 */
[----:B0-----:R-:W-:Y:S01]  /*00f0*/  LOP3.LUT R217, R133, 0x7f, RZ, 0xc0, !PT ;  /* 0x0000007f85d97812 */ /* 0x001fe200078ec0ff */
[----:B----4-:R-:W-:Y:S02]  /*0100*/  ULEA UR58, UR4, UR58, 0x18 ;  /* 0x0000003a043a7291 */ /* 0x010fe4000f8ec03f */
[----:B------:R-:W-:-:S05]  /*0110*/  IMAD.SHL.U32 R4, R3, 0x8, RZ ;  /* 0x0000000803047824 */ /* 0x000fca00078e00ff */
[-C--:B------:R-:W-:Y:S02]  /*0120*/  IABS R7, R4.reuse ;  /* 0x0000000400077213 */ /* 0x080fe40000000000 */
[----:B------:R-:W-:Y:S02]  /*0130*/  IABS R10, R4 ;  /* 0x00000004000a7213 */ /* 0x000fe40000000000 */
[----:B------:R-:W0:Y:S08]  /*0140*/  I2F.RP R0, R7 ;  /* 0x0000000700007306 */ /* 0x000e300000209400 */
[----:B0-----:R-:W0:Y:S02]  /*0150*/  MUFU.RCP R0, R0 ;  /* 0x0000000000007308 */ /* 0x001e240000001000 */
[----:B0-----:R-:W-:-:S02]  /*0160*/  VIADD R2, R0, 0xffffffe ;  /* 0x0ffffffe00027836 */ /* 0x001fc40000000000 */
[----:B------:R-:W-:-:S04]  /*0170*/  IMAD.MOV R0, RZ, RZ, -R10 ;  /* 0x000000ffff007224 */ /* 0x000fc800078e0a0a */
[----:B------:R0:W1:Y:S02]  /*0180*/  F2I.FTZ.U32.TRUNC.NTZ R3, R2 ;  /* 0x0000000200037305 */ /* 0x000064000021f000 */
[----:B0-----:R-:W-:Y:S02]  /*0190*/  IMAD.MOV.U32 R2, RZ, RZ, RZ ;  /* 0x000000ffff027224 */ /* 0x001fe400078e00ff */
[----:B-1----:R-:W-:-:S04]  /*01a0*/  IMAD.MOV R6, RZ, RZ, -R3 ;  /* 0x000000ffff067224 */ /* 0x002fc800078e0a03 */
[----:B------:R-:W-:Y:S02]  /*01b0*/  IMAD R9, R6, R7, RZ ;  /* 0x0000000706097224 */ /* 0x000fe400078e02ff */
[----:B------:R-:W-:Y:S02]  /*01c0*/  IMAD.MOV.U32 R6, RZ, RZ, R8 ;  /* 0x000000ffff067224 */ /* 0x000fe400078e0008 */
[----:B------:R-:W-:-:S06]  /*01d0*/  IMAD.HI.U32 R3, R3, R9, R2 ;  /* 0x0000000903037227 */ /* 0x000fcc00078e0002 */
[----:B------:R-:W-:-:S04]  /*01e0*/  IMAD.HI.U32 R3, R3, R6, RZ ;  /* 0x0000000603037227 */ /* 0x000fc800078e00ff */
[----:B------:R-:W-:-:S05]  /*01f0*/  IMAD R0, R3, R0, R6 ;  /* 0x0000000003007224 */ /* 0x000fca00078e0206 */
[----:B------:R-:W-:-:S13]  /*0200*/  ISETP.GT.U32.AND P1, PT, R7, R0, PT ;  /* 0x000000000700720c */ /* 0x000fda0003f24070 */
[----:B------:R-:W-:Y:S02]  /*0210*/  @!P1 IMAD.IADD R0, R0, 0x1, -R7 ;  /* 0x0000000100009824 */ /* 0x000fe400078e0a07 */
[----:B------:R-:W-:Y:S01]  /*0220*/  @!P1 VIADD R3, R3, 0x1 ;  /* 0x0000000103039836 */ /* 0x000fe20000000000 */
[----:B------:R-:W-:Y:S02]  /*0230*/  ISETP.NE.AND P1, PT, R4, RZ, PT ;  /* 0x000000ff0400720c */ /* 0x000fe40003f25270 */
[----:B------:R-:W-:Y:S02]  /*0240*/  ISETP.GE.U32.AND P0, PT, R0, R7, PT ;  /* 0x000000070000720c */ /* 0x000fe40003f06070 */
[----:B------:R-:W-:-:S04]  /*0250*/  LOP3.LUT R0, R5, R4, RZ, 0x3c, !PT ;  /* 0x0000000405007212 */ /* 0x000fc800078e3cff */
[----:B------:R-:W-:Y:S01]  /*0260*/  ISETP.GE.AND P2, PT, R0, RZ, PT ;  /* 0x000000ff0000720c */ /* 0x000fe20003f46270 */
[----:B------:R-:W-:-:S06]  /*0270*/  VIADD R0, R130, 0xff ;  /* 0x000000ff82007836 */ /* 0x000fcc0000000000 */
[----:B------:R-:W-:-:S04]  /*0280*/  @P0 VIADD R3, R3, 0x1 ;  /* 0x0000000103030836 */ /* 0x000fc80000000000 */
[----:B------:R-:W-:Y:S01]  /*0290*/  IMAD.MOV.U32 R2, RZ, RZ, R3 ;  /* 0x000000ffff027224 */ /* 0x000fe200078e0003 */
[----:B------:R-:W-:-:S03]  /*02a0*/  SHF.R.S32.HI R3, RZ, 0x1f, R0 ;  /* 0x0000001fff037819 */ /* 0x000fc60000011400 */
[----:B------:R-:W-:Y:S01]  /*02b0*/  @!P2 IMAD.MOV R2, RZ, RZ, -R2 ;  /* 0x000000ffff02a224 */ /* 0x000fe200078e0a02 */
[----:B------:R-:W-:Y:S02]  /*02c0*/  @!P1 LOP3.LUT R2, RZ, R4, RZ, 0x33, !PT ;  /* 0x00000004ff029212 */ /* 0x000fe400078e33ff */
[----:B------:R-:W-:-:S03]  /*02d0*/  LEA.HI R3, R3, R0, RZ, 0x8 ;  /* 0x0000000003037211 */ /* 0x000fc600078f40ff */
[----:B------:R-:W-:Y:S02]  /*02e0*/  IMAD.SHL.U32 R6, R2, 0x8, RZ ;  /* 0x0000000802067824 */ /* 0x000fe400078e00ff */
[----:B------:R-:W-:-:S03]  /*02f0*/  IMAD.MOV R2, RZ, RZ, -R2 ;  /* 0x000000ffff027224 */ /* 0x000fc600078e0a02 */
[----:B------:R-:W-:Y:S01]  /*0300*/  LEA.HI.SX32 R3, R3, -R6, 0x18 ;  /* 0x8000000603037211 */ /* 0x000fe200078fc2ff */
[----:B------:R-:W-:-:S03]  /*0310*/  IMAD R4, R4, R2, R5 ;  /* 0x0000000204047224 */ /* 0x000fc600078e0205 */
[----:B------:R-:W-:Y:S02]  /*0320*/  VIMNMX R11, R3, 0x8, PT ;  /* 0x00000008030b7848 */ /* 0x000fe40003fe0100 */
[----:B------:R-:W-:Y:S02]  /*0330*/  IABS R9, R4 ;  /* 0x0000000400097213 */ /* 0x000fe40000000000 */
[----:B------:R-:W-:-:S04]  /*0340*/  IABS R7, R11 ;  /* 0x0000000b00077213 */ /* 0x000fc80000000000 */
[----:B------:R-:W0:Y:S08]  /*0350*/  I2F.RP R0, R7 ;  /* 0x0000000700007306 */ /* 0x000e300000209400 */
[----:B0-----:R-:W0:Y:S02]  /*0360*/  MUFU.RCP R0, R0 ;  /* 0x0000000000007308 */ /* 0x001e240000001000 */
[----:B0-----:R-:W-:-:S06]  /*0370*/  VIADD R3, R0, 0xffffffe ;  /* 0x0ffffffe00037836 */ /* 0x001fcc0000000000 */
[----:B------:R-:W0:Y:S02]  /*0380*/  F2I.FTZ.U32.TRUNC.NTZ R3, R3 ;  /* 0x0000000300037305 */ /* 0x000e24000021f000 */
[----:B0-----:R-:W-:-:S04]  /*0390*/  IMAD.MOV R8, RZ, RZ, -R3 ;  /* 0x000000ffff087224 */ /* 0x001fc800078e0a03 */
[----:B------:R-:W-:Y:S01]  /*03a0*/  IMAD.MOV.U32 R2, RZ, RZ, R8 ;  /* 0x000000ffff027224 */ /* 0x000fe200078e0008 */
[----:B------:R-:W-:-:S03]  /*03b0*/  IABS R8, R11 ;  /* 0x0000000b00087213 */ /* 0x000fc60000000000 */
[----:B------:R-:W-:Y:S02]  /*03c0*/  IMAD R5, R2, R7, RZ ;  /* 0x0000000702057224 */ /* 0x000fe400078e02ff */
[----:B------:R-:W-:Y:S02]  /*03d0*/  IMAD.MOV.U32 R2, RZ, RZ, RZ ;  /* 0x000000ffff027224 */ /* 0x000fe400078e00ff */
[----:B------:R-:W-:Y:S02]  /*03e0*/  IMAD.MOV R0, RZ, RZ, -R8 ;  /* 0x000000ffff007224 */ /* 0x000fe400078e0a08 */
        /* <DEDUP_REMOVED lines=9> */
[----:B------:R-:W-:-:S07]  /*0480*/  ISETP.GE.AND P2, PT, R0, RZ, PT ;  /* 0x000000ff0000720c */ /* 0x000fce0003f46270 */
[----:B------:R-:W-:Y:S01]  /*0490*/  @P0 VIADD R2, R2, 0x1 ;  /* 0x0000000102020836 */ /* 0x000fe20000000000 */
[----:B------:R-:W-:-:S05]  /*04a0*/  ISETP.GT.AND P0, PT, R216, 0x7f, PT ;  /* 0x0000007fd800780c */ /* 0x000fca0003f04270 */
[----:B------:R-:W-:Y:S01]  /*04b0*/  @!P2 IMAD.MOV R2, RZ, RZ, -R2 ;  /* 0x000000ffff02a224 */ /* 0x000fe200078e0a02 */
[----:B------:R-:W-:-:S05]  /*04c0*/  @!P1 LOP3.LUT R2, RZ, R11, RZ, 0x33, !PT ;  /* 0x0000000bff029212 */ /* 0x000fca00078e33ff */
[----:B------:R-:W-:Y:S02]  /*04d0*/  IMAD.MOV R0, RZ, RZ, -R2 ;  /* 0x000000ffff007224 */ /* 0x000fe400078e0a02 */
[----:B------:R-:W-:Y:S02]  /*04e0*/  IMAD.SHL.U32 R2, R2, 0x80, RZ ;  /* 0x0000008002027824 */ /* 0x000fe400078e00ff */
[----:B------:R-:W-:Y:S02]  /*04f0*/  IMAD R0, R11, R0, R4 ;  /* 0x000000000b007224 */ /* 0x000fe400078e0204 */
[----:B------:R-:W-:Y:S02]  /*0500*/  VIADD R27, R2, 0x1 ;  /* 0x00000001021b7836 */ /* 0x000fe40000000000 */
[----:B------:R-:W-:Y:S02]  /*0510*/  IMAD.IADD R0, R6, 0x1, R0 ;  /* 0x0000000106007824 */ /* 0x000fe400078e0200 */
[----:B------:R-:W-:-:S02]  /*0520*/  VIADD R25, R2, 0x2 ;  /* 0x0000000202197836 */ /* 0x000fc40000000000 */
[----:B------:R-:W-:Y:S02]  /*0530*/  IMAD R219, R0, 0x100, R217 ;  /* 0x0000010000db7824 */ /* 0x000fe400078e02d9 */
[C---:B------:R-:W-:Y:S02]  /*0540*/  VIADD R23, R2.reuse, 0x3 ;  /* 0x0000000302177836 */ /* 0x040fe40000000000 */
[----:B------:R-:W-:Y:S01]  /*0550*/  VIADD R218, R219, 0x80 ;  /* 0x00000080dbda7836 */ /* 0x000fe20000000000 */
[----:B------:R0:W-:Y:S01]  /*0560*/  STL [R1+0x100], R219 ;  /* 0x000100db01007387 */ /* 0x0001e20000100800 */
[C---:B------:R-:W-:Y:S02]  /*0570*/  VIADD R21, R2.reuse, 0x4 ;  /* 0x0000000402157836 */ /* 0x040fe40000000000 */
[C---:B------:R-:W-:Y:S01]  /*0580*/  VIADD R19, R2.reuse, 0x5 ;  /* 0x0000000502137836 */ /* 0x040fe20000000000 */
[----:B------:R0:W-:Y:S01]  /*0590*/  STL [R1+0x104], R218 ;  /* 0x000104da01007387 */ /* 0x0001e20000100800 */
[----:B------:R-:W-:-:S02]  /*05a0*/  VIADD R17, R2, 0x6 ;  /* 0x0000000602117836 */ /* 0x000fc40000000000 */
[C---:B------:R-:W-:Y:S02]  /*05b0*/  VIADD R29, R2.reuse, 0x7 ;  /* 0x00000007021d7836 */ /* 0x040fe40000000000 */
[C---:B------:R-:W-:Y:S02]  /*05c0*/  VIADD R39, R2.reuse, 0x8 ;  /* 0x0000000802277836 */ /* 0x040fe40000000000 */
[C---:B------:R-:W-:Y:S02]  /*05d0*/  VIADD R37, R2.reuse, 0x9 ;  /* 0x0000000902257836 */ /* 0x040fe40000000000 */
[C---:B------:R-:W-:Y:S02]  /*05e0*/  VIADD R35, R2.reuse, 0xa ;  /* 0x0000000a02237836 */ /* 0x040fe40000000000 */
[C---:B------:R-:W-:Y:S02]  /*05f0*/  VIADD R33, R2.reuse, 0xb ;  /* 0x0000000b02217836 */ /* 0x040fe40000000000 */
        /* <DEDUP_REMOVED lines=115> */
[----:B------:R-:W-:Y:S01]  /*0d30*/  VIADD R12, R2, 0x7f ;  /* 0x0000007f020c7836 */ /* 0x000fe20000000000 */
[----:B0-----:R-:W-:Y:S06]  /*0d40*/  @P0 BRA `(.L_x_0) ;  /* 0x00000008008c0947 */ /* 0x001fec0003800000 */
[----:B------:R-:W-:Y:S01]  /*0d50*/  IMAD.SHL.U32 R0, R133, 0x10, RZ ;  /* 0x0000001085007824 */ /* 0x000fe200078e00ff */
[----:B------:R0:W-:Y:S01]  /*0d60*/  STL [R1], RZ ;  /* 0x000000ff01007387 */ /* 0x0001e20000100800 */
[----:B------:R-:W-:Y:S02]  /*0d70*/  CS2R R152, SRZ ;  /* 0x0000000000987805 */ /* 0x000fe4000001ff00 */
[----:B------:R-:W-:Y:S02]  /*0d80*/  CS2R R154, SRZ ;  /* 0x00000000009a7805 */ /* 0x000fe4000001ff00 */
[----:B------:R-:W-:Y:S01]  /*0d90*/  CS2R R156, SRZ ;  /* 0x00000000009c7805 */ /* 0x000fe2000001ff00 */
[----:B------:R0:W-:Y:S01]  /*0da0*/  STL [R1+0xe44], R0 ;  /* 0x000e440001007387 */ /* 0x0001e20000100800 */
[----:B------:R-:W-:Y:S02]  /*0db0*/  CS2R R158, SRZ ;  /* 0x00000000009e7805 */ /* 0x000fe4000001ff00 */
[----:B------:R-:W-:-:S02]  /*0dc0*/  CS2R R160, SRZ ;  /* 0x0000000000a07805 */ /* 0x000fc4000001ff00 */
[----:B------:R-:W-:Y:S01]  /*0dd0*/  CS2R R162, SRZ ;  /* 0x0000000000a27805 */ /* 0x000fe2000001ff00 */
[----:B------:R0:W-:Y:S01]  /*0de0*/  STL [R1+0x4], RZ ;  /* 0x000004ff01007387 */ /* 0x0001e20000100800 */
[----:B------:R-:W-:Y:S02]  /*0df0*/  CS2R R164, SRZ ;  /* 0x0000000000a47805 */ /* 0x000fe4000001ff00 */
[----:B------:R-:W-:Y:S02]  /*0e00*/  CS2R R166, SRZ ;  /* 0x0000000000a67805 */ /* 0x000fe4000001ff00 */
[----:B------:R-:W-:Y:S01]  /*0e10*/  CS2R R168, SRZ ;  /* 0x0000000000a87805 */ /* 0x000fe2000001ff00 */
[----:B------:R0:W-:Y:S01]  /*0e20*/  STL [R1+0x8], RZ ;  /* 0x000008ff01007387 */ /* 0x0001e20000100800 */
        /* <DEDUP_REMOVED lines=115> */
[----:B------:R0:W-:Y:S04]  /*1560*/  STL [R1+0x7c], RZ ;  /* 0x00007cff01007387 */ /* 0x0001e80000100800 */
        /* <DEDUP_REMOVED lines=31> */
[----:B------:R0:W-:Y:S01]  /*1760*/  STL [R1+0xfc], RZ ;  /* 0x0000fcff01007387 */ /* 0x0001e20000100800 */
[----:B------:R-:W-:Y:S05]  /*1770*/  BRA `(.L_x_1) ;  /* 0x00000270002c7947 */ /* 0x000fea0003800000 */
.L_x_0:
[----:B------:R-:W-:Y:S01]  /*1780*/  IABS R14, R130 ;  /* 0x00000082000e7213 */ /* 0x000fe20000000000 */
[----:B------:R-:W-:Y:S01]  /*1790*/  ULDC UR4, c[0x0][0x234] ;  /* 0x00008d0000047ab9 */ /* 0x000fe20000000800 */
[----:B------:R-:W-:Y:S01]  /*17a0*/  IABS R0, R131 ;  /* 0x0000008300007213 */ /* 0x000fe20000000000 */
[----:B------:R-:W-:Y:S01]  /*17b0*/  ULDC.64 UR6, c[0x0][0x210] ;  /* 0x0000840000067ab9 */ /* 0x000fe20000000a00 */
[----:B------:R-:W0:Y:S01]  /*17c0*/  I2F.RP R3, R14 ;  /* 0x0000000e00037306 */ /* 0x000e220000209400 */
[----:B------:R-:W-:Y:S01]  /*17d0*/  IABS R8, R218 ;  /* 0x000000da00087213 */ /* 0x000fe20000000000 */
[----:B------:R-:W-:Y:S01]  /*17e0*/  ULDC.64 UR10, c[0x0][0x218] ;  /* 0x00008600000a7ab9 */ /* 0x000fe20000000a00 */
[----:B------:R-:W-:Y:S01]  /*17f0*/  ISETP.GE.AND P3, PT, R12, RZ, PT ;  /* 0x000000ff0c00720c */ /* 0x000fe20003f66270 */
[----:B------:R-:W-:Y:S01]  /*1800*/  ULDC UR30, c[0x0][0x240] ;  /* 0x00009000001e7ab9 */ /* 0x000fe20000000800 */
[----:B------:R-:W-:Y:S01]  /*1810*/  IABS R15, R12 ;  /* 0x0000000c000f7213 */ /* 0x000fe20000000000 */
[----:B------:R-:W-:Y:S01]  /*1820*/  ULDC UR14, c[0x0][0x238] ;  /* 0x00008e00000e7ab9 */ /* 0x000fe20000000800 */
[----:B------:R-:W-:Y:S01]  /*1830*/  IABS R16, R148 ;  /* 0x0000009400107213 */ /* 0x000fe20000000000 */
[----:B------:R-:W1:Y:S01]  /*1840*/  I2F.RP R6, R0 ;  /* 0x0000000000067306 */ /* 0x000e620000209400 */
[----:B------:R-:W-:Y:S01]  /*1850*/  IABS R18, R44 ;  /* 0x0000002c00127213 */ /* 0x000fe20000000000 */
[----:B------:R-:W-:Y:S01]  /*1860*/  ULDC UR18, c[0x0][0x238] ;  /* 0x00008e0000127ab9 */ /* 0x000fe20000000800 */
[----:B------:R-:W-:Y:S01]  /*1870*/  IABS R20, R42 ;  /* 0x0000002a00147213 */ /* 0x000fe20000000000 */
[----:B------:R-:W-:Y:S01]  /*1880*/  ULDC UR22, c[0x0][0x238] ;  /* 0x00008e0000167ab9 */ /* 0x000fe20000000800 */
[----:B------:R-:W-:Y:S01]  /*1890*/  ISETP.GE.AND P5, PT, R219, RZ, PT ;  /* 0x000000ffdb00720c */ /* 0x000fe20003fa6270 */
[----:B------:R-:W-:Y:S01]  /*18a0*/  ULDC UR23, c[0x0][0x238] ;  /* 0x00008e0000177ab9 */ /* 0x000fe20000000800 */
[----:B------:R-:W-:Y:S01]  /*18b0*/  ISETP.GE.AND P4, PT, R218, RZ, PT ;  /* 0x000000ffda00720c */ /* 0x000fe20003f86270 */
[----:B0-----:R-:W0:Y:S01]  /*18c0*/  MUFU.RCP R3, R3 ;  /* 0x0000000300037308 */ /* 0x001e220000001000 */
[----:B------:R-:W-:Y:S01]  /*18d0*/  IABS R198, R141 ;  /* 0x0000008d00c67213 */ /* 0x000fe20000000000 */
[----:B------:R-:W-:Y:S01]  /*18e0*/  ULDC UR26, c[0x0][0x238] ;  /* 0x00008e00001a7ab9 */ /* 0x000fe20000000800 */
[----:B------:R-:W-:Y:S01]  /*18f0*/  IABS R202, R140 ;  /* 0x0000008c00ca7213 */ /* 0x000fe20000000000 */
[----:B------:R-:W-:Y:S01]  /*1900*/  ULDC UR27, c[0x0][0x238] ;  /* 0x00008e00001b7ab9 */ /* 0x000fe20000000800 */
[----:B------:R-:W-:Y:S01]  /*1910*/  IABS R204, R139 ;  /* 0x0000008b00cc7213 */ /* 0x000fe20000000000 */
[----:B------:R-:W-:Y:S01]  /*1920*/  ULDC UR20, c[0x0][0x238] ;  /* 0x00008e0000147ab9 */ /* 0x000fe20000000800 */
[----:B------:R-:W-:Y:S01]  /*1930*/  IABS R212, R138 ;  /* 0x0000008a00d47213 */ /* 0x000fe20000000000 */
[----:B-1----:R-:W1:Y:S01]  /*1940*/  MUFU.RCP R6, R6 ;  /* 0x0000000600067308 */ /* 0x002e620000001000 */
[----:B------:R-:W-:Y:S01]  /*1950*/  IABS R214, R137 ;  /* 0x0000008900d67213 */ /* 0x000fe20000000000 */
[----:B------:R-:W-:Y:S01]  /*1960*/  UIMAD UR20, UR20, 0x34, URZ ;  /* 0x00000034141478a4 */ /* 0x000fe2000f8e023f */
[----:B------:R-:W-:Y:S01]  /*1970*/  IABS R218, R136 ;  /* 0x0000008800da7213 */ /* 0x000fe20000000000 */
[----:B------:R-:W-:Y:S01]  /*1980*/  ULDC UR43, c[0x0][0x238] ;  /* 0x00008e00002b7ab9 */ /* 0x000fe20000000800 */
[----:B------:R-:W-:Y:S01]  /*1990*/  IABS R224, R134 ;  /* 0x0000008600e07213 */ /* 0x000fe20000000000 */
[----:B------:R-:W-:Y:S01]  /*19a0*/  ULDC UR21, c[0x0][0x238] ;  /* 0x00008e0000157ab9 */ /* 0x000fe20000000800 */
[----:B------:R-:W-:Y:S01]  /*19b0*/  IABS R234, R128 ;  /* 0x0000008000ea7213 */ /* 0x000fe20000000000 */
[----:B------:R-:W-:Y:S01]  /*19c0*/  UIMAD UR43, UR43, 0x33, URZ ;  /* 0x000000332b2b78a4 */ /* 0x000fe2000f8e023f */
[----:B0-----:R-:W-:Y:S01]  /*19d0*/  VIADD R10, R3, 0xffffffe ;  /* 0x0ffffffe030a7836 */ /* 0x001fe20000000000 */
[----:B------:R-:W-:Y:S01]  /*19e0*/  IABS R230, R132 ;  /* 0x0000008400e67213 */ /* 0x000fe20000000000 */
[----:B------:R-:W-:Y:S01]  /*19f0*/  ULDC UR9, c[0x0][0x238] ;  /* 0x00008e0000097ab9 */ /* 0x000fe20000000800 */
[----:B------:R-:W-:Y:S01]  /*1a00*/  IABS R236, R126 ;  /* 0x0000007e00ec7213 */ /* 0x000fe20000000000 */
[----:B------:R0:W2:Y:S01]  /*1a10*/  F2I.FTZ.U32.TRUNC.NTZ R11, R10 ;  /* 0x0000000a000b7305 */ /* 0x0000a2000021f000 */
[----:B------:R-:W-:Y:S01]  /*1a20*/  IABS R240, R125 ;  /* 0x0000007d00f07213 */ /* 0x000fe20000000000 */
[----:B------:R-:W-:Y:S01]  /*1a30*/  UIMAD UR9, UR9, 0x30, URZ ;  /* 0x00000030090978a4 */ /* 0x000fe2000f8e023f */
[----:B------:R-:W-:Y:S01]  /*1a40*/  IABS R246, R123 ;  /* 0x0000007b00f67213 */ /* 0x000fe20000000000 */
[----:B-1----:R-:W-:Y:S01]  /*1a50*/  VIADD R4, R6, 0xffffffe ;  /* 0x0ffffffe06047836 */ /* 0x002fe20000000000 */
[----:B------:R-:W-:Y:S01]  /*1a60*/  IABS R6, R219 ;  /* 0x000000db00067213 */ /* 0x000fe20000000000 */
[----:B------:R-:W-:Y:S01]  /*1a70*/  ULDC UR29, c[0x0][0x238] ;  /* 0x00008e00001d7ab9 */ /* 0x000fe20000000800 */
[----:B------:R-:W-:Y:S01]  /*1a80*/  IABS R242, R124 ;  /* 0x0000007c00f27213 */ /* 0x000fe20000000000 */
[----:B------:R1:W3:Y:S01]  /*1a90*/  F2I.FTZ.U32.TRUNC.NTZ R5, R4 ;  /* 0x0000000400057305 */ /* 0x0002e2000021f000 */
[----:B0-----:R-:W-:Y:S01]  /*1aa0*/  IMAD.MOV.U32 R10, RZ, RZ, RZ ;  /* 0x000000ffff0a7224 */ /* 0x001fe200078e00ff */
[----:B------:R-:W-:Y:S01]  /*1ab0*/  IABS R252, R49 ;  /* 0x0000003100fc7213 */ /* 0x000fe20000000000 */
[----:B------:R-:W-:Y:S01]  /*1ac0*/  UIMAD UR29, UR29, 0x2f, URZ ;  /* 0x0000002f1d1d78a4 */ /* 0x000fe2000f8e023f */
[----:B------:R-:W-:Y:S01]  /*1ad0*/  IABS R250, R9 ;  /* 0x0000000900fa7213 */ /* 0x000fe20000000000 */
[----:B------:R-:W-:Y:S01]  /*1ae0*/  ULDC UR60, c[0x0][0x238] ;  /* 0x00008e00003c7ab9 */ /* 0x000fe20000000800 */
[----:B------:R-:W-:Y:S01]  /*1af0*/  IABS R244, R121 ;  /* 0x0000007900f47213 */ /* 0x000fe20000000000 */
[--C-:B--2---:R-:W-:Y:S01]  /*1b00*/  IMAD.MOV R13, RZ, RZ, -R11.reuse ;  /* 0x000000ffff0d7224 */ /* 0x104fe200078e0a0b */
[----:B------:R-:W-:Y:S01]  /*1b10*/  IABS R238, R117 ;  /* 0x0000007500ee7213 */ /* 0x000fe20000000000 */
[----:B-1----:R-:W-:Y:S01]  /*1b20*/  IMAD.MOV.U32 R4, RZ, RZ, RZ ;  /* 0x000000ffff047224 */ /* 0x002fe200078e00ff */
[----:B------:R-:W-:Y:S01]  /*1b30*/  IABS R248, R120 ;  /* 0x0000007800f87213 */ /* 0x000fe20000000000 */
[----:B------:R-:W-:Y:S01]  /*1b40*/  IMAD R13, R13, R14, RZ ;  /* 0x0000000e0d0d7224 */ /* 0x000fe200078e02ff */
[----:B------:R-:W-:Y:S01]  /*1b50*/  IABS R232, R118 ;  /* 0x0000007600e87213 */ /* 0x000fe20000000000 */
[----:B------:R-:W-:Y:S01]  /*1b60*/  ULDC UR19, c[0x0][0x238] ;  /* 0x00008e0000137ab9 */ /* 0x000fe20000000800 */
[----:B------:R-:W-:Y:S01]  /*1b70*/  IABS R228, R119 ;  /* 0x0000007700e47213 */ /* 0x000fe20000000000 */
[----:B------:R-:W-:Y:S01]  /*1b80*/  IMAD.HI.U32 R11, R11, R13, R10 ;  /* 0x0000000d0b0b7227 */ /* 0x000fe200078e000a */
[----:B------:R-:W-:Y:S01]  /*1b90*/  IABS R222, R115 ;  /* 0x0000007300de7213 */ /* 0x000fe20000000000 */
[----:B------:R-:W-:Y:S01]  /*1ba0*/  UIMAD UR19, UR19, 0x2d, URZ ;  /* 0x0000002d131378a4 */ /* 0x000fe2000f8e023f */
[----:B------:R-:W-:Y:S01]  /*1bb0*/  IABS R226, R114 ;  /* 0x0000007200e27213 */ /* 0x000fe20000000000 */
[----:B---3--:R-:W-:Y:S01]  /*1bc0*/  IMAD.MOV R13, RZ, RZ, -R5 ;  /* 0x000000ffff0d7224 */ /* 0x008fe200078e0a05 */
[----:B------:R-:W-:Y:S01]  /*1bd0*/  IABS R220, R116 ;  /* 0x0000007400dc7213 */ /* 0x000fe20000000000 */
[C---:B------:R-:W-:Y:S01]  /*1be0*/  IMAD.HI.U32 R3, R11.reuse, R6, RZ ;  /* 0x000000060b037227 */ /* 0x040fe200078e00ff */
[----:B------:R-:W-:Y:S01]  /*1bf0*/  IABS R210, R112 ;  /* 0x0000007000d27213 */ /* 0x000fe20000000000 */
[----:B------:R-:W-:Y:S01]  /*1c00*/  ULDC UR53, c[0x0][0x238] ;  /* 0x00008e0000357ab9 */ /* 0x000fe20000000800 */
[----:B------:R-:W-:Y:S01]  /*1c10*/  IABS R208, R113 ;  /* 0x0000007100d07213 */ /* 0x000fe20000000000 */
[----:B------:R-:W-:Y:S01]  /*1c20*/  IMAD.HI.U32 R11, R11, R8, RZ ;  /* 0x000000080b0b7227 */ /* 0x000fe200078e00ff */
[----:B------:R-:W-:Y:S01]  /*1c30*/  IABS R206, R111 ;  /* 0x0000006f00ce7213 */ /* 0x000fe20000000000 */
[----:B------:R-:W-:Y:S01]  /*1c40*/  UIMAD UR53, UR53, 0x2c, URZ ;  /* 0x0000002c353578a4 */ /* 0x000fe2000f8e023f */
[----:B------:R-:W-:Y:S01]  /*1c50*/  IABS R200, R109 ;  /* 0x0000006d00c87213 */ /* 0x000fe20000000000 */
[----:B------:R-:W-:Y:S01]  /*1c60*/  IMAD.MOV R3, RZ, RZ, -R3 ;  /* 0x000000ffff037224 */ /* 0x000fe200078e0a03 */
[----:B------:R-:W-:Y:S01]  /*1c70*/  IABS R196, R110 ;  /* 0x0000006e00c47213 */ /* 0x000fe20000000000 */
[----:B------:R-:W-:Y:S01]  /*1c80*/  IMAD.MOV R11, RZ, RZ, -R11 ;  /* 0x000000ffff0b7224 */ /* 0x000fe200078e0a0b */
[----:B------:R-:W-:Y:S01]  /*1c90*/  IABS R194, R107 ;  /* 0x0000006b00c27213 */ /* 0x000fe20000000000 */
[C---:B------:R-:W-:Y:S01]  /*1ca0*/  IMAD R3, R14.reuse, R3, R6 ;  /* 0x000000030e037224 */ /* 0x040fe200078e0206 */
[----:B------:R-:W-:Y:S01]  /*1cb0*/  IABS R192, R68 ;  /* 0x0000004400c07213 */ /* 0x000fe20000000000 */
[C---:B------:R-:W-:Y:S01]  /*1cc0*/  IMAD R6, R14.reuse, R11, R8 ;  /* 0x0000000b0e067224 */ /* 0x040fe200078e0208 */
[----:B------:R-:W-:Y:S01]  /*1cd0*/  IABS R190, R105 ;  /* 0x0000006900be7213 */ /* 0x000fe20000000000 */
[----:B------:R-:W-:Y:S01]  /*1ce0*/  IMAD R13, R13, R0, RZ ;  /* 0x000000000d0d7224 */ /* 0x000fe200078e02ff */
[C---:B------:R-:W-:Y:S01]  /*1cf0*/  ISETP.GT.U32.AND P0, PT, R14.reuse, R3, PT ;  /* 0x000000030e00720c */ /* 0x040fe20003f04070 */
[----:B------:R-:W-:Y:S01]  /*1d00*/  ULDC UR45, c[0x0][0x238] ;  /* 0x00008e00002d7ab9 */ /* 0x000fe20000000800 */
[----:B------:R-:W-:Y:S01]  /*1d10*/  ISETP.GT.U32.AND P1, PT, R14, R6, PT ;  /* 0x000000060e00720c */ /* 0x000fe20003f24070 */
[----:B------:R-:W-:Y:S01]  /*1d20*/  IMAD.HI.U32 R5, R5, R13, R4 ;  /* 0x0000000d05057227 */ /* 0x000fe200078e0004 */
[----:B------:R-:W-:Y:S01]  /*1d30*/  IABS R13, R2 ;  /* 0x00000002000d7213 */ /* 0x000fe20000000000 */
[----:B------:R-:W-:Y:S01]  /*1d40*/  UIMAD UR45, UR45, 0x2b, URZ ;  /* 0x0000002b2d2d78a4 */ /* 0x000fe2000f8e023f */
[----:B------:R-:W-:Y:S01]  /*1d50*/  IABS R188, R72 ;  /* 0x0000004800bc7213 */ /* 0x000fe20000000000 */
[----:B------:R-:W-:Y:S01]  /*1d60*/  ULDC UR38, c[0x0][0x238] ;  /* 0x00008e0000267ab9 */ /* 0x000fe20000000800 */
[----:B------:R-:W-:Y:S01]  /*1d70*/  IABS R186, R104 ;  /* 0x0000006800ba7213 */ /* 0x000fe20000000000 */
[----:B------:R-:W-:Y:S01]  /*1d80*/  IMAD.HI.U32 R12, R5, R13, RZ ;  /* 0x0000000d050c7227 */ /* 0x000fe200078e00ff */
[----:B------:R-:W-:Y:S01]  /*1d90*/  IABS R184, R76 ;  /* 0x0000004c00b87213 */ /* 0x000fe20000000000 */
[----:B------:R-:W-:Y:S01]  /*1da0*/  UIMAD UR38, UR38, 0x2a, URZ ;  /* 0x0000002a262678a4 */ /* 0x000fe2000f8e023f */
[----:B------:R-:W-:Y:S01]  /*1db0*/  IABS R182, R102 ;  /* 0x0000006600b67213 */ /* 0x000fe20000000000 */
[----:B------:R-:W-:Y:S01]  /*1dc0*/  @!P0 IMAD.IADD R3, R3, 0x1, -R14 ;  /* 0x0000000103038824 */ /* 0x000fe200078e0a0e */
[----:B------:R-:W-:Y:S01]  /*1dd0*/  IABS R180, R100 ;  /* 0x0000006400b47213 */ /* 0x000fe20000000000 */
[----:B------:R-:W-:Y:S01]  /*1de0*/  IMAD.MOV R12, RZ, RZ, -R12 ;  /* 0x000000ffff0c7224 */ /* 0x000fe200078e0a0c */
[----:B------:R-:W-:Y:S01]  /*1df0*/  IABS R178, R80 ;  /* 0x0000005000b27213 */ /* 0x000fe20000000000 */
[----:B------:R-:W-:Y:S01]  /*1e00*/  @!P1 IMAD.IADD R6, R6, 0x1, -R14 ;  /* 0x0000000106069824 */ /* 0x000fe200078e0a0e */
[----:B------:R-:W-:Y:S01]  /*1e10*/  ISETP.GT.U32.AND P0, PT, R14, R3, PT ;  /* 0x000000030e00720c */ /* 0x000fe20003f04070 */
[----:B------:R-:W-:Y:S01]  /*1e20*/  IMAD R13, R0, R12, R13 ;  /* 0x0000000c000d7224 */ /* 0x000fe200078e020d */
[----:B------:R-:W-:Y:S01]  /*1e30*/  IABS R176, R84 ;  /* 0x0000005400b07213 */ /* 0x000fe20000000000 */
[C---:B------:R-:W-:Y:S01]  /*1e40*/  IMAD.HI.U32 R8, R5.reuse, R16, RZ ;  /* 0x0000001005087227 */ /* 0x040fe200078e00ff */
[----:B------:R-:W-:Y:S01]  /*1e50*/  ISETP.GT.U32.AND P1, PT, R14, R6, PT ;  /* 0x000000060e00720c */ /* 0x000fe20003f24070 */
[----:B------:R-:W-:Y:S01]  /*1e60*/  ULDC UR17, c[0x0][0x238] ;  /* 0x00008e0000117ab9 */ /* 0x000fe20000000800 */
[C---:B------:R-:W-:Y:S01]  /*1e70*/  ISETP.GT.U32.AND P6, PT, R0.reuse, R13, PT ;  /* 0x0000000d0000720c */ /* 0x040fe20003fc4070 */
[C---:B------:R-:W-:Y:S01]  /*1e80*/  IMAD.HI.U32 R10, R5.reuse, R18, RZ ;  /* 0x00000012050a7227 */ /* 0x040fe200078e00ff */
[----:B------:R-:W-:Y:S01]  /*1e90*/  IABS R174, R88 ;  /* 0x0000005800ae7213 */ /* 0x000fe20000000000 */
[----:B------:R-:W-:Y:S01]  /*1ea0*/  UIMAD UR17, UR17, 0x29, URZ ;  /* 0x00000029111178a4 */ /* 0x000fe2000f8e023f */
[----:B------:R-:W-:Y:S01]  /*1eb0*/  IABS R172, R97 ;  /* 0x0000006100ac7213 */ /* 0x000fe20000000000 */
[C---:B------:R-:W-:Y:S01]  /*1ec0*/  IMAD.HI.U32 R11, R5.reuse, R20, RZ ;  /* 0x00000014050b7227 */ /* 0x040fe200078e00ff */
[----:B------:R-:W-:Y:S01]  /*1ed0*/  IABS R170, R93 ;  /* 0x0000005d00aa7213 */ /* 0x000fe20000000000 */
[----:B------:R-:W-:Y:S01]  /*1ee0*/  ULDC UR49, c[0x0][0x238] ;  /* 0x00008e0000317ab9 */ /* 0x000fe20000000800 */
[----:B------:R-:W-:Y:S01]  /*1ef0*/  IABS R168, R94 ;  /* 0x0000005e00a87213 */ /* 0x000fe20000000000 */
[----:B------:R-:W-:Y:S01]  /*1f00*/  IMAD.MOV R127, RZ, RZ, -R8 ;  /* 0x000000ffff7f7224 */ /* 0x000fe200078e0a08 */
[----:B------:R-:W-:Y:S01]  /*1f10*/  IABS R166, R90 ;  /* 0x0000005a00a67213 */ /* 0x000fe20000000000 */
[----:B------:R-:W-:Y:S01]  /*1f20*/  IMAD.MOV R129, RZ, RZ, -R10 ;  /* 0x000000ffff817224 */ /* 0x000fe200078e0a0a */
[----:B------:R-:W-:Y:S01]  /*1f30*/  IABS R164, R89 ;  /* 0x0000005900a47213 */ /* 0x000fe20000000000 */
[----:B------:R-:W-:Y:S01]  /*1f40*/  IMAD.HI.U32 R4, R5, R15, RZ ;  /* 0x0000000f05047227 */ /* 0x000fe200078e00ff */
[----:B------:R-:W-:Y:S01]  /*1f50*/  IABS R162, R83 ;  /* 0x0000005300a27213 */ /* 0x000fe20000000000 */
[----:B------:R-:W-:Y:S01]  /*1f60*/  UIMAD UR49, UR49, 0x28, URZ ;  /* 0x00000028313178a4 */ /* 0x000fe2000f8e023f */
[----:B------:R-:W-:Y:S01]  /*1f70*/  IABS R160, R87 ;  /* 0x0000005700a07213 */ /* 0x000fe20000000000 */
[----:B------:R-:W-:Y:S01]  /*1f80*/  IMAD.MOV R135, RZ, RZ, -R11 ;  /* 0x000000ffff877224 */ /* 0x000fe200078e0a0b */
[----:B------:R-:W-:Y:S01]  /*1f90*/  IABS R156, R71 ;  /* 0x00000047009c7213 */ /* 0x000fe20000000000 */
[C---:B------:R-:W-:Y:S01]  /*1fa0*/  IMAD R8, R0.reuse, R127, R16 ;  /* 0x0000007f00087224 */ /* 0x040fe200078e0210 */
[----:B------:R-:W-:Y:S01]  /*1fb0*/  IABS R16, R36 ;  /* 0x0000002400107213 */ /* 0x000fe20000000000 */
[----:B------:R-:W-:Y:S01]  /*1fc0*/  IMAD R10, R0, R129, R18 ;  /* 0x00000081000a7224 */ /* 0x000fe200078e0212 */
[----:B------:R-:W-:Y:S01]  /*1fd0*/  IABS R18, R22 ;  /* 0x0000001600127213 */ /* 0x000fe20000000000 */
[----:B------:R-:W-:Y:S01]  /*1fe0*/  @!P0 IMAD.IADD R3, R3, 0x1, -R14 ;  /* 0x0000000103038824 */ /* 0x000fe200078e0a0e */
[----:B------:R-:W-:Y:S01]  /*1ff0*/  ISETP.NE.AND P0, PT, R130, RZ, PT ;  /* 0x000000ff8200720c */ /* 0x000fe20003f05270 */
[----:B------:R-:W-:Y:S01]  /*2000*/  IMAD.MOV R4, RZ, RZ, -R4 ;  /* 0x000000ffff047224 */ /* 0x000fe200078e0a04 */
[----:B------:R-:W-:Y:S01]  /*2010*/  LOP3.LUT R130, RZ, R130, RZ, 0x33, !PT ;  /* 0x00000082ff827212 */ /* 0x000fe200078e33ff */
[----:B------:R-:W-:Y:S01]  /*2020*/  IMAD R12, R0, R135, R20 ;  /* 0x00000087000c7224 */ /* 0x000fe200078e0214 */
[----:B------:R-:W-:Y:S01]  /*2030*/  IABS R20, R28 ;  /* 0x0000001c00147213 */ /* 0x000fe20000000000 */
[----:B------:R-:W-:Y:S01]  /*2040*/  @!P1 IMAD.IADD R6, R6, 0x1, -R14 ;  /* 0x0000000106069824 */ /* 0x000fe200078e0a0e */
[C---:B------:R-:W-:Y:S01]  /*2050*/  ISETP.GT.U32.AND P1, PT, R0.reuse, R8, PT ;  /* 0x000000080000720c */ /* 0x040fe20003f24070 */
[----:B------:R-:W-:Y:S01]  /*2060*/  @!P5 IMAD.MOV R3, RZ, RZ, -R3 ;  /* 0x000000ffff03d224 */ /* 0x000fe200078e0a03 */
[C---:B------:R-:W-:Y:S01]  /*2070*/  ISETP.GT.U32.AND P5, PT, R0.reuse, R10, PT ;  /* 0x0000000a0000720c */ /* 0x040fe20003fa4070 */
[----:B------:R-:W-:Y:S01]  /*2080*/  IMAD R11, R0, R4, R15 ;  /* 0x00000004000b7224 */ /* 0x000fe200078e020f */
[----:B------:R-:W-:Y:S01]  /*2090*/  IABS R14, R40 ;  /* 0x00000028000e7213 */ /* 0x000fe20000000000 */
[----:B------:R-:W-:Y:S01]  /*20a0*/  @!P6 IMAD.IADD R13, R13, 0x1, -R0 ;  /* 0x000000010d0de824 */ /* 0x000fe200078e0a00 */
[----:B------:R-:W-:Y:S01]  /*20b0*/  SEL R127, R130, R3, !P0 ;  /* 0x00000003827f7207 */ /* 0x000fe20004000000 */
[----:B------:R-:W-:Y:S01]  /*20c0*/  @!P4 IMAD.MOV R6, RZ, RZ, -R6 ;  /* 0x000000ffff06c224 */ /* 0x000fe200078e0a06 */
[C---:B------:R-:W-:Y:S01]  /*20d0*/  ISETP.GT.U32.AND P4, PT, R0.reuse, R12, PT ;  /* 0x0000000c0000720c */ /* 0x040fe20003f84070 */
[C---:B------:R-:W-:Y:S01]  /*20e0*/  IMAD.HI.U32 R4, R5.reuse, R14, RZ ;  /* 0x0000000e05047227 */ /* 0x040fe200078e00ff */
[C---:B------:R-:W-:Y:S01]  /*20f0*/  ISETP.GT.U32.AND P2, PT, R0.reuse, R11, PT ;  /* 0x0000000b0000720c */ /* 0x040fe20003f44070 */
[----:B------:R-:W-:Y:S01]  /*2100*/  ULDC UR37, c[0x0][0x238] ;  /* 0x00008e0000257ab9 */ /* 0x000fe20000000800 */
[----:B------:R-:W-:Y:S01]  /*2110*/  ISETP.GT.U32.AND P6, PT, R0, R13, PT ;  /* 0x0000000d0000720c */ /* 0x000fe20003fc4070 */
[--C-:B------:R-:W-:Y:S01]  /*2120*/  @!P1 IMAD.IADD R8, R8, 0x1, -R0.reuse ;  /* 0x0000000108089824 */ /* 0x100fe200078e0a00 */
[----:B------:R-:W-:Y:S01]  /*2130*/  SEL R3, R130, R6, !P0 ;  /* 0x0000000682037207 */ /* 0x000fe20004000000 */
[----:B------:R-:W-:Y:S01]  /*2140*/  @!P5 IMAD.IADD R10, R10, 0x1, -R0 ;  /* 0x000000010a0ad824 */ /* 0x000fe200078e0a00 */
[----:B------:R-:W-:Y:S01]  /*2150*/  ISETP.GE.AND P5, PT, R2, RZ, PT ;  /* 0x000000ff0200720c */ /* 0x000fe20003fa6270 */
[----:B------:R-:W-:Y:S01]  /*2160*/  IMAD.MOV R15, RZ, RZ, -R4 ;  /* 0x000000ffff0f7224 */ /* 0x000fe200078e0a04 */
[----:B------:R-:W-:Y:S01]  /*2170*/  ISETP.GE.AND P1, PT, R44, RZ, PT ;  /* 0x000000ff2c00720c */ /* 0x000fe20003f26270 */
[----:B------:R-:W-:Y:S01]  /*2180*/  IMAD.HI.U32 R6, R5, R16, RZ ;  /* 0x0000001005067227 */ /* 0x000fe200078e00ff */
[----:B------:R-:W-:Y:S01]  /*2190*/  IABS R44, R64 ;  /* 0x00000040002c7213 */ /* 0x000fe20000000000 */
[----:B------:R-:W-:Y:S01]  /*21a0*/  UIMAD UR37, UR37, 0x27, URZ ;  /* 0x00000027252578a4 */ /* 0x000fe2000f8e023f */
[----:B------:R-:W-:Y:S01]  /*21b0*/  IABS R129, R142 ;  /* 0x0000008e00817213 */ /* 0x000fe20000000000 */
[--C-:B------:R-:W-:Y:S01]  /*21c0*/  @!P4 IMAD.IADD R12, R12, 0x1, -R0.reuse ;  /* 0x000000010c0cc824 */ /* 0x100fe200078e0a00 */
[----:B------:R-:W-:Y:S01]  /*21d0*/  ISETP.GT.U32.AND P4, PT, R0, R8, PT ;  /* 0x000000080000720c */ /* 0x000fe20003f84070 */
[--C-:B------:R-:W-:Y:S01]  /*21e0*/  @!P2 IMAD.IADD R11, R11, 0x1, -R0.reuse ;  /* 0x000000010b0ba824 */ /* 0x100fe200078e0a00 */
[----:B------:R-:W-:Y:S01]  /*21f0*/  ISETP.GE.AND P2, PT, R148, RZ, PT ;  /* 0x000000ff9400720c */ /* 0x000fe20003f46270 */
[----:B------:R-:W-:Y:S01]  /*2200*/  @!P6 IMAD.IADD R13, R13, 0x1, -R0 ;  /* 0x000000010d0de824 */ /* 0x000fe200078e0a00 */
[C---:B------:R-:W-:Y:S01]  /*2210*/  ISETP.GT.U32.AND P6, PT, R0.reuse, R12, PT ;  /* 0x0000000c0000720c */ /* 0x040fe20003fc4070 */
[C---:B------:R-:W-:Y:S01]  /*2220*/  IMAD R14, R0.reuse, R15, R14 ;  /* 0x0000000f000e7224 */ /* 0x040fe200078e020e */
[C---:B------:R-:W-:Y:S01]  /*2230*/  ISETP.GT.U32.AND P0, PT, R0.reuse, R11, PT ;  /* 0x0000000b0000720c */ /* 0x040fe20003f04070 */
[----:B------:R-:W-:Y:S01]  /*2240*/  IMAD.MOV R15, RZ, RZ, -R6 ;  /* 0x000000ffff0f7224 */ /* 0x000fe200078e0a06 */
[----:B------:R-:W-:Y:S01]  /*2250*/  IABS R158, R79 ;  /* 0x0000004f009e7213 */ /* 0x000fe20000000000 */
[----:B------:R-:W-:Y:S01]  /*2260*/  IMAD.MOV.U32 R4, RZ, RZ, R13 ;  /* 0x000000ffff047224 */ /* 0x000fe200078e000d */
[----:B------:R-:W-:Y:S01]  /*2270*/  IABS R154, R75 ;  /* 0x0000004b009a7213 */ /* 0x000fe20000000000 */
[C---:B------:R-:W-:Y:S01]  /*2280*/  IMAD R16, R0.reuse, R15, R16 ;  /* 0x0000000f00107224 */ /* 0x040fe200078e0210 */
[----:B------:R-:W-:Y:S01]  /*2290*/  IABS R15, R50 ;  /* 0x00000032000f7213 */ /* 0x000fe20000000000 */
[----:B------:R-:W-:Y:S01]  /*22a0*/  @!P5 IMAD.MOV R4, RZ, RZ, -R4 ;  /* 0x000000ffff04d224 */ /* 0x000fe200078e0a04 */
[----:B------:R-:W-:Y:S01]  /*22b0*/  ISETP.GT.U32.AND P5, PT, R0, R14, PT ;  /* 0x0000000e0000720c */ /* 0x000fe20003fa4070 */
[--C-:B------:R-:W-:Y:S01]  /*22c0*/  @!P4 IMAD.IADD R8, R8, 0x1, -R0.reuse ;  /* 0x000000010808c824 */ /* 0x100fe200078e0a00 */
[----:B------:R-:W-:Y:S01]  /*22d0*/  ISETP.GT.U32.AND P4, PT, R0, R16, PT ;  /* 0x000000100000720c */ /* 0x000fe20003f84070 */
[--C-:B------:R-:W-:Y:S01]  /*22e0*/  @!P6 IMAD.IADD R12, R12, 0x1, -R0.reuse ;  /* 0x000000010c0ce824 */ /* 0x100fe200078e0a00 */
[----:B------:R-:W-:Y:S01]  /*22f0*/  ISETP.GE.AND P6, PT, R36, RZ, PT ;  /* 0x000000ff2400720c */ /* 0x000fe20003fc6270 */
[----:B------:R-:W-:Y:S01]  /*2300*/  @!P0 IMAD.IADD R11, R11, 0x1, -R0 ;  /* 0x000000010b0b8824 */ /* 0x000fe200078e0a00 */
[----:B------:R-:W-:Y:S01]  /*2310*/  ISETP.GT.U32.AND P0, PT, R0, R10, PT ;  /* 0x0000000a0000720c */ /* 0x000fe20003f04070 */
[----:B------:R-:W-:Y:S01]  /*2320*/  @!P2 IMAD.MOV R8, RZ, RZ, -R8 ;  /* 0x000000ffff08a224 */ /* 0x000fe200078e0a08 */
[----:B------:R-:W-:Y:S01]  /*2330*/  IABS R36, R46 ;  /* 0x0000002e00247213 */ /* 0x000fe20000000000 */
[----:B------:R-:W-:Y:S01]  /*2340*/  IMAD.MOV.U32 R6, RZ, RZ, R11 ;  /* 0x000000ffff067224 */ /* 0x000fe200078e000b */
[----:B------:R-:W-:Y:S01]  /*2350*/  IABS R152, R67 ;  /* 0x0000004300987213 */ /* 0x000fe20000000000 */
[C---:B------:R-:W-:Y:S01]  /*2360*/  IMAD.HI.U32 R11, R5.reuse, R18, RZ ;  /* 0x00000012050b7227 */ /* 0x040fe200078e00ff */
[----:B------:R-:W-:Y:S01]  /*2370*/  IABS R150, R59 ;  /* 0x0000003b00967213 */ /* 0x000fe20000000000 */
[----:B------:R-:W-:Y:S01]  /*2380*/  ULDC UR42, c[0x0][0x238] ;  /* 0x00008e00002a7ab9 */ /* 0x000fe20000000800 */
[----:B------:R-:W-:Y:S01]  /*2390*/  IABS R148, R57 ;  /* 0x0000003900947213 */ /* 0x000fe20000000000 */
[--C-:B------:R-:W-:Y:S01]  /*23a0*/  @!P5 IMAD.IADD R14, R14, 0x1, -R0.reuse ;  /* 0x000000010e0ed824 */ /* 0x100fe200078e0a00 */
[----:B------:R-:W-:Y:S01]  /*23b0*/  ISETP.GE.AND P5, PT, R22, RZ, PT ;  /* 0x000000ff1600720c */ /* 0x000fe20003fa6270 */
[----:B------:R-:W-:Y:S01]  /*23c0*/  @!P4 IMAD.IADD R16, R16, 0x1, -R0 ;  /* 0x000000011010c824 */ /* 0x000fe200078e0a00 */
[----:B------:R-:W-:Y:S01]  /*23d0*/  IABS R22, R24 ;  /* 0x0000001800167213 */ /* 0x000fe20000000000 */
[----:B------:R-:W-:Y:S01]  /*23e0*/  IMAD.MOV R13, RZ, RZ, -R11 ;  /* 0x000000ffff0d7224 */ /* 0x000fe200078e0a0b */
[C---:B------:R-:W-:Y:S01]  /*23f0*/  ISETP.GT.U32.AND P4, PT, R0.reuse, R14, PT ;  /* 0x0000000e0000720c */ /* 0x040fe20003f84070 */
[C---:B------:R-:W-:Y:S01]  /*2400*/  IMAD.HI.U32 R11, R5.reuse, R20, RZ ;  /* 0x00000014050b7227 */ /* 0x040fe200078e00ff */
[----:B------:R-:W-:Y:S01]  /*2410*/  ISETP.GT.U32.AND P2, PT, R0, R16, PT ;  /* 0x000000100000720c */ /* 0x000fe20003f44070 */
[----:B------:R-:W-:Y:S01]  /*2420*/  UIMAD UR42, UR42, 0x26, URZ ;  /* 0x000000262a2a78a4 */ /* 0x000fe2000f8e023f */
[----:B------:R-:W-:Y:S01]  /*2430*/  IABS R130, R25 ;  /* 0x0000001900827213 */ /* 0x000fe20000000000 */
[----:B------:R-:W-:Y:S01]  /*2440*/  IMAD.MOV R11, RZ, RZ, -R11 ;  /* 0x000000ffff0b7224 */ /* 0x000fe200078e0a0b */
[----:B------:R-:W-:Y:S01]  /*2450*/  ULDC UR34, c[0x0][0x238] ;  /* 0x00008e0000227ab9 */ /* 0x000fe20000000800 */
[----:B------:R-:W-:Y:S01]  /*2460*/  @!P3 IMAD.MOV R6, RZ, RZ, -R6 ;  /* 0x000000ffff06b224 */ /* 0x000fe200078e0a06 */
[----:B------:R-:W-:Y:S01]  /*2470*/  ISETP.GE.AND P3, PT, R42, RZ, PT ;  /* 0x000000ff2a00720c */ /* 0x000fe20003f66270 */
[----:B------:R-:W-:Y:S01]  /*2480*/  IMAD R20, R0, R11, R20 ;  /* 0x0000000b00147224 */ /* 0x000fe200078e0214 */
[----:B------:R-:W-:Y:S01]  /*2490*/  IABS R42, R145 ;  /* 0x00000091002a7213 */ /* 0x000fe20000000000 */
[----:B------:R-:W-:Y:S01]  /*24a0*/  IMAD.HI.U32 R11, R5, R22, RZ ;  /* 0x00000016050b7227 */ /* 0x000fe200078e00ff */
[----:B------:R-:W-:Y:S01]  /*24b0*/  UIMAD UR34, UR34, 0x25, URZ ;  /* 0x00000025222278a4 */ /* 0x000fe2000f8e023f */
[----:B------:R-:W-:-:S02]  /*24c0*/  ULDC UR48, c[0x0][0x238] ;  /* 0x00008e0000307ab9 */ /* 0x000fc40000000800 */
[--C-:B------:R-:W-:Y:S01]  /*24d0*/  @!P4 IMAD.IADD R14, R14, 0x1, -R0.reuse ;  /* 0x000000010e0ec824 */ /* 0x100fe200078e0a00 */
[----:B------:R-:W-:Y:S01]  /*24e0*/  ISETP.GT.U32.AND P4, PT, R0, R20, PT ;  /* 0x000000140000720c */ /* 0x000fe20003f84070 */
[----:B------:R-:W-:Y:S01]  /*24f0*/  IMAD.MOV R11, RZ, RZ, -R11 ;  /* 0x000000ffff0b7224 */ /* 0x000fe200078e0a0b */
[----:B------:R-:W-:Y:S01]  /*2500*/  ULDC UR13, c[0x0][0x238] ;  /* 0x00008e00000d7ab9 */ /* 0x000fe20000000800 */
[----:B------:R-:W-:Y:S01]  /*2510*/  @!P2 IMAD.IADD R16, R16, 0x1, -R0 ;  /* 0x000000011010a824 */ /* 0x000fe200078e0a00 */
[----:B------:R-:W-:Y:S01]  /*2520*/  ISETP.GE.AND P2, PT, R24, RZ, PT ;  /* 0x000000ff1800720c */ /* 0x000fe20003f46270 */
[----:B------:R-:W-:Y:S01]  /*2530*/  IMAD R22, R0, R11, R22 ;  /* 0x0000000b00167224 */ /* 0x000fe200078e0216 */
[----:B------:R-:W-:Y:S01]  /*2540*/  IABS R24, R26 ;  /* 0x0000001a00187213 */ /* 0x000fe20000000000 */
[----:B------:R-:W-:Y:S01]  /*2550*/  @!P0 IMAD.IADD R10, R10, 0x1, -R0 ;  /* 0x000000010a0a8824 */ /* 0x000fe200078e0a00 */
[----:B------:R-:W-:Y:S01]  /*2560*/  ISETP.GE.AND P0, PT, R40, RZ, PT ;  /* 0x000000ff2800720c */ /* 0x000fe20003f06270 */
[----:B------:R-:W-:Y:S01]  /*2570*/  @!P6 IMAD.MOV R16, RZ, RZ, -R16 ;  /* 0x000000ffff10e224 */ /* 0x000fe200078e0a10 */
[C---:B------:R-:W-:Y:S01]  /*2580*/  ISETP.GT.U32.AND P6, PT, R0.reuse, R22, PT ;  /* 0x000000160000720c */ /* 0x040fe20003fc4070 */
[----:B------:R-:W-:Y:S01]  /*2590*/  IMAD R18, R0, R13, R18 ;  /* 0x0000000d00127224 */ /* 0x000fe200078e0212 */
[----:B------:R-:W-:Y:S01]  /*25a0*/  IABS R40, R48 ;  /* 0x0000003000287213 */ /* 0x000fe20000000000 */
[----:B------:R-:W-:Y:S01]  /*25b0*/  @!P4 IMAD.IADD R20, R20, 0x1, -R0 ;  /* 0x000000011414c824 */ /* 0x000fe200078e0a00 */
[----:B------:R-:W-:Y:S01]  /*25c0*/  UIMAD UR13, UR13, 0x23, URZ ;  /* 0x000000230d0d78a4 */ /* 0x000fe2000f8e023f */
[----:B------:R-:W-:Y:S01]  /*25d0*/  @!P3 IMAD.MOV R12, RZ, RZ, -R12 ;  /* 0x000000ffff0cb224 */ /* 0x000fe200078e0a0c */
[----:B------:R-:W-:Y:S01]  /*25e0*/  ISETP.GE.AND P3, PT, R28, RZ, PT ;  /* 0x000000ff1c00720c */ /* 0x000fe20003f66270 */
[----:B------:R-:W-:Y:S01]  /*25f0*/  @!P1 IMAD.MOV R10, RZ, RZ, -R10 ;  /* 0x000000ffff0a9224 */ /* 0x000fe200078e0a0a */
[C---:B------:R-:W-:Y:S01]  /*2600*/  ISETP.GT.U32.AND P4, PT, R0.reuse, R20, PT ;  /* 0x000000140000720c */ /* 0x040fe20003f84070 */
[----:B------:R-:W-:Y:S01]  /*2610*/  IMAD.HI.U32 R11, R5, R24, RZ ;  /* 0x00000018050b7227 */ /* 0x000fe200078e00ff */
[----:B------:R-:W-:Y:S01]  /*2620*/  ISETP.GT.U32.AND P1, PT, R0, R18, PT ;  /* 0x000000120000720c */ /* 0x000fe20003f24070 */
[----:B------:R-:W-:Y:S01]  /*2630*/  ULDC UR55, c[0x0][0x238] ;  /* 0x00008e0000377ab9 */ /* 0x000fe20000000800 */
[----:B------:R-:W-:Y:S01]  /*2640*/  IABS R28, R32 ;  /* 0x00000020001c7213 */ /* 0x000fe20000000000 */
[----:B------:R-:W-:Y:S01]  /*2650*/  @!P0 IMAD.MOV R14, RZ, RZ, -R14 ;  /* 0x000000ffff0e8224 */ /* 0x000fe200078e0a0e */
[----:B------:R-:W-:Y:S01]  /*2660*/  ISETP.GE.AND P0, PT, R26, RZ, PT ;  /* 0x000000ff1a00720c */ /* 0x000fe20003f06270 */
[----:B------:R-:W-:Y:S01]  /*2670*/  @!P6 IMAD.IADD R22, R22, 0x1, -R0 ;  /* 0x000000011616e824 */ /* 0x000fe200078e0a00 */
[----:B------:R-:W-:Y:S01]  /*2680*/  IABS R26, R34 ;  /* 0x00000022001a7213 */ /* 0x000fe20000000000 */
[----:B------:R-:W-:Y:S01]  /*2690*/  IMAD.MOV R13, RZ, RZ, -R11 ;  /* 0x000000ffff0d7224 */ /* 0x000fe200078e0a0b */
[----:B------:R-:W-:Y:S01]  /*26a0*/  UIMAD UR55, UR55, 0x22, URZ ;  /* 0x00000022373778a4 */ /* 0x000fe2000f8e023f */
[----:B------:R-:W-:Y:S01]  /*26b0*/  IMAD R3, R3, UR4, RZ ;  /* 0x0000000403037c24 */ /* 0x000fe2000f8e02ff */
[C---:B------:R-:W-:Y:S01]  /*26c0*/  ISETP.GT.U32.AND P6, PT, R0.reuse, R22, PT ;  /* 0x000000160000720c */ /* 0x040fe20003fc4070 */
[C---:B------:R-:W-:Y:S01]  /*26d0*/  IMAD.HI.U32 R11, R5.reuse, R26, RZ ;  /* 0x0000001a050b7227 */ /* 0x040fe200078e00ff */
[----:B------:R-:W-:Y:S01]  /*26e0*/  ULDC UR51, c[0x0][0x238] ;  /* 0x00008e0000337ab9 */ /* 0x000fe20000000800 */
[----:B------:R-:W-:Y:S01]  /*26f0*/  ULDC UR25, c[0x0][0x238] ;  /* 0x00008e0000197ab9 */ /* 0x000fe20000000800 */
[----:B------:R-:W-:Y:S01]  /*2700*/  UIMAD UR51, UR51, 0x21, URZ ;  /* 0x00000021333378a4 */ /* 0x000fe2000f8e023f */
[----:B------:R-:W-:Y:S01]  /*2710*/  IMAD R24, R0, R13, R24 ;  /* 0x0000000d00187224 */ /* 0x000fe200078e0218 */
[----:B------:R-:W-:Y:S01]  /*2720*/  USHF.L.U32 UR25, UR25, 0x5, URZ ;  /* 0x0000000519197899 */ /* 0x000fe2000800063f */
[----:B------:R-:W-:Y:S01]  /*2730*/  @!P4 IMAD.IADD R20, R20, 0x1, -R0 ;  /* 0x000000011414c824 */ /* 0x000fe200078e0a00 */
[----:B------:R-:W-:Y:S01]  /*2740*/  ULDC UR33, c[0x0][0x238] ;  /* 0x00008e0000217ab9 */ /* 0x000fe20000000800 */
[----:B------:R-:W-:Y:S01]  /*2750*/  IMAD.MOV R11, RZ, RZ, -R11 ;  /* 0x000000ffff0b7224 */ /* 0x000fe200078e0a0b */
[----:B------:R-:W-:Y:S01]  /*2760*/  ISETP.GT.U32.AND P4, PT, R0, R24, PT ;  /* 0x000000180000720c */ /* 0x000fe20003f84070 */
[----:B------:R-:W-:Y:S01]  /*2770*/  @!P3 IMAD.MOV R20, RZ, RZ, -R20 ;  /* 0x000000ffff14b224 */ /* 0x000fe200078e0a14 */
[----:B------:R-:W-:Y:S01]  /*2780*/  ISETP.GE.AND P3, PT, R30, RZ, PT ;  /* 0x000000ff1e00720c */ /* 0x000fe20003f66270 */
[----:B------:R-:W-:Y:S01]  /*2790*/  @!P1 IMAD.IADD R18, R18, 0x1, -R0 ;  /* 0x0000000112129824 */ /* 0x000fe200078e0a00 */
[----:B------:R-:W-:Y:S01]  /*27a0*/  IABS R30, R30 ;  /* 0x0000001e001e7213 */ /* 0x000fe20000000000 */
[C---:B------:R-:W-:Y:S01]  /*27b0*/  IMAD R26, R0.reuse, R11, R26 ;  /* 0x0000000b001a7224 */ /* 0x040fe200078e021a */
[----:B------:R-:W-:Y:S01]  /*27c0*/  UIMAD UR33, UR33, 0x1f, URZ ;  /* 0x0000001f212178a4 */ /* 0x000fe2000f8e023f */
[C---:B------:R-:W-:Y:S01]  /*27d0*/  IMAD.HI.U32 R13, R5.reuse, R28, RZ ;  /* 0x0000001c050d7227 */ /* 0x040fe200078e00ff */
[----:B------:R-:W-:Y:S01]  /*27e0*/  ISETP.GT.U32.AND P1, PT, R0, R18, PT ;  /* 0x000000120000720c */ /* 0x000fe20003f24070 */
[----:B------:R-:W-:Y:S01]  /*27f0*/  ULDC UR41, c[0x0][0x238] ;  /* 0x00008e0000297ab9 */ /* 0x000fe20000000800 */
[----:B------:R-:W-:Y:S01]  /*2800*/  ULDC UR47, c[0x0][0x238] ;  /* 0x00008e00002f7ab9 */ /* 0x000fe20000000800 */
[----:B------:R-:W-:Y:S01]  /*2810*/  @!P6 IMAD.IADD R22, R22, 0x1, -R0 ;  /* 0x000000011616e824 */ /* 0x000fe200078e0a00 */
[----:B------:R-:W-:Y:S01]  /*2820*/  ISETP.GT.U32.AND P6, PT, R0, R26, PT ;  /* 0x0000001a0000720c */ /* 0x000fe20003fc4070 */
[----:B------:R-:W-:Y:S01]  /*2830*/  IMAD.MOV R13, RZ, RZ, -R13 ;  /* 0x000000ffff0d7224 */ /* 0x000fe200078e0a0d */
[----:B------:R-:W-:Y:S01]  /*2840*/  UIMAD UR41, UR41, 0x1e, URZ ;  /* 0x0000001e292978a4 */ /* 0x000fe2000f8e023f */
[----:B------:R-:W-:Y:S01]  /*2850*/  IMAD.HI.U32 R11, R5, R30, RZ ;  /* 0x0000001e050b7227 */ /* 0x000fe200078e00ff */
[----:B------:R-:W-:Y:S01]  /*2860*/  UIMAD UR47, UR47, 0x1d, URZ ;  /* 0x0000001d2f2f78a4 */ /* 0x000fe2000f8e023f */
[----:B------:R-:W-:-:S02]  /*2870*/  ULDC UR15, c[0x0][0x238] ;  /* 0x00008e00000f7ab9 */ /* 0x000fc40000000800 */
[----:B------:R-:W-:Y:S01]  /*2880*/  IMAD R28, R0, R13, R28 ;  /* 0x0000000d001c7224 */ /* 0x000fe200078e021c */
[----:B------:R-:W-:Y:S01]  /*2890*/  UIMAD UR15, UR15, 0x1c, URZ ;  /* 0x0000001c0f0f78a4 */ /* 0x000fe2000f8e023f */
[----:B------:R-:W-:Y:S01]  /*28a0*/  IMAD.MOV R11, RZ, RZ, -R11 ;  /* 0x000000ffff0b7224 */ /* 0x000fe200078e0a0b */
[----:B------:R-:W-:Y:S01]  /*28b0*/  ULDC UR31, c[0x0][0x238] ;  /* 0x00008e00001f7ab9 */ /* 0x000fe20000000800 */
[----:B------:R-:W-:Y:S01]  /*28c0*/  @!P4 IMAD.IADD R24, R24, 0x1, -R0 ;  /* 0x000000011818c824 */ /* 0x000fe200078e0a00 */
[----:B------:R-:W-:Y:S01]  /*28d0*/  UIMAD UR31, UR31, 0x1b, URZ ;  /* 0x0000001b1f1f78a4 */ /* 0x000fe2000f8e023f */
[----:B------:R-:W-:Y:S01]  /*28e0*/  @!P2 IMAD.MOV R22, RZ, RZ, -R22 ;  /* 0x000000ffff16a224 */ /* 0x000fe200078e0a16 */
[C---:B------:R-:W-:Y:S01]  /*28f0*/  ISETP.GT.U32.AND P2, PT, R0.reuse, R28, PT ;  /* 0x0000001c0000720c */ /* 0x040fe20003f44070 */
[C---:B------:R-:W-:Y:S01]  /*2900*/  IMAD R30, R0.reuse, R11, R30 ;  /* 0x0000000b001e7224 */ /* 0x040fe200078e021e */
[----:B------:R-:W-:Y:S01]  /*2910*/  ISETP.GT.U32.AND P4, PT, R0, R24, PT ;  /* 0x000000180000720c */ /* 0x000fe20003f84070 */
[--C-:B------:R-:W-:Y:S01]  /*2920*/  @!P1 IMAD.IADD R18, R18, 0x1, -R0.reuse ;  /* 0x0000000112129824 */ /* 0x100fe200078e0a00 */
[----:B------:R-:W-:Y:S01]  /*2930*/  ISETP.GE.AND P1, PT, R34, RZ, PT ;  /* 0x000000ff2200720c */ /* 0x000fe20003f26270 */
[----:B------:R-:W-:Y:S01]  /*2940*/  @!P6 IMAD.IADD R26, R26, 0x1, -R0 ;  /* 0x000000011a1ae824 */ /* 0x000fe200078e0a00 */
[----:B------:R-:W-:Y:S01]  /*2950*/  ISETP.GT.U32.AND P6, PT, R0, R30, PT ;  /* 0x0000001e0000720c */ /* 0x000fe20003fc4070 */
[----:B------:R-:W-:Y:S01]  /*2960*/  @!P5 IMAD.MOV R18, RZ, RZ, -R18 ;  /* 0x000000ffff12d224 */ /* 0x000fe200078e0a12 */
[----:B------:R-:W-:Y:S01]  /*2970*/  ISETP.GE.AND P5, PT, R32, RZ, PT ;  /* 0x000000ff2000720c */ /* 0x000fe20003fa6270 */
[----:B------:R-:W-:Y:S01]  /*2980*/  ULDC UR35, c[0x0][0x238] ;  /* 0x00008e0000237ab9 */ /* 0x000fe20000000800 */
[----:B------:R-:W-:Y:S01]  /*2990*/  IABS R32, R38 ;  /* 0x0000002600207213 */ /* 0x000fe20000000000 */
[----:B------:R-:W-:Y:S01]  /*29a0*/  UIMAD UR35, UR35, 0x1a, URZ ;  /* 0x0000001a232378a4 */ /* 0x000fe2000f8e023f */
[----:B------:R-:W-:Y:S01]  /*29b0*/  IABS R34, R147 ;  /* 0x0000009300227213 */ /* 0x000fe20000000000 */
[----:B------:R-:W-:Y:S01]  /*29c0*/  @!P2 IMAD.IADD R28, R28, 0x1, -R0 ;  /* 0x000000011c1ca824 */ /* 0x000fe200078e0a00 */
[----:B------:R-:W-:Y:S01]  /*29d0*/  ISETP.GT.U32.AND P2, PT, R0, R26, PT ;  /* 0x0000001a0000720c */ /* 0x000fe20003f44070 */
[C---:B------:R-:W-:Y:S01]  /*29e0*/  IMAD.HI.U32 R13, R5.reuse, R32, RZ ;  /* 0x00000020050d7227 */ /* 0x040fe200078e00ff */
[----:B------:R-:W-:Y:S01]  /*29f0*/  ULDC UR39, c[0x0][0x238] ;  /* 0x00008e0000277ab9 */ /* 0x000fe20000000800 */
[----:B------:R-:W-:Y:S01]  /*2a00*/  ULDC UR8, c[0x0][0x238] ;  /* 0x00008e0000087ab9 */ /* 0x000fe20000000800 */
[----:B------:R-:W-:Y:S01]  /*2a10*/  UIMAD UR39, UR39, 0x19, URZ ;  /* 0x00000019272778a4 */ /* 0x000fe2000f8e023f */
[----:B------:R-:W-:Y:S01]  /*2a20*/  IMAD.HI.U32 R11, R5, R34, RZ ;  /* 0x00000022050b7227 */ /* 0x000fe200078e00ff */
[----:B------:R-:W-:Y:S01]  /*2a30*/  UIMAD UR8, UR8, 0x18, URZ ;  /* 0x00000018080878a4 */ /* 0x000fe2000f8e023f */
[----:B------:R-:W-:-:S02]  /*2a40*/  ULDC UR5, c[0x0][0x238] ;  /* 0x00008e0000057ab9 */ /* 0x000fc40000000800 */
[--C-:B------:R-:W-:Y:S01]  /*2a50*/  @!P4 IMAD.IADD R24, R24, 0x1, -R0.reuse ;  /* 0x000000011818c824 */ /* 0x100fe200078e0a00 */
[----:B------:R-:W-:Y:S01]  /*2a60*/  ISETP.GE.AND P4, PT, R38, RZ, PT ;  /* 0x000000ff2600720c */ /* 0x000fe20003f86270 */
[----:B------:R-:W-:Y:S01]  /*2a70*/  @!P6 IMAD.IADD R30, R30, 0x1, -R0 ;  /* 0x000000011e1ee824 */ /* 0x000fe200078e0a00 */
[----:B------:R-:W-:Y:S01]  /*2a80*/  IABS R38, R146 ;  /* 0x0000009200267213 */ /* 0x000fe20000000000 */
[----:B------:R-:W-:Y:S01]  /*2a90*/  IMAD.MOV R13, RZ, RZ, -R13 ;  /* 0x000000ffff0d7224 */ /* 0x000fe200078e0a0d */
[----:B------:R-:W-:Y:S01]  /*2aa0*/  UIMAD UR5, UR5, 0x17, URZ ;  /* 0x00000017050578a4 */ /* 0x000fe2000f8e023f */
[----:B------:R-:W-:Y:S01]  /*2ab0*/  IMAD.MOV R11, RZ, RZ, -R11 ;  /* 0x000000ffff0b7224 */ /* 0x000fe200078e0a0b */
[C---:B------:R-:W-:Y:S01]  /*2ac0*/  ISETP.GT.U32.AND P6, PT, R0.reuse, R30, PT ;  /* 0x0000001e0000720c */ /* 0x040fe20003fc4070 */
[----:B------:R-:W-:Y:S01]  /*2ad0*/  @!P0 IMAD.MOV R24, RZ, RZ, -R24 ;  /* 0x000000ffff188224 */ /* 0x000fe200078e0a18 */
[C---:B------:R-:W-:Y:S01]  /*2ae0*/  ISETP.GT.U32.AND P0, PT, R0.reuse, R28, PT ;  /* 0x0000001c0000720c */ /* 0x040fe20003f04070 */
[C---:B------:R-:W-:Y:S01]  /*2af0*/  IMAD R32, R0.reuse, R13, R32 ;  /* 0x0000000d00207224 */ /* 0x040fe200078e0220 */
[----:B------:R-:W-:Y:S01]  /*2b00*/  ULDC UR61, c[0x0][0x238] ;  /* 0x00008e00003d7ab9 */ /* 0x000fe20000000800 */
[----:B------:R-:W-:Y:S01]  /*2b10*/  IMAD R34, R0, R11, R34 ;  /* 0x0000000b00227224 */ /* 0x000fe200078e0222 */
[----:B------:R-:W-:Y:S01]  /*2b20*/  UIMAD UR61, UR61, 0x16, URZ ;  /* 0x000000163d3d78a4 */ /* 0x000fe2000f8e023f */
[C---:B------:R-:W-:Y:S01]  /*2b30*/  IMAD.HI.U32 R13, R5.reuse, R36, RZ ;  /* 0x00000024050d7227 */ /* 0x040fe200078e00ff */
[----:B------:R-:W-:Y:S01]  /*2b40*/  ULDC UR12, c[0x0][0x238] ;  /* 0x00008e00000c7ab9 */ /* 0x000fe20000000800 */
[----:B------:R-:W-:Y:S01]  /*2b50*/  ULDC UR16, c[0x0][0x238] ;  /* 0x00008e0000107ab9 */ /* 0x000fe20000000800 */
[----:B------:R-:W-:Y:S01]  /*2b60*/  UIMAD UR12, UR12, 0x15, URZ ;  /* 0x000000150c0c78a4 */ /* 0x000fe2000f8e023f */
[----:B------:R-:W-:Y:S01]  /*2b70*/  IMAD.HI.U32 R11, R5, R38, RZ ;  /* 0x00000026050b7227 */ /* 0x000fe200078e00ff */
[----:B------:R-:W-:Y:S01]  /*2b80*/  UIMAD UR16, UR16, 0x14, URZ ;  /* 0x00000014101078a4 */ /* 0x000fe2000f8e023f */
[----:B------:R-:W-:-:S02]  /*2b90*/  ULDC UR59, c[0x0][0x238] ;  /* 0x00008e00003b7ab9 */ /* 0x000fc40000000800 */
[----:B------:R-:W-:Y:S01]  /*2ba0*/  IMAD.MOV R13, RZ, RZ, -R13 ;  /* 0x000000ffff0d7224 */ /* 0x000fe200078e0a0d */
[----:B------:R-:W-:Y:S01]  /*2bb0*/  UIMAD UR59, UR59, 0x13, URZ ;  /* 0x000000133b3b78a4 */ /* 0x000fe2000f8e023f */
[----:B------:R-:W-:Y:S01]  /*2bc0*/  IMAD.MOV R11, RZ, RZ, -R11 ;  /* 0x000000ffff0b7224 */ /* 0x000fe200078e0a0b */
[----:B------:R-:W-:Y:S01]  /*2bd0*/  ULDC UR54, c[0x0][0x238] ;  /* 0x00008e0000367ab9 */ /* 0x000fe20000000800 */
[----:B------:R-:W-:Y:S01]  /*2be0*/  @!P2 IMAD.IADD R26, R26, 0x1, -R0 ;  /* 0x000000011a1aa824 */ /* 0x000fe200078e0a00 */
[C---:B------:R-:W-:Y:S01]  /*2bf0*/  ISETP.GT.U32.AND P2, PT, R0.reuse, R32, PT ;  /* 0x000000200000720c */ /* 0x040fe20003f44070 */
[C---:B------:R-:W-:Y:S01]  /*2c00*/  IMAD R36, R0.reuse, R13, R36 ;  /* 0x0000000d00247224 */ /* 0x040fe200078e0224 */
[----:B------:R-:W-:Y:S01]  /*2c10*/  UIMAD UR54, UR54, 0x12, URZ ;  /* 0x00000012363678a4 */ /* 0x000fe2000f8e023f */
[C---:B------:R-:W-:Y:S01]  /*2c20*/  IMAD R38, R0.reuse, R11, R38 ;  /* 0x0000000b00267224 */ /* 0x040fe200078e0226 */
[----:B------:R-:W-:Y:S01]  /*2c30*/  ULDC UR52, c[0x0][0x238] ;  /* 0x00008e0000347ab9 */ /* 0x000fe20000000800 */
[----:B------:R-:W-:Y:S01]  /*2c40*/  @!P1 IMAD.MOV R26, RZ, RZ, -R26 ;  /* 0x000000ffff1a9224 */ /* 0x000fe200078e0a1a */
[----:B------:R-:W-:Y:S01]  /*2c50*/  ISETP.GT.U32.AND P1, PT, R0, R34, PT ;  /* 0x000000220000720c */ /* 0x000fe20003f24070 */
[--C-:B------:R-:W-:Y:S01]  /*2c60*/  @!P0 IMAD.IADD R28, R28, 0x1, -R0.reuse ;  /* 0x000000011c1c8824 */ /* 0x100fe200078e0a00 */
[----:B------:R-:W-:Y:S01]  /*2c70*/  ISETP.GT.U32.AND P0, PT, R0, R36, PT ;  /* 0x000000240000720c */ /* 0x000fe20003f04070 */
[----:B------:R-:W-:Y:S01]  /*2c80*/  @!P6 IMAD.IADD R30, R30, 0x1, -R0 ;  /* 0x000000011e1ee824 */ /* 0x000fe200078e0a00 */
[----:B------:R-:W-:Y:S01]  /*2c90*/  ISETP.GT.U32.AND P6, PT, R0, R38, PT ;  /* 0x000000260000720c */ /* 0x000fe20003fc4070 */
[----:B------:R-:W-:Y:S01]  /*2ca0*/  IMAD.HI.U32 R11, R5, R40, RZ ;  /* 0x00000028050b7227 */ /* 0x000fe200078e00ff */
[----:B------:R-:W-:Y:S01]  /*2cb0*/  UIMAD UR52, UR52, 0x11, URZ ;  /* 0x00000011343478a4 */ /* 0x000fe2000f8e023f */
[----:B------:R-:W-:-:S02]  /*2cc0*/  ULDC UR50, c[0x0][0x238] ;  /* 0x00008e0000327ab9 */ /* 0x000fc40000000800 */
[----:B------:R-:W-:Y:S01]  /*2cd0*/  IMAD.MOV R11, RZ, RZ, -R11 ;  /* 0x000000ffff0b7224 */ /* 0x000fe200078e0a0b */
[----:B------:R-:W-:Y:S01]  /*2ce0*/  USHF.L.U32 UR50, UR50, 0x4, URZ ;  /* 0x0000000432327899 */ /* 0x000fe2000800063f */
[--C-:B------:R-:W-:Y:S01]  /*2cf0*/  @!P2 IMAD.IADD R32, R32, 0x1, -R0.reuse ;  /* 0x000000012020a824 */ /* 0x100fe200078e0a00 */
[----:B------:R-:W-:Y:S01]  /*2d00*/  ISETP.GE.AND P2, PT, R147, RZ, PT ;  /* 0x000000ff9300720c */ /* 0x000fe20003f46270 */
[--C-:B------:R-:W-:Y:S01]  /*2d10*/  @!P1 IMAD.IADD R34, R34, 0x1, -R0.reuse ;  /* 0x0000000122229824 */ /* 0x100fe200078e0a00 */
[----:B------:R-:W-:Y:S01]  /*2d20*/  ULDC UR24, c[0x0][0x238] ;  /* 0x00008e0000187ab9 */ /* 0x000fe20000000800 */
[--C-:B------:R-:W-:Y:S01]  /*2d30*/  @!P0 IMAD.IADD R36, R36, 0x1, -R0.reuse ;  /* 0x0000000124248824 */ /* 0x100fe200078e0a00 */
[----:B------:R-:W-:Y:S01]  /*2d40*/  ISETP.GT.U32.AND P1, PT, R0, R32, PT ;  /* 0x000000200000720c */ /* 0x000fe20003f24070 */
[----:B------:R-:W-:Y:S01]  /*2d50*/  @!P6 IMAD.IADD R38, R38, 0x1, -R0 ;  /* 0x000000012626e824 */ /* 0x000fe200078e0a00 */
[C---:B------:R-:W-:Y:S01]  /*2d60*/  ISETP.GT.U32.AND P0, PT, R0.reuse, R34, PT ;  /* 0x000000220000720c */ /* 0x040fe20003f04070 */
[----:B------:R-:W-:Y:S01]  /*2d70*/  IMAD.HI.U32 R13, R5, R42, RZ ;  /* 0x0000002a050d7227 */ /* 0x000fe200078e00ff */
[----:B------:R-:W-:Y:S01]  /*2d80*/  ISETP.GT.U32.AND P6, PT, R0, R36, PT ;  /* 0x000000240000720c */ /* 0x000fe20003fc4070 */
[----:B------:R-:W-:-:S02]  /*2d90*/  UIMAD UR24, UR24, 0xf, URZ ;  /* 0x0000000f181878a4 */ /* 0x000fc4000f8e023f */
[----:B------:R-:W-:Y:S01]  /*2da0*/  @!P5 IMAD.MOV R28, RZ, RZ, -R28 ;  /* 0x000000ffff1cd224 */ /* 0x000fe200078e0a1c */
[C---:B------:R-:W-:Y:S01]  /*2db0*/  ISETP.GT.U32.AND P5, PT, R0.reuse, R38, PT ;  /* 0x000000260000720c */ /* 0x040fe20003fa4070 */
[C---:B------:R-:W-:Y:S01]  /*2dc0*/  IMAD R40, R0.reuse, R11, R40 ;  /* 0x0000000b00287224 */ /* 0x040fe200078e0228 */
[----:B------:R-:W-:Y:S01]  /*2dd0*/  ULDC UR28, c[0x0][0x238] ;  /* 0x00008e00001c7ab9 */ /* 0x000fe20000000800 */
[----:B------:R-:W-:Y:S01]  /*2de0*/  IMAD.MOV R13, RZ, RZ, -R13 ;  /* 0x000000ffff0d7224 */ /* 0x000fe200078e0a0d */
[----:B------:R-:W-:Y:S01]  /*2df0*/  UIMAD UR28, UR28, 0xe, URZ ;  /* 0x0000000e1c1c78a4 */ /* 0x000fe2000f8e023f */
[C---:B------:R-:W-:Y:S01]  /*2e00*/  IMAD.HI.U32 R11, R5.reuse, R44, RZ ;  /* 0x0000002c050b7227 */ /* 0x040fe200078e00ff */
[----:B------:R-:W-:Y:S01]  /*2e10*/  ULDC UR32, c[0x0][0x238] ;  /* 0x00008e0000207ab9 */ /* 0x000fe20000000800 */
[----:B------:R-:W-:Y:S01]  /*2e20*/  ULDC UR36, c[0x0][0x238] ;  /* 0x00008e0000247ab9 */ /* 0x000fe20000000800 */
[----:B------:R-:W-:Y:S01]  /*2e30*/  UIMAD UR32, UR32, 0xd, URZ ;  /* 0x0000000d202078a4 */ /* 0x000fe2000f8e023f */
[C---:B------:R-:W-:Y:S01]  /*2e40*/  IMAD R42, R0.reuse, R13, R42 ;  /* 0x0000000d002a7224 */ /* 0x040fe200078e022a */
[----:B------:R-:W-:Y:S01]  /*2e50*/  IABS R13, R62 ;  /* 0x0000003e000d7213 */ /* 0x000fe20000000000 */
[----:B------:R-:W-:Y:S01]  /*2e60*/  IMAD.MOV R11, RZ, RZ, -R11 ;  /* 0x000000ffff0b7224 */ /* 0x000fe200078e0a0b */
[----:B------:R-:W-:Y:S01]  /*2e70*/  UIMAD UR36, UR36, 0xc, URZ ;  /* 0x0000000c242478a4 */ /* 0x000fe2000f8e023f */
[----:B------:R-:W-:Y:S01]  /*2e80*/  @!P3 IMAD.MOV R30, RZ, RZ, -R30 ;  /* 0x000000ffff1eb224 */ /* 0x000fe200078e0a1e */
[----:B------:R-:W-:Y:S01]  /*2e90*/  ISETP.GT.U32.AND P3, PT, R0, R40, PT ;  /* 0x000000280000720c */ /* 0x000fe20003f64070 */
[----:B------:R-:W-:Y:S01]  /*2ea0*/  @!P0 IMAD.IADD R34, R34, 0x1, -R0 ;  /* 0x0000000122228824 */ /* 0x000fe200078e0a00 */
[C---:B------:R-:W-:Y:S01]  /*2eb0*/  ISETP.GT.U32.AND P0, PT, R0.reuse, R42, PT ;  /* 0x0000002a0000720c */ /* 0x040fe20003f04070 */
[----:B------:R-:W-:Y:S01]  /*2ec0*/  IMAD R44, R0, R11, R44 ;  /* 0x0000000b002c7224 */ /* 0x000fe200078e022c */
[----:B------:R-:W-:Y:S01]  /*2ed0*/  ULDC UR40, c[0x0][0x238] ;  /* 0x00008e0000287ab9 */ /* 0x000fe20000000800 */
[--C-:B------:R-:W-:Y:S01]  /*2ee0*/  @!P5 IMAD.IADD R38, R38, 0x1, -R0.reuse ;  /* 0x000000012626d824 */ /* 0x100fe200078e0a00 */
[----:B------:R-:W-:Y:S01]  /*2ef0*/  UIMAD UR40, UR40, 0xb, URZ ;  /* 0x0000000b282878a4 */ /* 0x000fe2000f8e023f */
[--C-:B------:R-:W-:Y:S01]  /*2f00*/  @!P1 IMAD.IADD R32, R32, 0x1, -R0.reuse ;  /* 0x0000000120209824 */ /* 0x100fe200078e0a00 */
[----:B------:R-:W-:Y:S01]  /*2f10*/  ISETP.GT.U32.AND P5, PT, R0, R44, PT ;  /* 0x0000002c0000720c */ /* 0x000fe20003fa4070 */
[--C-:B------:R-:W-:Y:S01]  /*2f20*/  @!P6 IMAD.IADD R36, R36, 0x1, -R0.reuse ;  /* 0x000000012424e824 */ /* 0x100fe200078e0a00 */
[----:B------:R-:W-:Y:S01]  /*2f30*/  ISETP.GE.AND P1, PT, R46, RZ, PT ;  /* 0x000000ff2e00720c */ /* 0x000fe20003f26270 */
[----:B------:R-:W-:Y:S01]  /*2f40*/  IMAD.MOV.U32 R46, RZ, RZ, R13 ;  /* 0x000000ffff2e7224 */ /* 0x000fe200078e000d */
[----:B------:R-:W-:Y:S01]  /*2f50*/  IABS R13, R58 ;  /* 0x0000003a000d7213 */ /* 0x000fe20000000000 */
[--C-:B------:R-:W-:Y:S01]  /*2f60*/  @!P3 IMAD.IADD R40, R40, 0x1, -R0.reuse ;  /* 0x000000012828b824 */ /* 0x100fe200078e0a00 */
[----:B------:R-:W-:Y:S01]  /*2f70*/  ISETP.GE.AND P3, PT, R48, RZ, PT ;  /* 0x000000ff3000720c */ /* 0x000fe20003f66270 */
[----:B------:R-:W-:Y:S01]  /*2f80*/  IMAD.HI.U32 R11, R5, R46, RZ ;  /* 0x0000002e050b7227 */ /* 0x000fe200078e00ff */
[----:B------:R-:W-:Y:S01]  /*2f90*/  ISETP.GE.AND P6, PT, R146, RZ, PT ;  /* 0x000000ff9200720c */ /* 0x000fe20003fc6270 */
[----:B------:R-:W-:Y:S01]  /*2fa0*/  ULDC UR44, c[0x0][0x238] ;  /* 0x00008e00002c7ab9 */ /* 0x000fe20000000800 */
[----:B------:R-:W-:Y:S01]  /*2fb0*/  IABS R146, R45 ;  /* 0x0000002d00927213 */ /* 0x000fe20000000000 */
[--C-:B------:R-:W-:Y:S01]  /*2fc0*/  @!P0 IMAD.IADD R42, R42, 0x1, -R0.reuse ;  /* 0x000000012a2a8824 */ /* 0x100fe200078e0a00 */
[----:B------:R-:W-:Y:S01]  /*2fd0*/  ISETP.GE.AND P0, PT, R145, RZ, PT ;  /* 0x000000ff9100720c */ /* 0x000fe20003f06270 */
[----:B------:R-:W-:Y:S01]  /*2fe0*/  IMAD.MOV R11, RZ, RZ, -R11 ;  /* 0x000000ffff0b7224 */ /* 0x000fe200078e0a0b */
[----:B------:R-:W-:Y:S01]  /*2ff0*/  UIMAD UR44, UR44, 0xa, URZ ;  /* 0x0000000a2c2c78a4 */ /* 0x000fe2000f8e023f */
[----:B------:R-:W-:Y:S01]  /*3000*/  IMAD.MOV.U32 R48, RZ, RZ, R13 ;  /* 0x000000ffff307224 */ /* 0x000fe200078e000d */
[----:B------:R-:W-:Y:S01]  /*3010*/  ULDC UR46, c[0x0][0x238] ;  /* 0x00008e00002e7ab9 */ /* 0x000fe20000000800 */
[----:B------:R-:W-:Y:S01]  /*3020*/  @!P5 IMAD.IADD R44, R44, 0x1, -R0 ;  /* 0x000000012c2cd824 */ /* 0x000fe200078e0a00 */
[C---:B------:R-:W-:Y:S01]  /*3030*/  ISETP.GT.U32.AND P5, PT, R0.reuse, R42, PT ;  /* 0x0000002a0000720c */ /* 0x040fe20003fa4070 */
[----:B------:R-:W-:Y:S01]  /*3040*/  IMAD R46, R0, R11, R46 ;  /* 0x0000000b002e7224 */ /* 0x000fe200078e022e */
[----:B------:R-:W-:Y:S01]  /*3050*/  USHF.L.U32 UR46, UR46, 0x3, URZ ;  /* 0x000000032e2e7899 */ /* 0x000fe2000800063f */
[----:B------:R-:W-:-:S04]  /*3060*/  IMAD.HI.U32 R11, R5, R48, RZ ;  /* 0x00000030050b7227 */ /* 0x000fc800078e00ff */
[----:B------:R-:W-:Y:S02]  /*3070*/  IMAD.MOV R11, RZ, RZ, -R11 ;  /* 0x000000ffff0b7224 */ /* 0x000fe400078e0a0b */
[----:B------:R-:W-:Y:S01]  /*3080*/  @!P1 IMAD.MOV R36, RZ, RZ, -R36 ;  /* 0x000000ffff249224 */ /* 0x000fe200078e0a24 */
[C---:B------:R-:W-:Y:S01]  /*3090*/  ISETP.GT.U32.AND P1, PT, R0.reuse, R46, PT ;  /* 0x0000002e0000720c */ /* 0x040fe20003f24070 */
[----:B------:R-:W-:Y:S02]  /*30a0*/  IMAD R48, R0, R11, R48 ;  /* 0x0000000b00307224 */ /* 0x000fe400078e0230 */
[----:B------:R-:W-:Y:S02]  /*30b0*/  @!P5 IMAD.IADD R42, R42, 0x1, -R0 ;  /* 0x000000012a2ad824 */ /* 0x000fe400078e0a00 */
[----:B------:R-:W-:Y:S01]  /*30c0*/  IMAD.MOV.U32 R13, RZ, RZ, R15 ;  /* 0x000000ffff0d7224 */ /* 0x000fe200078e000f */
[C---:B------:R-:W-:Y:S01]  /*30d0*/  ISETP.GT.U32.AND P5, PT, R0.reuse, R48, PT ;  /* 0x000000300000720c */ /* 0x040fe20003fa4070 */
[----:B------:R-:W-:Y:S01]  /*30e0*/  @!P2 IMAD.MOV R34, RZ, RZ, -R34 ;  /* 0x000000ffff22a224 */ /* 0x000fe200078e0a22 */
[C---:B------:R-:W-:Y:S01]  /*30f0*/  ISETP.GT.U32.AND P2, PT, R0.reuse, R44, PT ;  /* 0x0000002c0000720c */ /* 0x040fe20003f44070 */
[----:B------:R-:W-:Y:S01]  /*3100*/  @!P4 IMAD.MOV R32, RZ, RZ, -R32 ;  /* 0x000000ffff20c224 */ /* 0x000fe200078e0a20 */
[----:B------:R-:W-:Y:S01]  /*3110*/  ISETP.GT.U32.AND P4, PT, R0, R40, PT ;  /* 0x000000280000720c */ /* 0x000fe20003f84070 */
[----:B------:R-:W-:Y:S01]  /*3120*/  IMAD.HI.U32 R11, R5, R13, RZ ;  /* 0x0000000d050b7227 */ /* 0x000fe200078e00ff */
[----:B------:R-:W-:-:S03]  /*3130*/  IABS R15, R52 ;  /* 0x00000034000f7213 */ /* 0x000fc60000000000 */
[----:B------:R-:W-:Y:S01]  /*3140*/  @!P6 IMAD.MOV R38, RZ, RZ, -R38 ;  /* 0x000000ffff26e224 */ /* 0x000fe200078e0a26 */
[----:B------:R-:W-:Y:S01]  /*3150*/  ISETP.GE.AND P6, PT, R64, RZ, PT ;  /* 0x000000ff4000720c */ /* 0x000fe20003fc6270 */
[----:B------:R-:W-:Y:S01]  /*3160*/  IMAD.MOV R11, RZ, RZ, -R11 ;  /* 0x000000ffff0b7224 */ /* 0x000fe200078e0a0b */
[----:B------:R-:W-:Y:S01]  /*3170*/  IABS R64, R143 ;  /* 0x0000008f00407213 */ /* 0x000fe20000000000 */
[--C-:B------:R-:W-:Y:S02]  /*3180*/  @!P5 IMAD.IADD R48, R48, 0x1, -R0.reuse ;  /* 0x000000013030d824 */ /* 0x100fe400078e0a00 */
[----:B------:R-:W-:Y:S01]  /*3190*/  @!P1 IMAD.IADD R46, R46, 0x1, -R0 ;  /* 0x000000012e2e9824 */ /* 0x000fe200078e0a00 */
[----:B------:R-:W-:Y:S01]  /*31a0*/  ISETP.GE.AND P1, PT, R50, RZ, PT ;  /* 0x000000ff3200720c */ /* 0x000fe20003f26270 */
[C---:B------:R-:W-:Y:S01]  /*31b0*/  IMAD R50, R0.reuse, R11, R13 ;  /* 0x0000000b00327224 */ /* 0x040fe200078e020d */
[----:B------:R-:W-:Y:S01]  /*31c0*/  ISETP.GT.U32.AND P5, PT, R0, R48, PT ;  /* 0x000000300000720c */ /* 0x000fe20003fa4070 */
[----:B------:R-:W-:-:S04]  /*31d0*/  IMAD.HI.U32 R11, R5, R15, RZ ;  /* 0x0000000f050b7227 */ /* 0x000fc800078e00ff */
[--C-:B------:R-:W-:Y:S01]  /*31e0*/  @!P2 IMAD.IADD R44, R44, 0x1, -R0.reuse ;  /* 0x000000012c2ca824 */ /* 0x100fe200078e0a00 */
[----:B------:R-:W-:Y:S01]  /*31f0*/  ISETP.GE.AND P2, PT, R58, RZ, PT ;  /* 0x000000ff3a00720c */ /* 0x000fe20003f46270 */
[----:B------:R-:W-:Y:S01]  /*3200*/  @!P4 IMAD.IADD R40, R40, 0x1, -R0 ;  /* 0x000000012828c824 */ /* 0x000fe200078e0a00 */
[----:B------:R-:W-:Y:S01]  /*3210*/  ISETP.GE.AND P4, PT, R62, RZ, PT ;  /* 0x000000ff3e00720c */ /* 0x000fe20003f86270 */
[----:B------:R-:W-:Y:S01]  /*3220*/  IMAD.MOV R11, RZ, RZ, -R11 ;  /* 0x000000ffff0b7224 */ /* 0x000fe200078e0a0b */
[----:B------:R-:W-:Y:S01]  /*3230*/  IABS R58, R56 ;  /* 0x00000038003a7213 */ /* 0x000fe20000000000 */
[----:B------:R-:W-:Y:S01]  /*3240*/  @!P6 IMAD.MOV R44, RZ, RZ, -R44 ;  /* 0x000000ffff2ce224 */ /* 0x000fe200078e0a2c */
[----:B------:R-:W-:Y:S01]  /*3250*/  ISETP.GE.AND P6, PT, R52, RZ, PT ;  /* 0x000000ff3400720c */ /* 0x000fe20003fc6270 */
[----:B------:R-:W-:Y:S01]  /*3260*/  @!P3 IMAD.MOV R40, RZ, RZ, -R40 ;  /* 0x000000ffff28b224 */ /* 0x000fe200078e0a28 */
[C---:B------:R-:W-:Y:S01]  /*3270*/  ISETP.GT.U32.AND P3, PT, R0.reuse, R46, PT ;  /* 0x0000002e0000720c */ /* 0x040fe20003f64070 */
[----:B------:R-:W-:Y:S01]  /*3280*/  @!P0 IMAD.MOV R42, RZ, RZ, -R42 ;  /* 0x000000ffff2a8224 */ /* 0x000fe200078e0a2a */
[C---:B------:R-:W-:Y:S01]  /*3290*/  ISETP.GT.U32.AND P0, PT, R0.reuse, R50, PT ;  /* 0x000000320000720c */ /* 0x040fe20003f04070 */
[----:B------:R-:W-:Y:S01]  /*32a0*/  IMAD R52, R0, R11, R15 ;  /* 0x0000000b00347224 */ /* 0x000fe200078e020f */
[----:B------:R-:W-:Y:S01]  /*32b0*/  IABS R62, R54 ;  /* 0x00000036003e7213 */ /* 0x000fe20000000000 */
[----:B------:R-:W-:Y:S01]  /*32c0*/  @!P5 IMAD.IADD R48, R48, 0x1, -R0 ;  /* 0x000000013030d824 */ /* 0x000fe200078e0a00 */
[----:B------:R-:W-:Y:S01]  /*32d0*/  IABS R15, R60 ;  /* 0x0000003c000f7213 */ /* 0x000fe20000000000 */
[----:B------:R-:W-:Y:S01]  /*32e0*/  IMAD.HI.U32 R11, R5, R58, RZ ;  /* 0x0000003a050b7227 */ /* 0x000fe200078e00ff */
[----:B------:R-:W-:-:S03]  /*32f0*/  ISETP.GT.U32.AND P5, PT, R0, R52, PT ;  /* 0x000000340000720c */ /* 0x000fc60003fa4070 */
[----:B------:R-:W-:Y:S02]  /*3300*/  IMAD.MOV R11, RZ, RZ, -R11 ;  /* 0x000000ffff0b7224 */ /* 0x000fe400078e0a0b */
[--C-:B------:R-:W-:Y:S01]  /*3310*/  @!P3 IMAD.IADD R46, R46, 0x1, -R0.reuse ;  /* 0x000000012e2eb824 */ /* 0x100fe200078e0a00 */
[----:B------:R-:W-:Y:S01]  /*3320*/  ISETP.GE.AND P3, PT, R56, RZ, PT ;  /* 0x000000ff3800720c */ /* 0x000fe20003f66270 */
[----:B------:R-:W-:Y:S01]  /*3330*/  @!P0 IMAD.IADD R50, R50, 0x1, -R0 ;  /* 0x0000000132328824 */ /* 0x000fe200078e0a00 */
[----:B------:R-:W-:Y:S01]  /*3340*/  ISETP.GE.AND P0, PT, R54, RZ, PT ;  /* 0x000000ff3600720c */ /* 0x000fe20003f06270 */
[----:B------:R-:W-:Y:S02]  /*3350*/  @!P4 IMAD.MOV R46, RZ, RZ, -R46 ;  /* 0x000000ffff2ec224 */ /* 0x000fe400078e0a2e */
[C---:B------:R-:W-:Y:S01]  /*3360*/  IMAD R54, R0.reuse, R11, R58 ;  /* 0x0000000b00367224 */ /* 0x040fe200078e023a */
[----:B------:R-:W-:Y:S01]  /*3370*/  ISETP.GT.U32.AND P4, PT, R0, R50, PT ;  /* 0x000000320000720c */ /* 0x000fe20003f84070 */
[----:B------:R-:W-:-:S02]  /*3380*/  @!P5 IMAD.IADD R52, R52, 0x1, -R0 ;  /* 0x000000013434d824 */ /* 0x000fc400078e0a00 */
[----:B------:R-:W-:-:S03]  /*3390*/  IMAD.HI.U32 R13, R5, R62, RZ ;  /* 0x0000003e050d7227 */ /* 0x000fc600078e00ff */
[----:B------:R-:W-:Y:S01]  /*33a0*/  ISETP.GT.U32.AND P5, PT, R0, R52, PT ;  /* 0x000000340000720c */ /* 0x000fe20003fa4070 */
[----:B------:R-:W-:Y:S02]  /*33b0*/  IMAD.MOV.U32 R58, RZ, RZ, R15 ;  /* 0x000000ffff3a7224 */ /* 0x000fe400078e000f */
[----:B------:R-:W-:Y:S02]  /*33c0*/  IMAD.MOV R13, RZ, RZ, -R13 ;  /* 0x000000ffff0d7224 */ /* 0x000fe400078e0a0d */
[----:B------:R-:W-:-:S04]  /*33d0*/  IMAD.HI.U32 R11, R5, R58, RZ ;  /* 0x0000003a050b7227 */ /* 0x000fc800078e00ff */
[----:B------:R-:W-:Y:S01]  /*33e0*/  IMAD R56, R0, R13, R62 ;  /* 0x0000000d00387224 */ /* 0x000fe200078e023e */
[----:B------:R-:W-:Y:S01]  /*33f0*/  IABS R62, R144 ;  /* 0x00000090003e7213 */ /* 0x000fe20000000000 */
[----:B------:R-:W-:Y:S02]  /*3400*/  IMAD.MOV R11, RZ, RZ, -R11 ;  /* 0x000000ffff0b7224 */ /* 0x000fe400078e0a0b */
[----:B------:R-:W-:Y:S01]  /*3410*/  @!P4 IMAD.IADD R50, R50, 0x1, -R0 ;  /* 0x000000013232c824 */ /* 0x000fe200078e0a00 */
[C---:B------:R-:W-:Y:S01]  /*3420*/  ISETP.GT.U32.AND P4, PT, R0.reuse, R56, PT ;  /* 0x000000380000720c */ /* 0x040fe20003f84070 */
[C---:B------:R-:W-:Y:S02]  /*3430*/  IMAD R58, R0.reuse, R11, R58 ;  /* 0x0000000b003a7224 */ /* 0x040fe400078e023a */
[----:B------:R-:W-:Y:S01]  /*3440*/  @!P2 IMAD.MOV R48, RZ, RZ, -R48 ;  /* 0x000000ffff30a224 */ /* 0x000fe200078e0a30 */
[----:B------:R-:W-:Y:S01]  /*3450*/  ISETP.GT.U32.AND P2, PT, R0, R54, PT ;  /* 0x000000360000720c */ /* 0x000fe20003f44070 */
[----:B------:R-:W-:Y:S01]  /*3460*/  @!P5 IMAD.IADD R52, R52, 0x1, -R0 ;  /* 0x000000013434d824 */ /* 0x000fe200078e0a00 */
[----:B------:R-:W-:Y:S01]  /*3470*/  ISETP.GT.U32.AND P5, PT, R0, R58, PT ;  /* 0x0000003a0000720c */ /* 0x000fe20003fa4070 */
[----:B------:R-:W-:-:S04]  /*3480*/  IMAD.HI.U32 R11, R5, R62, RZ ;  /* 0x0000003e050b7227 */ /* 0x000fc800078e00ff */
[----:B------:R-:W-:Y:S02]  /*3490*/  IMAD.MOV R11, RZ, RZ, -R11 ;  /* 0x000000ffff0b7224 */ /* 0x000fe400078e0a0b */
[----:B------:R-:W-:Y:S02]  /*34a0*/  @!P4 IMAD.IADD R56, R56, 0x1, -R0 ;  /* 0x000000013838c824 */ /* 0x000fe400078e0a00 */
[----:B------:R-:W-:-:S04]  /*34b0*/  IMAD.HI.U32 R13, R5, R64, RZ ;  /* 0x00000040050d7227 */ /* 0x000fc800078e00ff */
[----:B------:R-:W-:Y:S01]  /*34c0*/  @!P2 IMAD.IADD R54, R54, 0x1, -R0 ;  /* 0x000000013636a824 */ /* 0x000fe200078e0a00 */
[----:B------:R-:W-:Y:S01]  /*34d0*/  ISETP.GE.AND P2, PT, R60, RZ, PT ;  /* 0x000000ff3c00720c */ /* 0x000fe20003f46270 */
[----:B------:R-:W-:Y:S02]  /*34e0*/  IMAD R60, R0, R11, R62 ;  /* 0x0000000b003c7224 */ /* 0x000fe400078e023e */
[----:B------:R-:W-:Y:S01]  /*34f0*/  @!P5 IMAD.IADD R58, R58, 0x1, -R0 ;  /* 0x000000013a3ad824 */ /* 0x000fe200078e0a00 */
[C---:B------:R-:W-:Y:S01]  /*3500*/  ISETP.GT.U32.AND P5, PT, R0.reuse, R56, PT ;  /* 0x000000380000720c */ /* 0x040fe20003fa4070 */
[----:B------:R-:W-:Y:S01]  /*3510*/  IMAD.HI.U32 R15, R5, R129, RZ ;  /* 0x00000081050f7227 */ /* 0x000fe200078e00ff */
[----:B------:R-:W-:-:S03]  /*3520*/  ISETP.GT.U32.AND P4, PT, R0, R54, PT ;  /* 0x000000360000720c */ /* 0x000fc60003f84070 */
[----:B------:R-:W-:Y:S01]  /*3530*/  @!P6 IMAD.MOV R52, RZ, RZ, -R52 ;  /* 0x000000ffff34e224 */ /* 0x000fe200078e0a34 */
[----:B------:R-:W-:Y:S01]  /*3540*/  ISETP.GT.U32.AND P6, PT, R0, R60, PT ;  /* 0x0000003c0000720c */ /* 0x000fe20003fc4070 */
[----:B------:R-:W-:Y:S02]  /*3550*/  IMAD.MOV R13, RZ, RZ, -R13 ;  /* 0x000000ffff0d7224 */ /* 0x000fe400078e0a0d */
[----:B------:R-:W-:Y:S02]  /*3560*/  IMAD.MOV R15, RZ, RZ, -R15 ;  /* 0x000000ffff0f7224 */ /* 0x000fe400078e0a0f */
[----:B------:R-:W-:-:S04]  /*3570*/  IMAD.HI.U32 R11, R5, R198, RZ ;  /* 0x000000c6050b7227 */ /* 0x000fc800078e00ff */
[C---:B------:R-:W-:Y:S02]  /*3580*/  IMAD R62, R0.reuse, R13, R64 ;  /* 0x0000000d003e7224 */ /* 0x040fe400078e0240 */
[----:B------:R-:W-:Y:S01]  /*3590*/  IMAD R64, R0, R15, R129 ;  /* 0x0000000f00407224 */ /* 0x000fe200078e0281 */
[----:B------:R-:W-:Y:S01]  /*35a0*/  IABS R15, R53 ;  /* 0x00000035000f7213 */ /* 0x000fe20000000000 */
[----:B------:R-:W-:Y:S02]  /*35b0*/  IMAD.MOV R11, RZ, RZ, -R11 ;  /* 0x000000ffff0b7224 */ /* 0x000fe400078e0a0b */
[----:B------:R-:W-:Y:S01]  /*35c0*/  @!P5 IMAD.IADD R56, R56, 0x1, -R0 ;  /* 0x000000013838d824 */ /* 0x000fe200078e0a00 */
[C---:B------:R-:W-:Y:S01]  /*35d0*/  ISETP.GT.U32.AND P5, PT, R0.reuse, R64, PT ;  /* 0x000000400000720c */ /* 0x040fe20003fa4070 */
[----:B------:R-:W-:Y:S02]  /*35e0*/  IMAD R198, R0, R11, R198 ;  /* 0x0000000b00c67224 */ /* 0x000fe400078e02c6 */
[----:B------:R-:W-:-:S02]  /*35f0*/  @!P6 IMAD.IADD R60, R60, 0x1, -R0 ;  /* 0x000000013c3ce824 */ /* 0x000fc400078e0a00 */
[----:B------:R-:W-:Y:S01]  /*3600*/  @!P4 IMAD.IADD R54, R54, 0x1, -R0 ;  /* 0x000000013636c824 */ /* 0x000fe200078e0a00 */
[C---:B------:R-:W-:Y:S01]  /*3610*/  ISETP.GT.U32.AND P6, PT, R0.reuse, R198, PT ;  /* 0x000000c60000720c */ /* 0x040fe20003fc4070 */
[----:B------:R-:W-:Y:S01]  /*3620*/  IMAD.HI.U32 R11, R5, R202, RZ ;  /* 0x000000ca050b7227 */ /* 0x000fe200078e00ff */
[----:B------:R-:W-:-:S03]  /*3630*/  ISETP.GT.U32.AND P4, PT, R0, R62, PT ;  /* 0x0000003e0000720c */ /* 0x000fc60003f84070 */
[----:B------:R-:W-:Y:S02]  /*3640*/  IMAD.MOV R13, RZ, RZ, -R11 ;  /* 0x000000ffff0d7224 */ /* 0x000fe400078e0a0b */
[----:B------:R-:W-:Y:S02]  /*3650*/  @!P5 IMAD.IADD R64, R64, 0x1, -R0 ;  /* 0x000000014040d824 */ /* 0x000fe400078e0a00 */
[----:B------:R-:W-:-:S04]  /*3660*/  IMAD.HI.U32 R11, R5, R204, RZ ;  /* 0x000000cc050b7227 */ /* 0x000fc800078e00ff */
[--C-:B------:R-:W-:Y:S01]  /*3670*/  @!P6 IMAD.IADD R198, R198, 0x1, -R0.reuse ;  /* 0x00000001c6c6e824 */ /* 0x100fe200078e0a00 */
[----:B------:R-:W-:Y:S01]  /*3680*/  ISETP.GT.U32.AND P6, PT, R0, R64, PT ;  /* 0x000000400000720c */ /* 0x000fe20003fc4070 */
[----:B------:R-:W-:Y:S02]  /*3690*/  IMAD.MOV R11, RZ, RZ, -R11 ;  /* 0x000000ffff0b7224 */ /* 0x000fe400078e0a0b */
[----:B------:R-:W-:Y:S01]  /*36a0*/  @!P4 IMAD.IADD R62, R62, 0x1, -R0 ;  /* 0x000000013e3ec824 */ /* 0x000fe200078e0a00 */
[----:B------:R-:W-:Y:S01]  /*36b0*/  ISETP.GE.AND P4, PT, R143, RZ, PT ;  /* 0x000000ff8f00720c */ /* 0x000fe20003f86270 */
[C---:B------:R-:W-:Y:S02]  /*36c0*/  IMAD R204, R0.reuse, R11, R204 ;  /* 0x0000000b00cc7224 */ /* 0x040fe400078e02cc */
[----:B------:R-:W-:Y:S01]  /*36d0*/  @!P3 IMAD.MOV R54, RZ, RZ, -R54 ;  /* 0x000000ffff36b224 */ /* 0x000fe200078e0a36 */
[C---:B------:R-:W-:Y:S01]  /*36e0*/  ISETP.GT.U32.AND P5, PT, R0.reuse, R62, PT ;  /* 0x0000003e0000720c */ /* 0x040fe20003fa4070 */
[----:B------:R-:W-:Y:S01]  /*36f0*/  IMAD.HI.U32 R11, R5, R212, RZ ;  /* 0x000000d4050b7227 */ /* 0x000fe200078e00ff */
[----:B------:R-:W-:-:S03]  /*3700*/  ISETP.GT.U32.AND P3, PT, R0, R60, PT ;  /* 0x0000003c0000720c */ /* 0x000fc60003f64070 */
[----:B------:R-:W-:Y:S01]  /*3710*/  @!P6 IMAD.IADD R64, R64, 0x1, -R0 ;  /* 0x000000014040e824 */ /* 0x000fe200078e0a00 */
[C---:B------:R-:W-:Y:S01]  /*3720*/  ISETP.GT.U32.AND P6, PT, R0.reuse, R204, PT ;  /* 0x000000cc0000720c */ /* 0x040fe20003fc4070 */
[----:B------:R-:W-:Y:S01]  /*3730*/  @!P0 IMAD.MOV R56, RZ, RZ, -R56 ;  /* 0x000000ffff388224 */ /* 0x000fe200078e0a38 */
[C---:B------:R-:W-:Y:S01]  /*3740*/  ISETP.GT.U32.AND P0, PT, R0.reuse, R198, PT ;  /* 0x000000c60000720c */ /* 0x040fe20003f04070 */
[----:B------:R-:W-:Y:S02]  /*3750*/  IMAD R202, R0, R13, R202 ;  /* 0x0000000d00ca7224 */ /* 0x000fe400078e02ca */
[----:B------:R-:W-:Y:S02]  /*3760*/  IMAD.MOV R13, RZ, RZ, -R11 ;  /* 0x000000ffff0d7224 */ /* 0x000fe400078e0a0b */
[----:B------:R-:W-:-:S04]  /*3770*/  IMAD.HI.U32 R11, R5, R214, RZ ;  /* 0x000000d6050b7227 */ /* 0x000fc800078e00ff */
[----:B------:R-:W-:Y:S01]  /*3780*/  @!P1 IMAD.MOV R50, RZ, RZ, -R50 ;  /* 0x000000ffff329224 */ /* 0x000fe200078e0a32 */
[----:B------:R-:W-:Y:S01]  /*3790*/  ISETP.GT.U32.AND P1, PT, R0, R58, PT ;  /* 0x0000003a0000720c */ /* 0x000fe20003f24070 */
[--C-:B------:R-:W-:Y:S01]  /*37a0*/  @!P5 IMAD.IADD R62, R62, 0x1, -R0.reuse ;  /* 0x000000013e3ed824 */ /* 0x100fe200078e0a00 */
[----:B------:R-:W-:Y:S01]  /*37b0*/  ISETP.GE.AND P5, PT, R141, RZ, PT ;  /* 0x000000ff8d00720c */ /* 0x000fe20003fa6270 */
[--C-:B------:R-:W-:Y:S02]  /*37c0*/  @!P6 IMAD.IADD R204, R204, 0x1, -R0.reuse ;  /* 0x00000001cccce824 */ /* 0x100fe400078e0a00 */
[----:B------:R-:W-:Y:S02]  /*37d0*/  IMAD.MOV R11, RZ, RZ, -R11 ;  /* 0x000000ffff0b7224 */ /* 0x000fe400078e0a0b */
[----:B------:R-:W-:Y:S01]  /*37e0*/  @!P3 IMAD.IADD R60, R60, 0x1, -R0 ;  /* 0x000000013c3cb824 */ /* 0x000fe200078e0a00 */
[C---:B------:R-:W-:Y:S01]  /*37f0*/  ISETP.GT.U32.AND P3, PT, R0.reuse, R202, PT ;  /* 0x000000ca0000720c */ /* 0x040fe20003f64070 */
[----:B------:R-:W-:Y:S01]  /*3800*/  @!P4 IMAD.MOV R62, RZ, RZ, -R62 ;  /* 0x000000ffff3ec224 */ /* 0x000fe200078e0a3e */
[C---:B------:R-:W-:Y:S01]  /*3810*/  ISETP.GT.U32.AND P4, PT, R0.reuse, R204, PT ;  /* 0x000000cc0000720c */ /* 0x040fe20003f84070 */
[----:B------:R-:W-:-:S02]  /*3820*/  IMAD R214, R0, R11, R214 ;  /* 0x0000000b00d67224 */ /* 0x000fc400078e02d6 */
[----:B------:R-:W-:-:S04]  /*3830*/  IMAD.HI.U32 R11, R5, R218, RZ ;  /* 0x000000da050b7227 */ /* 0x000fc800078e00ff */
[--C-:B------:R-:W-:Y:S01]  /*3840*/  @!P0 IMAD.IADD R198, R198, 0x1, -R0.reuse ;  /* 0x00000001c6c68824 */ /* 0x100fe200078e0a00 */
[----:B------:R-:W-:Y:S01]  /*3850*/  ISETP.GE.AND P0, PT, R140, RZ, PT ;  /* 0x000000ff8c00720c */ /* 0x000fe20003f06270 */
[----:B------:R-:W-:Y:S01]  /*3860*/  IMAD.MOV R11, RZ, RZ, -R11 ;  /* 0x000000ffff0b7224 */ /* 0x000fe200078e0a0b */
[----:B------:R-:W-:Y:S01]  /*3870*/  IABS R140, R33 ;  /* 0x00000021008c7213 */ /* 0x000fe20000000000 */
[----:B------:R-:W-:Y:S01]  /*3880*/  @!P1 IMAD.IADD R58, R58, 0x1, -R0 ;  /* 0x000000013a3a9824 */ /* 0x000fe200078e0a00 */
[----:B------:R-:W-:Y:S01]  /*3890*/  ISETP.GE.AND P1, PT, R144, RZ, PT ;  /* 0x000000ff9000720c */ /* 0x000fe20003f26270 */
[----:B------:R-:W-:Y:S01]  /*38a0*/  @!P5 IMAD.MOV R198, RZ, RZ, -R198 ;  /* 0x000000ffffc6d224 */ /* 0x000fe200078e0ac6 */
[C---:B------:R-:W-:Y:S01]  /*38b0*/  ISETP.GT.U32.AND P5, PT, R0.reuse, R214, PT ;  /* 0x000000d60000720c */ /* 0x040fe20003fa4070 */
[----:B------:R-:W-:Y:S01]  /*38c0*/  IMAD R218, R0, R11, R218 ;  /* 0x0000000b00da7224 */ /* 0x000fe200078e02da */
[----:B------:R-:W-:Y:S01]  /*38d0*/  IABS R144, R55 ;  /* 0x0000003700907213 */ /* 0x000fe20000000000 */
[--C-:B------:R-:W-:Y:S01]  /*38e0*/  @!P3 IMAD.IADD R202, R202, 0x1, -R0.reuse ;  /* 0x00000001cacab824 */ /* 0x100fe200078e0a00 */
[----:B------:R-:W-:Y:S01]  /*38f0*/  ISETP.GE.AND P3, PT, R139, RZ, PT ;  /* 0x000000ff8b00720c */ /* 0x000fe20003f66270 */
[----:B------:R-:W-:Y:S01]  /*3900*/  @!P4 IMAD.IADD R204, R204, 0x1, -R0 ;  /* 0x00000001ccccc824 */ /* 0x000fe200078e0a00 */
[C---:B------:R-:W-:Y:S01]  /*3910*/  ISETP.GT.U32.AND P4, PT, R0.reuse, R218, PT ;  /* 0x000000da0000720c */ /* 0x040fe20003f84070 */
[----:B------:R-:W-:-:S02]  /*3920*/  IMAD R212, R0, R13, R212 ;  /* 0x0000000d00d47224 */ /* 0x000fc400078e02d4 */
[----:B------:R-:W-:-:S03]  /*3930*/  IMAD.HI.U32 R11, R5, R224, RZ ;  /* 0x000000e0050b7227 */ /* 0x000fc600078e00ff */
[C---:B------:R-:W-:Y:S01]  /*3940*/  ISETP.GT.U32.AND P6, PT, R0.reuse, R212, PT ;  /* 0x000000d40000720c */ /* 0x040fe20003fc4070 */
[----:B------:R-:W-:Y:S01]  /*3950*/  @!P1 IMAD.MOV R60, RZ, RZ, -R60 ;  /* 0x000000ffff3c9224 */ /* 0x000fe200078e0a3c */
[----:B------:R-:W-:Y:S01]  /*3960*/  ISETP.GT.U32.AND P1, PT, R0, R202, PT ;  /* 0x000000ca0000720c */ /* 0x000fe20003f24070 */
[----:B------:R-:W-:Y:S01]  /*3970*/  @!P5 IMAD.IADD R214, R214, 0x1, -R0 ;  /* 0x00000001d6d6d824 */ /* 0x000fe200078e0a00 */
[----:B------:R-:W-:Y:S01]  /*3980*/  ISETP.GE.AND P5, PT, R134, RZ, PT ;  /* 0x000000ff8600720c */ /* 0x000fe20003fa6270 */
[----:B------:R-:W-:Y:S01]  /*3990*/  @!P3 IMAD.MOV R204, RZ, RZ, -R204 ;  /* 0x000000ffffccb224 */ /* 0x000fe200078e0acc */
[----:B------:R-:W-:Y:S01]  /*39a0*/  IABS R134, R19 ;  /* 0x0000001300867213 */ /* 0x000fe20000000000 */
[----:B------:R-:W-:Y:S01]  /*39b0*/  @!P4 IMAD.IADD R218, R218, 0x1, -R0 ;  /* 0x00000001dadac824 */ /* 0x000fe200078e0a00 */
[----:B------:R-:W-:Y:S01]  /*39c0*/  ISETP.GT.U32.AND P3, PT, R0, R214, PT ;  /* 0x000000d60000720c */ /* 0x000fe20003f64070 */
[----:B------:R-:W-:Y:S01]  /*39d0*/  @!P2 IMAD.MOV R58, RZ, RZ, -R58 ;  /* 0x000000ffff3aa224 */ /* 0x000fe200078e0a3a */
[----:B------:R-:W-:Y:S01]  /*39e0*/  ISETP.GE.AND P2, PT, R142, RZ, PT ;  /* 0x000000ff8e00720c */ /* 0x000fe20003f46270 */
[----:B------:R-:W-:Y:S01]  /*39f0*/  IMAD.MOV R11, RZ, RZ, -R11 ;  /* 0x000000ffff0b7224 */ /* 0x000fe200078e0a0b */
[----:B------:R-:W-:Y:S01]  /*3a00*/  ISETP.GT.U32.AND P4, PT, R0, R218, PT ;  /* 0x000000da0000720c */ /* 0x000fe20003f84070 */
[--C-:B------:R-:W-:Y:S01]  /*3a10*/  @!P6 IMAD.IADD R212, R212, 0x1, -R0.reuse ;  /* 0x00000001d4d4e824 */ /* 0x100fe200078e0a00 */
[----:B------:R-:W-:Y:S01]  /*3a20*/  ISETP.GE.AND P6, PT, R136, RZ, PT ;  /* 0x000000ff8800720c */ /* 0x000fe20003fc6270 */
[----:B------:R-:W-:Y:S01]  /*3a30*/  @!P1 IMAD.IADD R202, R202, 0x1, -R0 ;  /* 0x00000001caca9824 */ /* 0x000fe200078e0a00 */
[----:B------:R-:W-:Y:S01]  /*3a40*/  ISETP.GE.AND P1, PT, R137, RZ, PT ;  /* 0x000000ff8900720c */ /* 0x000fe20003f26270 */
[----:B------:R-:W-:Y:S01]  /*3a50*/  IMAD R224, R0, R11, R224 ;  /* 0x0000000b00e07224 */ /* 0x000fe200078e02e0 */
[----:B------:R-:W-:Y:S01]  /*3a60*/  IABS R142, R43 ;  /* 0x0000002b008e7213 */ /* 0x000fe20000000000 */
[----:B------:R-:W-:Y:S01]  /*3a70*/  IMAD.HI.U32 R13, R5, R234, RZ ;  /* 0x000000ea050d7227 */ /* 0x000fe200078e00ff */
[----:B------:R-:W-:-:S03]  /*3a80*/  IABS R136, R17 ;  /* 0x0000001100887213 */ /* 0x000fc60000000000 */
[----:B------:R-:W-:Y:S01]  /*3a90*/  @!P0 IMAD.MOV R202, RZ, RZ, -R202 ;  /* 0x000000ffffca8224 */ /* 0x000fe200078e0aca */
[----:B------:R-:W-:Y:S01]  /*3aa0*/  ISETP.GT.U32.AND P0, PT, R0, R212, PT ;  /* 0x000000d40000720c */ /* 0x000fe20003f04070 */
[----:B------:R-:W-:Y:S01]  /*3ab0*/  @!P3 IMAD.IADD R214, R214, 0x1, -R0 ;  /* 0x00000001d6d6b824 */ /* 0x000fe200078e0a00 */
[----:B------:R-:W-:Y:S01]  /*3ac0*/  ISETP.GT.U32.AND P3, PT, R0, R224, PT ;  /* 0x000000e00000720c */ /* 0x000fe20003f64070 */
[----:B------:R-:W-:Y:S02]  /*3ad0*/  IMAD.MOV R13, RZ, RZ, -R13 ;  /* 0x000000ffff0d7224 */ /* 0x000fe400078e0a0d */
[----:B------:R-:W-:Y:S01]  /*3ae0*/  @!P2 IMAD.MOV R64, RZ, RZ, -R64 ;  /* 0x000000ffff40a224 */ /* 0x000fe200078e0a40 */
[----:B------:R-:W-:Y:S01]  /*3af0*/  ISETP.GE.AND P2, PT, R138, RZ, PT ;  /* 0x000000ff8a00720c */ /* 0x000fe20003f46270 */
[----:B------:R-:W-:Y:S01]  /*3b00*/  @!P4 IMAD.IADD R218, R218, 0x1, -R0 ;  /* 0x00000001dadac824 */ /* 0x000fe200078e0a00 */
[----:B------:R-:W-:Y:S01]  /*3b10*/  ISETP.GE.AND P4, PT, R128, RZ, PT ;  /* 0x000000ff8000720c */ /* 0x000fe20003f86270 */
[C---:B------:R-:W-:Y:S01]  /*3b20*/  IMAD R234, R0.reuse, R13, R234 ;  /* 0x0000000d00ea7224 */ /* 0x040fe200078e02ea */
[----:B------:R-:W-:Y:S01]  /*3b30*/  IABS R138, R37 ;  /* 0x00000025008a7213 */ /* 0x000fe20000000000 */
[----:B------:R-:W-:Y:S01]  /*3b40*/  @!P6 IMAD.MOV R218, RZ, RZ, -R218 ;  /* 0x000000ffffdae224 */ /* 0x000fe200078e0ada */
[----:B------:R-:W-:Y:S01]  /*3b50*/  IABS R128, R21 ;  /* 0x0000001500807213 */ /* 0x000fe20000000000 */
[----:B------:R-:W-:Y:S01]  /*3b60*/  IMAD.HI.U32 R11, R5, R230, RZ ;  /* 0x000000e6050b7227 */ /* 0x000fe200078e00ff */
[----:B------:R-:W-:-:S03]  /*3b70*/  ISETP.GT.U32.AND P6, PT, R0, R234, PT ;  /* 0x000000ea0000720c */ /* 0x000fc60003fc4070 */
[--C-:B------:R-:W-:Y:S01]  /*3b80*/  @!P0 IMAD.IADD R212, R212, 0x1, -R0.reuse ;  /* 0x00000001d4d48824 */ /* 0x100fe200078e0a00 */
[----:B------:R-:W-:Y:S01]  /*3b90*/  ISETP.GE.AND P0, PT, R132, RZ, PT ;  /* 0x000000ff8400720c */ /* 0x000fe20003f06270 */
[----:B------:R-:W-:Y:S01]  /*3ba0*/  @!P3 IMAD.IADD R224, R224, 0x1, -R0 ;  /* 0x00000001e0e0b824 */ /* 0x000fe200078e0a00 */
[----:B------:R-:W-:Y:S01]  /*3bb0*/  IABS R132, R23 ;  /* 0x0000001700847213 */ /* 0x000fe20000000000 */
[----:B------:R-:W-:Y:S02]  /*3bc0*/  IMAD.MOV R11, RZ, RZ, -R11 ;  /* 0x000000ffff0b7224 */ /* 0x000fe400078e0a0b */
[----:B------:R-:W-:Y:S01]  /*3bd0*/  @!P2 IMAD.MOV R212, RZ, RZ, -R212 ;  /* 0x000000ffffd4a224 */ /* 0x000fe200078e0ad4 */
[C---:B------:R-:W-:Y:S01]  /*3be0*/  ISETP.GT.U32.AND P2, PT, R0.reuse, R224, PT ;  /* 0x000000e00000720c */ /* 0x040fe20003f44070 */
[----:B------:R-:W-:Y:S02]  /*3bf0*/  IMAD R230, R0, R11, R230 ;  /* 0x0000000b00e67224 */ /* 0x000fe400078e02e6 */
[----:B------:R-:W-:-:S03]  /*3c00*/  IMAD.HI.U32 R11, R5, R236, RZ ;  /* 0x000000ec050b7227 */ /* 0x000fc600078e00ff */
[----:B------:R-:W-:Y:S01]  /*3c10*/  ISETP.GT.U32.AND P3, PT, R0, R230, PT ;  /* 0x000000e60000720c */ /* 0x000fe20003f64070 */
[----:B------:R-:W-:-:S04]  /*3c20*/  IMAD.HI.U32 R13, R5, R240, RZ ;  /* 0x000000f0050d7227 */ /* 0x000fc800078e00ff */
[----:B------:R-:W-:Y:S02]  /*3c30*/  IMAD.MOV R11, RZ, RZ, -R11 ;  /* 0x000000ffff0b7224 */ /* 0x000fe400078e0a0b */
[----:B------:R-:W-:Y:S02]  /*3c40*/  @!P6 IMAD.IADD R234, R234, 0x1, -R0 ;  /* 0x00000001eaeae824 */ /* 0x000fe400078e0a00 */
[----:B------:R-:W-:Y:S02]  /*3c50*/  IMAD.MOV R13, RZ, RZ, -R13 ;  /* 0x000000ffff0d7224 */ /* 0x000fe400078e0a0d */
[C---:B------:R-:W-:Y:S01]  /*3c60*/  IMAD R236, R0.reuse, R11, R236 ;  /* 0x0000000b00ec7224 */ /* 0x040fe200078e02ec */
[C---:B------:R-:W-:Y:S01]  /*3c70*/  ISETP.GT.U32.AND P6, PT, R0.reuse, R234, PT ;  /* 0x000000ea0000720c */ /* 0x040fe20003fc4070 */
[----:B------:R-:W-:Y:S02]  /*3c80*/  IMAD R240, R0, R13, R240 ;  /* 0x0000000d00f07224 */ /* 0x000fe400078e02f0 */
[----:B------:R-:W-:-:S04]  /*3c90*/  IMAD.HI.U32 R13, R5, R246, RZ ;  /* 0x000000f6050d7227 */ /* 0x000fc800078e00ff */
[--C-:B------:R-:W-:Y:S01]  /*3ca0*/  @!P2 IMAD.IADD R224, R224, 0x1, -R0.reuse ;  /* 0x00000001e0e0a824 */ /* 0x100fe200078e0a00 */
[----:B------:R-:W-:Y:S01]  /*3cb0*/  ISETP.GT.U32.AND P2, PT, R0, R236, PT ;  /* 0x000000ec0000720c */ /* 0x000fe20003f44070 */
[----:B------:R-:W-:Y:S02]  /*3cc0*/  IMAD.MOV R13, RZ, RZ, -R13 ;  /* 0x000000ffff0d7224 */ /* 0x000fe400078e0a0d */
[----:B------:R-:W-:Y:S02]  /*3cd0*/  @!P3 IMAD.IADD R230, R230, 0x1, -R0 ;  /* 0x00000001e6e6b824 */ /* 0x000fe400078e0a00 */
[----:B------:R-:W-:Y:S01]  /*3ce0*/  IMAD R246, R0, R13, R246 ;  /* 0x0000000d00f67224 */ /* 0x000fe200078e02f6 */
[----:B------:R-:W-:Y:S01]  /*3cf0*/  IABS R13, R122 ;  /* 0x0000007a000d7213 */ /* 0x000fe20000000000 */
[----:B------:R-:W-:Y:S01]  /*3d00*/  @!P6 IMAD.IADD R234, R234, 0x1, -R0 ;  /* 0x00000001eaeae824 */ /* 0x000fe200078e0a00 */
[C---:B------:R-:W-:Y:S01]  /*3d10*/  ISETP.GT.U32.AND P3, PT, R0.reuse, R230, PT ;  /* 0x000000e60000720c */ /* 0x040fe20003f64070 */
[----:B------:R-:W-:Y:S01]  /*3d20*/  IMAD.HI.U32 R11, R5, R242, RZ ;  /* 0x000000f2050b7227 */ /* 0x000fe200078e00ff */
[----:B------:R-:W-:-:S03]  /*3d30*/  ISETP.GT.U32.AND P6, PT, R0, R246, PT ;  /* 0x000000f60000720c */ /* 0x000fc60003fc4070 */
[----:B------:R-:W-:Y:S02]  /*3d40*/  @!P2 IMAD.IADD R236, R236, 0x1, -R0 ;  /* 0x00000001ececa824 */ /* 0x000fe400078e0a00 */
[----:B------:R-:W-:Y:S02]  /*3d50*/  IMAD.MOV R11, RZ, RZ, -R11 ;  /* 0x000000ffff0b7224 */ /* 0x000fe400078e0a0b */
[----:B------:R-:W-:Y:S01]  /*3d60*/  @!P5 IMAD.MOV R224, RZ, RZ, -R224 ;  /* 0x000000ffffe0d224 */ /* 0x000fe200078e0ae0 */
[C---:B------:R-:W-:Y:S01]  /*3d70*/  ISETP.GT.U32.AND P5, PT, R0.reuse, R240, PT ;  /* 0x000000f00000720c */ /* 0x040fe20003fa4070 */
[C---:B------:R-:W-:Y:S01]  /*3d80*/  IMAD R242, R0.reuse, R11, R242 ;  /* 0x0000000b00f27224 */ /* 0x040fe200078e02f2 */
[----:B------:R-:W-:Y:S01]  /*3d90*/  ISETP.GT.U32.AND P2, PT, R0, R236, PT ;  /* 0x000000ec0000720c */ /* 0x000fe20003f44070 */
[----:B------:R-:W-:-:S04]  /*3da0*/  IMAD.HI.U32 R11, R5, R252, RZ ;  /* 0x000000fc050b7227 */ /* 0x000fc800078e00ff */
[----:B------:R-:W-:Y:S01]  /*3db0*/  @!P1 IMAD.MOV R214, RZ, RZ, -R214 ;  /* 0x000000ffffd69224 */ /* 0x000fe200078e0ad6 */
[----:B------:R-:W-:Y:S01]  /*3dc0*/  ISETP.GE.AND P1, PT, R126, RZ, PT ;  /* 0x000000ff7e00720c */ /* 0x000fe20003f26270 */
[--C-:B------:R-:W-:Y:S01]  /*3dd0*/  @!P3 IMAD.IADD R230, R230, 0x1, -R0.reuse ;  /* 0x00000001e6e6b824 */ /* 0x100fe200078e0a00 */
[----:B------:R-:W-:Y:S01]  /*3de0*/  ISETP.GT.U32.AND P3, PT, R0, R242, PT ;  /* 0x000000f20000720c */ /* 0x000fe20003f64070 */
[--C-:B------:R-:W-:Y:S01]  /*3df0*/  @!P6 IMAD.IADD R246, R246, 0x1, -R0.reuse ;  /* 0x00000001f6f6e824 */ /* 0x100fe200078e0a00 */
[----:B------:R-:W-:Y:S01]  /*3e00*/  IABS R126, R29 ;  /* 0x0000001d007e7213 */ /* 0x000fe20000000000 */
[----:B------:R-:W-:Y:S02]  /*3e10*/  IMAD.MOV R11, RZ, RZ, -R11 ;  /* 0x000000ffff0b7224 */ /* 0x000fe400078e0a0b */
[----:B------:R-:W-:Y:S01]  /*3e20*/  @!P5 IMAD.IADD R240, R240, 0x1, -R0 ;  /* 0x00000001f0f0d824 */ /* 0x000fe200078e0a00 */
[C---:B------:R-:W-:Y:S01]  /*3e30*/  ISETP.GT.U32.AND P6, PT, R0.reuse, R246, PT ;  /* 0x000000f60000720c */ /* 0x040fe20003fc4070 */
[----:B------:R-:W-:-:S02]  /*3e40*/  IMAD R252, R0, R11, R252 ;  /* 0x0000000b00fc7224 */ /* 0x000fc400078e02fc */
[----:B------:R-:W-:Y:S01]  /*3e50*/  IMAD.HI.U32 R11, R5, R13, RZ ;  /* 0x0000000d050b7227 */ /* 0x000fe200078e00ff */
[----:B------:R-:W-:-:S03]  /*3e60*/  ISETP.GT.U32.AND P5, PT, R0, R240, PT ;  /* 0x000000f00000720c */ /* 0x000fc60003fa4070 */
[----:B------:R-:W-:Y:S01]  /*3e70*/  @!P2 IMAD.IADD R236, R236, 0x1, -R0 ;  /* 0x00000001ececa824 */ /* 0x000fe200078e0a00 */
[----:B------:R-:W-:Y:S01]  /*3e80*/  ISETP.GE.AND P2, PT, R124, RZ, PT ;  /* 0x000000ff7c00720c */ /* 0x000fe20003f46270 */
[----:B------:R-:W-:Y:S01]  /*3e90*/  IMAD.MOV R11, RZ, RZ, -R11 ;  /* 0x000000ffff0b7224 */ /* 0x000fe200078e0a0b */
[----:B------:R-:W-:Y:S01]  /*3ea0*/  IABS R124, R39 ;  /* 0x00000027007c7213 */ /* 0x000fe20000000000 */
[----:B------:R-:W-:Y:S01]  /*3eb0*/  @!P1 IMAD.MOV R236, RZ, RZ, -R236 ;  /* 0x000000ffffec9224 */ /* 0x000fe200078e0aec */
[----:B------:R-:W-:Y:S01]  /*3ec0*/  ISETP.GE.AND P1, PT, R49, RZ, PT ;  /* 0x000000ff3100720c */ /* 0x000fe20003f26270 */
[----:B------:R-:W-:Y:S01]  /*3ed0*/  @!P3 IMAD.IADD R242, R242, 0x1, -R0 ;  /* 0x00000001f2f2b824 */ /* 0x000fe200078e0a00 */
[----:B------:R-:W-:Y:S01]  /*3ee0*/  ISETP.GE.AND P3, PT, R123, RZ, PT ;  /* 0x000000ff7b00720c */ /* 0x000fe20003f66270 */
[C---:B------:R-:W-:Y:S02]  /*3ef0*/  IMAD R49, R0.reuse, R11, R13 ;  /* 0x0000000b00317224 */ /* 0x040fe400078e020d */
[----:B------:R-:W-:Y:S01]  /*3f00*/  @!P4 IMAD.MOV R234, RZ, RZ, -R234 ;  /* 0x000000ffffeac224 */ /* 0x000fe200078e0aea */
[----:B------:R-:W-:Y:S01]  /*3f10*/  ISETP.GT.U32.AND P4, PT, R0, R242, PT ;  /* 0x000000f20000720c */ /* 0x000fe20003f84070 */
[--C-:B------:R-:W-:Y:S01]  /*3f20*/  @!P6 IMAD.IADD R246, R246, 0x1, -R0.reuse ;  /* 0x00000001f6f6e824 */ /* 0x100fe200078e0a00 */
[----:B------:R-:W-:Y:S01]  /*3f30*/  ISETP.GT.U32.AND P6, PT, R0, R49, PT ;  /* 0x000000310000720c */ /* 0x000fe20003fc4070 */
[----:B------:R-:W-:Y:S01]  /*3f40*/  @!P5 IMAD.IADD R240, R240, 0x1, -R0 ;  /* 0x00000001f0f0d824 */ /* 0x000fe200078e0a00 */
[----:B------:R-:W-:Y:S01]  /*3f50*/  ISETP.GT.U32.AND P5, PT, R0, R252, PT ;  /* 0x000000fc0000720c */ /* 0x000fe20003fa4070 */
[----:B------:R-:W-:-:S04]  /*3f60*/  IMAD.HI.U32 R11, R5, R15, RZ ;  /* 0x0000000f050b7227 */ /* 0x000fc800078e00ff */
[----:B------:R-:W-:Y:S01]  /*3f70*/  @!P3 IMAD.MOV R246, RZ, RZ, -R246 ;  /* 0x000000fffff6b224 */ /* 0x000fe200078e0af6 */
[----:B------:R-:W-:Y:S01]  /*3f80*/  ISETP.GE.AND P3, PT, R9, RZ, PT ;  /* 0x000000ff0900720c */ /* 0x000fe20003f66270 */
[----:B------:R-:W-:Y:S02]  /*3f90*/  IMAD.MOV R11, RZ, RZ, -R11 ;  /* 0x000000ffff0b7224 */ /* 0x000fe400078e0a0b */
[--C-:B------:R-:W-:Y:S01]  /*3fa0*/  @!P4 IMAD.IADD R242, R242, 0x1, -R0.reuse ;  /* 0x00000001f2f2c824 */ /* 0x100fe200078e0a00 */
[----:B------:R-:W-:Y:S01]  /*3fb0*/  ISETP.GE.AND P4, PT, R53, RZ, PT ;  /* 0x000000ff3500720c */ /* 0x000fe20003f86270 */
[--C-:B------:R-:W-:Y:S01]  /*3fc0*/  @!P6 IMAD.IADD R49, R49, 0x1, -R0.reuse ;  /* 0x000000013131e824 */ /* 0x100fe200078e0a00 */
[----:B------:R-:W-:Y:S01]  /*3fd0*/  IABS R53, R51 ;  /* 0x0000003300357213 */ /* 0x000fe20000000000 */
[----:B------:R-:W-:Y:S02]  /*3fe0*/  @!P5 IMAD.IADD R252, R252, 0x1, -R0 ;  /* 0x00000001fcfcd824 */ /* 0x000fe400078e0a00 */
[----:B------:R-:W-:Y:S01]  /*3ff0*/  @!P2 IMAD.MOV R242, RZ, RZ, -R242 ;  /* 0x000000fffff2a224 */ /* 0x000fe200078e0af2 */
[C---:B------:R-:W-:Y:S01]  /*4000*/  ISETP.GT.U32.AND P6, PT, R0.reuse, R49, PT ;  /* 0x000000310000720c */ /* 0x040fe20003fc4070 */
[----:B------:R-:W-:Y:S01]  /*4010*/  IMAD.HI.U32 R9, R5, R53, RZ ;  /* 0x0000003505097227 */ /* 0x000fe200078e00ff */
[----:B------:R-:W-:-:S02]  /*4020*/  ISETP.GT.U32.AND P5, PT, R0, R252, PT ;  /* 0x000000fc0000720c */ /* 0x000fc40003fa4070 */
[----:B------:R-:W-:Y:S01]  /*4030*/  ISETP.GE.AND P2, PT, R51, RZ, PT ;  /* 0x000000ff3300720c */ /* 0x000fe20003f46270 */
[----:B------:R-:W-:Y:S02]  /*4040*/  IMAD.MOV R9, RZ, RZ, -R9 ;  /* 0x000000ffff097224 */ /* 0x000fe400078e0a09 */
[----:B------:R-:W-:Y:S01]  /*4050*/  @!P0 IMAD.MOV R230, RZ, RZ, -R230 ;  /* 0x000000ffffe68224 */ /* 0x000fe200078e0ae6 */
[----:B------:R-:W-:Y:S01]  /*4060*/  ISETP.GE.AND P0, PT, R125, RZ, PT ;  /* 0x000000ff7d00720c */ /* 0x000fe20003f06270 */
[C---:B------:R-:W-:Y:S02]  /*4070*/  IMAD R53, R0.reuse, R9, R53 ;  /* 0x0000000900357224 */ /* 0x040fe400078e0235 */
[C---:B------:R-:W-:Y:S02]  /*4080*/  IMAD R51, R0.reuse, R11, R15 ;  /* 0x0000000b00337224 */ /* 0x040fe400078e020f */
[--C-:B------:R-:W-:Y:S01]  /*4090*/  @!P6 IMAD.IADD R49, R49, 0x1, -R0.reuse ;  /* 0x000000013131e824 */ /* 0x100fe200078e0a00 */
[----:B------:R-:W-:Y:S01]  /*40a0*/  ISETP.GT.U32.AND P6, PT, R0, R53, PT ;  /* 0x000000350000720c */ /* 0x000fe20003fc4070 */
[----:B------:R-:W-:Y:S01]  /*40b0*/  @!P5 IMAD.IADD R252, R252, 0x1, -R0 ;  /* 0x00000001fcfcd824 */ /* 0x000fe200078e0a00 */
[----:B------:R-:W-:Y:S01]  /*40c0*/  ISETP.GT.U32.AND P5, PT, R0, R51, PT ;  /* 0x000000330000720c */ /* 0x000fe20003fa4070 */
[----:B------:R-:W-:-:S04]  /*40d0*/  IMAD.HI.U32 R9, R5, R250, RZ ;  /* 0x000000fa05097227 */ /* 0x000fc800078e00ff */
[----:B------:R-:W-:Y:S01]  /*40e0*/  @!P0 IMAD.MOV R240, RZ, RZ, -R240 ;  /* 0x000000fffff08224 */ /* 0x000fe200078e0af0 */
[----:B------:R-:W-:Y:S01]  /*40f0*/  ISETP.GE.AND P0, PT, R122, RZ, PT ;  /* 0x000000ff7a00720c */ /* 0x000fe20003f06270 */
[----:B------:R-:W-:Y:S01]  /*4100*/  IMAD.HI.U32 R13, R5, R244, RZ ;  /* 0x000000f4050d7227 */ /* 0x000fe200078e00ff */
[----:B------:R-:W-:-:S03]  /*4110*/  IABS R122, R35 ;  /* 0x00000023007a7213 */ /* 0x000fc60000000000 */
[--C-:B------:R-:W-:Y:S02]  /*4120*/  @!P6 IMAD.IADD R53, R53, 0x1, -R0.reuse ;  /* 0x000000013535e824 */ /* 0x100fe400078e0a00 */
[----:B------:R-:W-:Y:S02]  /*4130*/  @!P5 IMAD.IADD R51, R51, 0x1, -R0 ;  /* 0x000000013333d824 */ /* 0x000fe400078e0a00 */
[----:B------:R-:W-:Y:S01]  /*4140*/  IMAD.MOV R15, RZ, RZ, -R9 ;  /* 0x000000ffff0f7224 */ /* 0x000fe200078e0a09 */
[C---:B------:R-:W-:Y:S01]  /*4150*/  ISETP.GT.U32.AND P6, PT, R0.reuse, R53, PT ;  /* 0x000000350000720c */ /* 0x040fe20003fc4070 */
[----:B------:R-:W-:Y:S01]  /*4160*/  IMAD.HI.U32 R9, R5, R238, RZ ;  /* 0x000000ee05097227 */ /* 0x000fe200078e00ff */
[----:B------:R-:W-:-:S03]  /*4170*/  ISETP.GT.U32.AND P5, PT, R0, R51, PT ;  /* 0x000000330000720c */ /* 0x000fc60003fa4070 */
[----:B------:R-:W-:Y:S02]  /*4180*/  IMAD.MOV R13, RZ, RZ, -R13 ;  /* 0x000000ffff0d7224 */ /* 0x000fe400078e0a0d */
[----:B------:R-:W-:Y:S02]  /*4190*/  IMAD.MOV R9, RZ, RZ, -R9 ;  /* 0x000000ffff097224 */ /* 0x000fe400078e0a09 */
[C---:B------:R-:W-:Y:S01]  /*41a0*/  IMAD R244, R0.reuse, R13, R244 ;  /* 0x0000000d00f47224 */ /* 0x040fe200078e02f4 */
[----:B------:R-:W-:Y:S01]  /*41b0*/  IABS R13, R66 ;  /* 0x00000042000d7213 */ /* 0x000fe20000000000 */
[C---:B------:R-:W-:Y:S02]  /*41c0*/  IMAD R238, R0.reuse, R9, R238 ;  /* 0x0000000900ee7224 */ /* 0x040fe400078e02ee */
[----:B------:R-:W-:Y:S01]  /*41d0*/  @!P0 IMAD.MOV R49, RZ, RZ, -R49 ;  /* 0x000000ffff318224 */ /* 0x000fe200078e0a31 */
[----:B------:R-:W-:Y:S01]  /*41e0*/  ISETP.GT.U32.AND P0, PT, R0, R244, PT ;  /* 0x000000f40000720c */ /* 0x000fe20003f04070 */
[----:B------:R-:W-:-:S04]  /*41f0*/  IMAD.HI.U32 R11, R5, R248, RZ ;  /* 0x000000f8050b7227 */ /* 0x000fc800078e00ff */
[----:B------:R-:W-:Y:S01]  /*4200*/  @!P6 IMAD.IADD R53, R53, 0x1, -R0 ;  /* 0x000000013535e824 */ /* 0x000fe200078e0a00 */
[C---:B------:R-:W-:Y:S01]  /*4210*/  ISETP.GT.U32.AND P6, PT, R0.reuse, R238, PT ;  /* 0x000000ee0000720c */ /* 0x040fe20003fc4070 */
[----:B------:R-:W-:Y:S02]  /*4220*/  IMAD.MOV R11, RZ, RZ, -R11 ;  /* 0x000000ffff0b7224 */ /* 0x000fe400078e0a0b */
[C---:B------:R-:W-:Y:S02]  /*4230*/  IMAD R250, R0.reuse, R15, R250 ;  /* 0x0000000f00fa7224 */ /* 0x040fe400078e02fa */
[C---:B------:R-:W-:Y:S02]  /*4240*/  IMAD R248, R0.reuse, R11, R248 ;  /* 0x0000000b00f87224 */ /* 0x040fe400078e02f8 */
[----:B------:R-:W-:Y:S01]  /*4250*/  @!P5 IMAD.IADD R51, R51, 0x1, -R0 ;  /* 0x000000013333d824 */ /* 0x000fe200078e0a00 */
[----:B------:R-:W-:Y:S01]  /*4260*/  ISETP.GT.U32.AND P5, PT, R0, R250, PT ;  /* 0x000000fa0000720c */ /* 0x000fe20003fa4070 */
[----:B------:R-:W-:-:S04]  /*4270*/  IMAD.HI.U32 R9, R5, R232, RZ ;  /* 0x000000e805097227 */ /* 0x000fc800078e00ff */
[----:B------:R-:W-:Y:S01]  /*4280*/  @!P1 IMAD.MOV R252, RZ, RZ, -R252 ;  /* 0x000000fffffc9224 */ /* 0x000fe200078e0afc */
[----:B------:R-:W-:Y:S01]  /*4290*/  ISETP.GT.U32.AND P1, PT, R0, R248, PT ;  /* 0x000000f80000720c */ /* 0x000fe20003f24070 */
[--C-:B------:R-:W-:Y:S02]  /*42a0*/  @!P0 IMAD.IADD R244, R244, 0x1, -R0.reuse ;  /* 0x00000001f4f48824 */ /* 0x100fe400078e0a00 */
[----:B------:R-:W-:Y:S02]  /*42b0*/  IMAD.MOV R9, RZ, RZ, -R9 ;  /* 0x000000ffff097224 */ /* 0x000fe400078e0a09 */
[----:B------:R-:W-:Y:S01]  /*42c0*/  @!P6 IMAD.IADD R238, R238, 0x1, -R0 ;  /* 0x00000001eeeee824 */ /* 0x000fe200078e0a00 */
[C---:B------:R-:W-:Y:S01]  /*42d0*/  ISETP.GT.U32.AND P6, PT, R0.reuse, R244, PT ;  /* 0x000000f40000720c */ /* 0x040fe20003fc4070 */
[----:B------:R-:W-:Y:S02]  /*42e0*/  IMAD R232, R0, R9, R232 ;  /* 0x0000000900e87224 */ /* 0x000fe400078e02e8 */
[----:B------:R-:W-:-:S04]  /*42f0*/  IMAD.HI.U32 R9, R5, R228, RZ ;  /* 0x000000e405097227 */ /* 0x000fc800078e00ff */
[--C-:B------:R-:W-:Y:S01]  /*4300*/  @!P5 IMAD.IADD R250, R250, 0x1, -R0.reuse ;  /* 0x00000001fafad824 */ /* 0x100fe200078e0a00 */
[----:B------:R-:W-:Y:S01]  /*4310*/  ISETP.GE.AND P5, PT, R121, RZ, PT ;  /* 0x000000ff7900720c */ /* 0x000fe20003fa6270 */
[----:B------:R-:W-:Y:S02]  /*4320*/  IMAD.MOV R9, RZ, RZ, -R9 ;  /* 0x000000ffff097224 */ /* 0x000fe400078e0a09 */
[----:B------:R-:W-:Y:S01]  /*4330*/  @!P1 IMAD.IADD R248, R248, 0x1, -R0 ;  /* 0x00000001f8f89824 */ /* 0x000fe200078e0a00 */
[C---:B------:R-:W-:Y:S01]  /*4340*/  ISETP.GT.U32.AND P1, PT, R0.reuse, R250, PT ;  /* 0x000000fa0000720c */ /* 0x040fe20003f24070 */
[----:B------:R-:W-:Y:S02]  /*4350*/  IMAD R228, R0, R9, R228 ;  /* 0x0000000900e47224 */ /* 0x000fe400078e02e4 */
[----:B------:R-:W-:Y:S01]  /*4360*/  @!P6 IMAD.IADD R244, R244, 0x1, -R0 ;  /* 0x00000001f4f4e824 */ /* 0x000fe200078e0a00 */
[C---:B------:R-:W-:Y:S01]  /*4370*/  ISETP.GT.U32.AND P0, PT, R0.reuse, R248, PT ;  /* 0x000000f80000720c */ /* 0x040fe20003f04070 */
[----:B------:R-:W-:Y:S01]  /*4380*/  IMAD.HI.U32 R11, R5, R222, RZ ;  /* 0x000000de050b7227 */ /* 0x000fe200078e00ff */
[----:B------:R-:W-:-:S03]  /*4390*/  ISETP.GT.U32.AND P6, PT, R0, R228, PT ;  /* 0x000000e40000720c */ /* 0x000fc60003fc4070 */
[----:B------:R-:W-:-:S04]  /*43a0*/  IMAD.HI.U32 R9, R5, R226, RZ ;  /* 0x000000e205097227 */ /* 0x000fc800078e00ff */
[--C-:B------:R-:W-:Y:S01]  /*43b0*/  @!P1 IMAD.IADD R250, R250, 0x1, -R0.reuse ;  /* 0x00000001fafa9824 */ /* 0x100fe200078e0a00 */
[----:B------:R-:W-:Y:S01]  /*43c0*/  ISETP.GT.U32.AND P1, PT, R0, R232, PT ;  /* 0x000000e80000720c */ /* 0x000fe20003f24070 */
[----:B------:R-:W-:Y:S02]  /*43d0*/  IMAD.MOV R11, RZ, RZ, -R11 ;  /* 0x000000ffff0b7224 */ /* 0x000fe400078e0a0b */
[----:B------:R-:W-:Y:S02]  /*43e0*/  IMAD.MOV R9, RZ, RZ, -R9 ;  /* 0x000000ffff097224 */ /* 0x000fe400078e0a09 */
[----:B------:R-:W-:Y:S02]  /*43f0*/  @!P6 IMAD.IADD R228, R228, 0x1, -R0 ;  /* 0x00000001e4e4e824 */ /* 0x000fe400078e0a00 */
[C---:B------:R-:W-:Y:S02]  /*4400*/  IMAD R222, R0.reuse, R11, R222 ;  /* 0x0000000b00de7224 */ /* 0x040fe400078e02de */
[C---:B------:R-:W-:Y:S01]  /*4410*/  IMAD R226, R0.reuse, R9, R226 ;  /* 0x0000000900e27224 */ /* 0x040fe200078e02e2 */
[C---:B------:R-:W-:Y:S01]  /*4420*/  ISETP.GT.U32.AND P6, PT, R0.reuse, R228, PT ;  /* 0x000000e40000720c */ /* 0x040fe20003fc4070 */
[----:B------:R-:W-:Y:S01]  /*4430*/  @!P5 IMAD.MOV R244, RZ, RZ, -R244 ;  /* 0x000000fffff4d224 */ /* 0x000fe200078e0af4 */
[----:B------:R-:W-:Y:S01]  /*4440*/  ISETP.GT.U32.AND P5, PT, R0, R222, PT ;  /* 0x000000de0000720c */ /* 0x000fe20003fa4070 */
[----:B------:R-:W-:-:S04]  /*4450*/  IMAD.HI.U32 R9, R5, R220, RZ ;  /* 0x000000dc05097227 */ /* 0x000fc800078e00ff */
[----:B------:R-:W-:Y:S01]  /*4460*/  @!P1 IMAD.IADD R232, R232, 0x1, -R0 ;  /* 0x00000001e8e89824 */ /* 0x000fe200078e0a00 */
[----:B------:R-:W-:Y:S01]  /*4470*/  ISETP.GE.AND P1, PT, R119, RZ, PT ;  /* 0x000000ff7700720c */ /* 0x000fe20003f26270 */
[----:B------:R-:W-:Y:S02]  /*4480*/  IMAD.MOV R9, RZ, RZ, -R9 ;  /* 0x000000ffff097224 */ /* 0x000fe400078e0a09 */
[----:B------:R-:W-:Y:S01]  /*4490*/  @!P3 IMAD.MOV R250, RZ, RZ, -R250 ;  /* 0x000000fffffab224 */ /* 0x000fe200078e0afa */
[C---:B------:R-:W-:Y:S01]  /*44a0*/  ISETP.GT.U32.AND P3, PT, R0.reuse, R232, PT ;  /* 0x000000e80000720c */ /* 0x040fe20003f64070 */
[----:B------:R-:W-:Y:S02]  /*44b0*/  IMAD R220, R0, R9, R220 ;  /* 0x0000000900dc7224 */ /* 0x000fe400078e02dc */
[----:B------:R-:W-:-:S04]  /*44c0*/  IMAD.HI.U32 R9, R5, R210, RZ ;  /* 0x000000d205097227 */ /* 0x000fc800078e00ff */
[--C-:B------:R-:W-:Y:S01]  /*44d0*/  @!P6 IMAD.IADD R228, R228, 0x1, -R0.reuse ;  /* 0x00000001e4e4e824 */ /* 0x100fe200078e0a00 */
[----:B------:R-:W-:Y:S01]  /*44e0*/  ISETP.GT.U32.AND P6, PT, R0, R220, PT ;  /* 0x000000dc0000720c */ /* 0x000fe20003fc4070 */
[----:B------:R-:W-:Y:S02]  /*44f0*/  IMAD.MOV R9, RZ, RZ, -R9 ;  /* 0x000000ffff097224 */ /* 0x000fe400078e0a09 */
[----:B------:R-:W-:Y:S02]  /*4500*/  @!P5 IMAD.IADD R222, R222, 0x1, -R0 ;  /* 0x00000001deded824 */ /* 0x000fe400078e0a00 */
[----:B------:R-:W-:Y:S01]  /*4510*/  @!P4 IMAD.MOV R51, RZ, RZ, -R51 ;  /* 0x000000ffff33c224 */ /* 0x000fe200078e0a33 */
[----:B------:R-:W-:Y:S01]  /*4520*/  ISETP.GE.AND P4, PT, R120, RZ, PT ;  /* 0x000000ff7800720c */ /* 0x000fe20003f86270 */
[C---:B------:R-:W-:Y:S01]  /*4530*/  IMAD R210, R0.reuse, R9, R210 ;  /* 0x0000000900d27224 */ /* 0x040fe200078e02d2 */
[----:B------:R-:W-:Y:S01]  /*4540*/  ISETP.GT.U32.AND P5, PT, R0, R222, PT ;  /* 0x000000de0000720c */ /* 0x000fe20003fa4070 */
[----:B------:R-:W-:Y:S01]  /*4550*/  IMAD.HI.U32 R9, R5, R208, RZ ;  /* 0x000000d005097227 */ /* 0x000fe200078e00ff */
[----:B------:R-:W-:-:S03]  /*4560*/  IABS R120, R31 ;  /* 0x0000001f00787213 */ /* 0x000fc60000000000 */
[----:B------:R-:W-:Y:S01]  /*4570*/  @!P2 IMAD.MOV R53, RZ, RZ, -R53 ;  /* 0x000000ffff35a224 */ /* 0x000fe200078e0a35 */
[----:B------:R-:W-:Y:S01]  /*4580*/  ISETP.GT.U32.AND P2, PT, R0, R238, PT ;  /* 0x000000ee0000720c */ /* 0x000fe20003f44070 */
[----:B------:R-:W-:Y:S01]  /*4590*/  @!P3 IMAD.IADD R232, R232, 0x1, -R0 ;  /* 0x00000001e8e8b824 */ /* 0x000fe200078e0a00 */
[----:B------:R-:W-:Y:S01]  /*45a0*/  ISETP.GE.AND P3, PT, R115, RZ, PT ;  /* 0x000000ff7300720c */ /* 0x000fe20003f66270 */
[----:B------:R-:W-:Y:S02]  /*45b0*/  IMAD.MOV R11, RZ, RZ, -R9 ;  /* 0x000000ffff0b7224 */ /* 0x000fe400078e0a09 */
[----:B------:R-:W-:-:S04]  /*45c0*/  IMAD.HI.U32 R9, R5, R206, RZ ;  /* 0x000000ce05097227 */ /* 0x000fc800078e00ff */
[--C-:B------:R-:W-:Y:S02]  /*45d0*/  @!P6 IMAD.IADD R220, R220, 0x1, -R0.reuse ;  /* 0x00000001dcdce824 */ /* 0x100fe400078e0a00 */
[----:B------:R-:W-:Y:S01]  /*45e0*/  @!P0 IMAD.IADD R248, R248, 0x1, -R0 ;  /* 0x00000001f8f88824 */ /* 0x000fe200078e0a00 */
[----:B------:R-:W-:Y:S01]  /*45f0*/  ISETP.GE.AND P0, PT, R117, RZ, PT ;  /* 0x000000ff7500720c */ /* 0x000fe20003f06270 */
[----:B------:R-:W-:Y:S01]  /*4600*/  IMAD.MOV R9, RZ, RZ, -R9 ;  /* 0x000000ffff097224 */ /* 0x000fe200078e0a09 */
[C---:B------:R-:W-:Y:S01]  /*4610*/  ISETP.GT.U32.AND P6, PT, R0.reuse, R220, PT ;  /* 0x000000dc0000720c */ /* 0x040fe20003fc4070 */
[----:B------:R-:W-:Y:S01]  /*4620*/  @!P4 IMAD.MOV R248, RZ, RZ, -R248 ;  /* 0x000000fffff8c224 */ /* 0x000fe200078e0af8 */
[----:B------:R-:W-:Y:S01]  /*4630*/  ISETP.GT.U32.AND P4, PT, R0, R226, PT ;  /* 0x000000e20000720c */ /* 0x000fe20003f84070 */
[----:B------:R-:W-:Y:S01]  /*4640*/  @!P5 IMAD.IADD R222, R222, 0x1, -R0 ;  /* 0x00000001deded824 */ /* 0x000fe200078e0a00 */
[----:B------:R-:W-:Y:S01]  /*4650*/  ISETP.GE.AND P5, PT, R113, RZ, PT ;  /* 0x000000ff7100720c */ /* 0x000fe20003fa6270 */
[----:B------:R-:W-:-:S02]  /*4660*/  IMAD R206, R0, R9, R206 ;  /* 0x0000000900ce7224 */ /* 0x000fc400078e02ce */
[----:B------:R-:W-:Y:S01]  /*4670*/  @!P2 IMAD.IADD R238, R238, 0x1, -R0 ;  /* 0x00000001eeeea824 */ /* 0x000fe200078e0a00 */
[----:B------:R-:W-:Y:S01]  /*4680*/  ISETP.GE.AND P2, PT, R118, RZ, PT ;  /* 0x000000ff7600720c */ /* 0x000fe20003f46270 */
[----:B------:R-:W-:Y:S01]  /*4690*/  @!P3 IMAD.MOV R222, RZ, RZ, -R222 ;  /* 0x000000ffffdeb224 */ /* 0x000fe200078e0ade */
[C---:B------:R-:W-:Y:S01]  /*46a0*/  ISETP.GT.U32.AND P3, PT, R0.reuse, R206, PT ;  /* 0x000000ce0000720c */ /* 0x040fe20003f64070 */
[----:B------:R-:W-:Y:S01]  /*46b0*/  IMAD R208, R0, R11, R208 ;  /* 0x0000000b00d07224 */ /* 0x000fe200078e02d0 */
[----:B------:R-:W-:Y:S01]  /*46c0*/  IABS R118, R41 ;  /* 0x0000002900767213 */ /* 0x000fe20000000000 */
[--C-:B------:R-:W-:Y:S02]  /*46d0*/  @!P6 IMAD.IADD R220, R220, 0x1, -R0.reuse ;  /* 0x00000001dcdce824 */ /* 0x100fe400078e0a00 */
[----:B------:R-:W-:Y:S01]  /*46e0*/  @!P4 IMAD.IADD R226, R226, 0x1, -R0 ;  /* 0x00000001e2e2c824 */ /* 0x000fe200078e0a00 */
[----:B------:R-:W-:Y:S01]  /*46f0*/  ISETP.GT.U32.AND P6, PT, R0, R208, PT ;  /* 0x000000d00000720c */ /* 0x000fe20003fc4070 */
[----:B------:R-:W-:Y:S01]  /*4700*/  IMAD.HI.U32 R9, R5, R200, RZ ;  /* 0x000000c805097227 */ /* 0x000fe200078e00ff */
[----:B------:R-:W-:-:S02]  /*4710*/  ISETP.GE.AND P4, PT, R116, RZ, PT ;  /* 0x000000ff7400720c */ /* 0x000fc40003f86270 */
[----:B------:R-:W-:Y:S01]  /*4720*/  IABS R116, R47 ;  /* 0x0000002f00747213 */ /* 0x000fe20000000000 */
[----:B------:R-:W-:Y:S01]  /*4730*/  @!P2 IMAD.MOV R232, RZ, RZ, -R232 ;  /* 0x000000ffffe8a224 */ /* 0x000fe200078e0ae8 */
[C---:B------:R-:W-:Y:S01]  /*4740*/  ISETP.GT.U32.AND P2, PT, R0.reuse, R226, PT ;  /* 0x000000e20000720c */ /* 0x040fe20003f44070 */
[----:B------:R-:W-:Y:S01]  /*4750*/  @!P1 IMAD.MOV R228, RZ, RZ, -R228 ;  /* 0x000000ffffe49224 */ /* 0x000fe200078e0ae4 */
[----:B------:R-:W-:Y:S01]  /*4760*/  ISETP.GT.U32.AND P1, PT, R0, R210, PT ;  /* 0x000000d20000720c */ /* 0x000fe20003f24070 */
[----:B------:R-:W-:Y:S02]  /*4770*/  @!P3 IMAD.IADD R206, R206, 0x1, -R0 ;  /* 0x00000001ceceb824 */ /* 0x000fe400078e0a00 */
[----:B------:R-:W-:Y:S02]  /*4780*/  IMAD.MOV R9, RZ, RZ, -R9 ;  /* 0x000000ffff097224 */ /* 0x000fe400078e0a09 */
[----:B------:R-:W-:Y:S01]  /*4790*/  @!P0 IMAD.MOV R238, RZ, RZ, -R238 ;  /* 0x000000ffffee8224 */ /* 0x000fe200078e0aee */
[----:B------:R-:W-:Y:S01]  /*47a0*/  ISETP.GE.AND P0, PT, R114, RZ, PT ;  /* 0x000000ff7200720c */ /* 0x000fe20003f06270 */
[C---:B------:R-:W-:Y:S01]  /*47b0*/  IMAD R200, R0.reuse, R9, R200 ;  /* 0x0000000900c87224 */ /* 0x040fe200078e02c8 */
[----:B------:R-:W-:Y:S01]  /*47c0*/  ISETP.GT.U32.AND P3, PT, R0, R206, PT ;  /* 0x000000ce0000720c */ /* 0x000fe20003f64070 */
[----:B------:R-:W-:Y:S01]  /*47d0*/  IMAD.HI.U32 R9, R5, R196, RZ ;  /* 0x000000c405097227 */ /* 0x000fe200078e00ff */
[----:B------:R-:W-:-:S03]  /*47e0*/  IABS R114, R63 ;  /* 0x0000003f00727213 */ /* 0x000fc60000000000 */
[--C-:B------:R-:W-:Y:S02]  /*47f0*/  @!P6 IMAD.IADD R208, R208, 0x1, -R0.reuse ;  /* 0x00000001d0d0e824 */ /* 0x100fe400078e0a00 */
[----:B------:R-:W-:Y:S02]  /*4800*/  IMAD.MOV R9, RZ, RZ, -R9 ;  /* 0x000000ffff097224 */ /* 0x000fe400078e0a09 */
[--C-:B------:R-:W-:Y:S01]  /*4810*/  @!P2 IMAD.IADD R226, R226, 0x1, -R0.reuse ;  /* 0x00000001e2e2a824 */ /* 0x100fe200078e0a00 */
[----:B------:R-:W-:Y:S01]  /*4820*/  ISETP.GT.U32.AND P6, PT, R0, R208, PT ;  /* 0x000000d00000720c */ /* 0x000fe20003fc4070 */
[----:B------:R-:W-:Y:S01]  /*4830*/  @!P1 IMAD.IADD R210, R210, 0x1, -R0 ;  /* 0x00000001d2d29824 */ /* 0x000fe200078e0a00 */
[----:B------:R-:W-:Y:S01]  /*4840*/  ISETP.GE.AND P2, PT, R112, RZ, PT ;  /* 0x000000ff7000720c */ /* 0x000fe20003f46270 */
[C---:B------:R-:W-:Y:S01]  /*4850*/  IMAD R196, R0.reuse, R9, R196 ;  /* 0x0000000900c47224 */ /* 0x040fe200078e02c4 */
[----:B------:R-:W-:Y:S01]  /*4860*/  ISETP.GE.AND P1, PT, R111, RZ, PT ;  /* 0x000000ff6f00720c */ /* 0x000fe20003f26270 */
[----:B------:R-:W-:Y:S01]  /*4870*/  @!P0 IMAD.MOV R226, RZ, RZ, -R226 ;  /* 0x000000ffffe28224 */ /* 0x000fe200078e0ae2 */
[----:B------:R-:W-:Y:S01]  /*4880*/  ISETP.GT.U32.AND P0, PT, R0, R210, PT ;  /* 0x000000d20000720c */ /* 0x000fe20003f04070 */
[----:B------:R-:W-:Y:S01]  /*4890*/  @!P3 IMAD.IADD R206, R206, 0x1, -R0 ;  /* 0x00000001ceceb824 */ /* 0x000fe200078e0a00 */
[----:B------:R-:W-:Y:S01]  /*48a0*/  ISETP.GT.U32.AND P3, PT, R0, R196, PT ;  /* 0x000000c40000720c */ /* 0x000fe20003f64070 */
[----:B------:R-:W-:Y:S01]  /*48b0*/  IMAD.HI.U32 R11, R5, R13, RZ ;  /* 0x0000000d050b7227 */ /* 0x000fe200078e00ff */
[----:B------:R-:W-:-:S03]  /*48c0*/  IABS R112, R61 ;  /* 0x0000003d00707213 */ /* 0x000fc60000000000 */
[----:B------:R-:W-:Y:S01]  /*48d0*/  @!P6 IMAD.IADD R208, R208, 0x1, -R0 ;  /* 0x00000001d0d0e824 */ /* 0x000fe200078e0a00 */
[----:B------:R-:W-:Y:S01]  /*48e0*/  ISETP.GT.U32.AND P6, PT, R0, R200, PT ;  /* 0x000000c80000720c */ /* 0x000fe20003fc4070 */
[----:B------:R-:W-:Y:S02]  /*48f0*/  IMAD.MOV R11, RZ, RZ, -R11 ;  /* 0x000000ffff0b7224 */ /* 0x000fe400078e0a0b */
[----:B------:R-:W-:-:S04]  /*4900*/  IMAD.HI.U32 R15, R5, R192, RZ ;  /* 0x000000c0050f7227 */ /* 0x000fc800078e00ff */
[--C-:B------:R-:W-:Y:S01]  /*4910*/  @!P0 IMAD.IADD R210, R210, 0x1, -R0.reuse ;  /* 0x00000001d2d28824 */ /* 0x100fe200078e0a00 */
[----:B------:R-:W-:Y:S01]  /*4920*/  ISETP.GE.AND P0, PT, R110, RZ, PT ;  /* 0x000000ff6e00720c */ /* 0x000fe20003f06270 */
[----:B------:R-:W-:Y:S01]  /*4930*/  @!P3 IMAD.IADD R196, R196, 0x1, -R0 ;  /* 0x00000001c4c4b824 */ /* 0x000fe200078e0a00 */
[----:B------:R-:W-:Y:S01]  /*4940*/  IABS R110, R70 ;  /* 0x00000046006e7213 */ /* 0x000fe20000000000 */
[----:B------:R-:W-:Y:S02]  /*4950*/  @!P2 IMAD.MOV R210, RZ, RZ, -R210 ;  /* 0x000000ffffd2a224 */ /* 0x000fe400078e0ad2 */
[C---:B------:R-:W-:Y:S01]  /*4960*/  IMAD R9, R0.reuse, R11, R13 ;  /* 0x0000000b00097224 */ /* 0x040fe200078e020d */
[----:B------:R-:W-:Y:S01]  /*4970*/  ISETP.GT.U32.AND P2, PT, R0, R196, PT ;  /* 0x000000c40000720c */ /* 0x000fe20003f44070 */
[----:B------:R-:W-:-:S04]  /*4980*/  IMAD.HI.U32 R11, R5, R194, RZ ;  /* 0x000000c2050b7227 */ /* 0x000fc800078e00ff */
[----:B------:R-:W-:Y:S01]  /*4990*/  @!P6 IMAD.IADD R200, R200, 0x1, -R0 ;  /* 0x00000001c8c8e824 */ /* 0x000fe200078e0a00 */
[C---:B------:R-:W-:Y:S01]  /*49a0*/  ISETP.GT.U32.AND P6, PT, R0.reuse, R9, PT ;  /* 0x000000090000720c */ /* 0x040fe20003fc4070 */
[----:B------:R-:W-:Y:S02]  /*49b0*/  IMAD.MOV R11, RZ, RZ, -R11 ;  /* 0x000000ffff0b7224 */ /* 0x000fe400078e0a0b */
[----:B------:R-:W-:Y:S01]  /*49c0*/  IMAD.MOV R15, RZ, RZ, -R15 ;  /* 0x000000ffff0f7224 */ /* 0x000fe200078e0a0f */
[C---:B------:R-:W-:Y:S01]  /*49d0*/  ISETP.GT.U32.AND P3, PT, R0.reuse, R200, PT ;  /* 0x000000c80000720c */ /* 0x040fe20003f64070 */
[C---:B------:R-:W-:Y:S02]  /*49e0*/  IMAD R194, R0.reuse, R11, R194 ;  /* 0x0000000b00c27224 */ /* 0x040fe400078e02c2 */
[C---:B------:R-:W-:Y:S02]  /*49f0*/  IMAD R192, R0.reuse, R15, R192 ;  /* 0x0000000f00c07224 */ /* 0x040fe400078e02c0 */
[----:B------:R-:W-:Y:S01]  /*4a00*/  @!P4 IMAD.MOV R220, RZ, RZ, -R220 ;  /* 0x000000ffffdcc224 */ /* 0x000fe200078e0adc */
[----:B------:R-:W-:Y:S01]  /*4a10*/  ISETP.GE.AND P4, PT, R109, RZ, PT ;  /* 0x000000ff6d00720c */ /* 0x000fe20003f86270 */
[----:B------:R-:W-:Y:S01]  /*4a20*/  @!P5 IMAD.MOV R208, RZ, RZ, -R208 ;  /* 0x000000ffffd0d224 */ /* 0x000fe200078e0ad0 */
[----:B------:R-:W-:Y:S01]  /*4a30*/  ISETP.GT.U32.AND P5, PT, R0, R194, PT ;  /* 0x000000c20000720c */ /* 0x000fe20003fa4070 */
[--C-:B------:R-:W-:Y:S01]  /*4a40*/  @!P2 IMAD.IADD R196, R196, 0x1, -R0.reuse ;  /* 0x00000001c4c4a824 */ /* 0x100fe200078e0a00 */
[----:B------:R-:W-:Y:S01]  /*4a50*/  ISETP.GT.U32.AND P2, PT, R0, R192, PT ;  /* 0x000000c00000720c */ /* 0x000fe20003f44070 */
[--C-:B------:R-:W-:Y:S01]  /*4a60*/  @!P6 IMAD.IADD R9, R9, 0x1, -R0.reuse ;  /* 0x000000010909e824 */ /* 0x100fe200078e0a00 */
[----:B------:R-:W-:Y:S01]  /*4a70*/  IABS R109, R108 ;  /* 0x0000006c006d7213 */ /* 0x000fe20000000000 */
[----:B------:R-:W-:Y:S01]  /*4a80*/  @!P3 IMAD.IADD R200, R200, 0x1, -R0 ;  /* 0x00000001c8c8b824 */ /* 0x000fe200078e0a00 */
[----:B------:R-:W-:Y:S01]  /*4a90*/  ISETP.GE.AND P3, PT, R66, RZ, PT ;  /* 0x000000ff4200720c */ /* 0x000fe20003f66270 */
[----:B------:R-:W-:Y:S01]  /*4aa0*/  IMAD.HI.U32 R15, R5, R190, RZ ;  /* 0x000000be050f7227 */ /* 0x000fe200078e00ff */
[----:B------:R-:W-:-:S02]  /*4ab0*/  ISETP.GT.U32.AND P6, PT, R0, R9, PT ;  /* 0x000000090000720c */ /* 0x000fc40003fc4070 */
[----:B------:R-:W-:Y:S01]  /*4ac0*/  IABS R66, R106 ;  /* 0x0000006a00427213 */ /* 0x000fe20000000000 */
[----:B------:R-:W-:-:S04]  /*4ad0*/  IMAD.HI.U32 R13, R5, R109, RZ ;  /* 0x0000006d050d7227 */ /* 0x000fc800078e00ff */
[----:B------:R-:W-:Y:S02]  /*4ae0*/  IMAD.MOV R13, RZ, RZ, -R13 ;  /* 0x000000ffff0d7224 */ /* 0x000fe400078e0a0d */
[--C-:B------:R-:W-:Y:S01]  /*4af0*/  @!P5 IMAD.IADD R194, R194, 0x1, -R0.reuse ;  /* 0x00000001c2c2d824 */ /* 0x100fe200078e0a00 */
[----:B------:R-:W-:Y:S01]  /*4b00*/  ISETP.GE.AND P5, PT, R107, RZ, PT ;  /* 0x000000ff6b00720c */ /* 0x000fe20003fa6270 */
[----:B------:R-:W-:Y:S02]  /*4b10*/  @!P2 IMAD.IADD R192, R192, 0x1, -R0 ;  /* 0x00000001c0c0a824 */ /* 0x000fe400078e0a00 */
[C---:B------:R-:W-:Y:S01]  /*4b20*/  IMAD R11, R0.reuse, R13, R109 ;  /* 0x0000000d000b7224 */ /* 0x040fe200078e026d */
[----:B------:R-:W-:Y:S01]  /*4b30*/  ISETP.GT.U32.AND P2, PT, R0, R194, PT ;  /* 0x000000c20000720c */ /* 0x000fe20003f44070 */
[----:B------:R-:W-:Y:S02]  /*4b40*/  IMAD.MOV R15, RZ, RZ, -R15 ;  /* 0x000000ffff0f7224 */ /* 0x000fe400078e0a0f */
[----:B------:R-:W-:-:S02]  /*4b50*/  IMAD.MOV.U32 R107, RZ, RZ, R66 ;  /* 0x000000ffff6b7224 */ /* 0x000fc400078e0042 */
[----:B------:R-:W-:Y:S01]  /*4b60*/  @!P0 IMAD.MOV R196, RZ, RZ, -R196 ;  /* 0x000000ffffc48224 */ /* 0x000fe200078e0ac4 */
[C---:B------:R-:W-:Y:S01]  /*4b70*/  ISETP.GT.U32.AND P0, PT, R0.reuse, R192, PT ;  /* 0x000000c00000720c */ /* 0x040fe20003f04070 */
[----:B------:R-:W-:Y:S01]  /*4b80*/  @!P1 IMAD.MOV R206, RZ, RZ, -R206 ;  /* 0x000000ffffce9224 */ /* 0x000fe200078e0ace */
[C---:B------:R-:W-:Y:S01]  /*4b90*/  ISETP.GT.U32.AND P1, PT, R0.reuse, R11, PT ;  /* 0x0000000b0000720c */ /* 0x040fe20003f24070 */
[----:B------:R-:W-:Y:S02]  /*4ba0*/  IMAD R190, R0, R15, R190 ;  /* 0x0000000f00be7224 */ /* 0x000fe400078e02be */
[----:B------:R-:W-:-:S04]  /*4bb0*/  IMAD.HI.U32 R15, R5, R107, RZ ;  /* 0x0000006b050f7227 */ /* 0x000fc800078e00ff */
[----:B------:R-:W-:Y:S02]  /*4bc0*/  @!P6 IMAD.IADD R9, R9, 0x1, -R0 ;  /* 0x000000010909e824 */ /* 0x000fe400078e0a00 */
[----:B------:R-:W-:Y:S02]  /*4bd0*/  IMAD.MOV R15, RZ, RZ, -R15 ;  /* 0x000000ffff0f7224 */ /* 0x000fe400078e0a0f */
[----:B------:R-:W-:Y:S02]  /*4be0*/  IMAD.MOV.U32 R66, RZ, RZ, R9 ;  /* 0x000000ffff427224 */ /* 0x000fe400078e0009 */
[----:B------:R-:W-:Y:S02]  /*4bf0*/  IMAD R9, R0, R15, R107 ;  /* 0x0000000f00097224 */ /* 0x000fe400078e026b */
[----:B------:R-:W-:Y:S01]  /*4c00*/  IMAD.MOV.U32 R109, RZ, RZ, R110 ;  /* 0x000000ffff6d7224 */ /* 0x000fe200078e006e */
[----:B------:R-:W-:Y:S01]  /*4c10*/  IABS R110, R69 ;  /* 0x00000045006e7213 */ /* 0x000fe20000000000 */
[--C-:B------:R-:W-:Y:S01]  /*4c20*/  @!P0 IMAD.IADD R192, R192, 0x1, -R0.reuse ;  /* 0x00000001c0c08824 */ /* 0x100fe200078e0a00 */
[----:B------:R-:W-:Y:S01]  /*4c30*/  ISETP.GT.U32.AND P0, PT, R0, R9, PT ;  /* 0x000000090000720c */ /* 0x000fe20003f04070 */
[----:B------:R-:W-:Y:S01]  /*4c40*/  @!P1 IMAD.IADD R11, R11, 0x1, -R0 ;  /* 0x000000010b0b9824 */ /* 0x000fe200078e0a00 */
[----:B------:R-:W-:Y:S01]  /*4c50*/  ISETP.GE.AND P1, PT, R108, RZ, PT ;  /* 0x000000ff6c00720c */ /* 0x000fe20003f26270 */
[----:B------:R-:W-:Y:S01]  /*4c60*/  IMAD.HI.U32 R13, R5, R109, RZ ;  /* 0x0000006d050d7227 */ /* 0x000fe200078e00ff */
[----:B------:R-:W-:-:S03]  /*4c70*/  IABS R108, R101 ;  /* 0x00000065006c7213 */ /* 0x000fc60000000000 */
[----:B------:R-:W-:-:S04]  /*4c80*/  IMAD.HI.U32 R15, R5, R188, RZ ;  /* 0x000000bc050f7227 */ /* 0x000fc800078e00ff */
[----:B------:R-:W-:Y:S01]  /*4c90*/  @!P4 IMAD.MOV R200, RZ, RZ, -R200 ;  /* 0x000000ffffc8c224 */ /* 0x000fe200078e0ac8 */
[C---:B------:R-:W-:Y:S01]  /*4ca0*/  ISETP.GT.U32.AND P4, PT, R0.reuse, R11, PT ;  /* 0x0000000b0000720c */ /* 0x040fe20003f84070 */
[----:B------:R-:W-:Y:S02]  /*4cb0*/  IMAD.MOV R13, RZ, RZ, -R13 ;  /* 0x000000ffff0d7224 */ /* 0x000fe400078e0a0d */
[----:B------:R-:W-:Y:S02]  /*4cc0*/  IMAD.MOV R15, RZ, RZ, -R15 ;  /* 0x000000ffff0f7224 */ /* 0x000fe400078e0a0f */
[C---:B------:R-:W-:Y:S02]  /*4cd0*/  IMAD R13, R0.reuse, R13, R109 ;  /* 0x0000000d000d7224 */ /* 0x040fe400078e026d */
[----:B------:R-:W-:Y:S01]  /*4ce0*/  @!P3 IMAD.MOV R66, RZ, RZ, -R66 ;  /* 0x000000ffff42b224 */ /* 0x000fe200078e0a42 */
[C---:B------:R-:W-:Y:S01]  /*4cf0*/  ISETP.GT.U32.AND P3, PT, R0.reuse, R190, PT ;  /* 0x000000be0000720c */ /* 0x040fe20003f64070 */
[C---:B------:R-:W-:Y:S01]  /*4d00*/  IMAD R188, R0.reuse, R15, R188 ;  /* 0x0000000f00bc7224 */ /* 0x040fe200078e02bc */
[----:B------:R-:W-:Y:S01]  /*4d10*/  ISETP.GT.U32.AND P6, PT, R0, R13, PT ;  /* 0x0000000d0000720c */ /* 0x000fe20003fc4070 */
[----:B------:R-:W-:-:S02]  /*4d20*/  @!P0 IMAD.IADD R9, R9, 0x1, -R0 ;  /* 0x0000000109098824 */ /* 0x000fc400078e0a00 */
[--C-:B------:R-:W-:Y:S01]  /*4d30*/  @!P4 IMAD.IADD R11, R11, 0x1, -R0.reuse ;  /* 0x000000010b0bc824 */ /* 0x100fe200078e0a00 */
[----:B------:R-:W-:Y:S01]  /*4d40*/  ISETP.GT.U32.AND P0, PT, R0, R188, PT ;  /* 0x000000bc0000720c */ /* 0x000fe20003f04070 */
[----:B------:R-:W-:Y:S01]  /*4d50*/  @!P2 IMAD.IADD R194, R194, 0x1, -R0 ;  /* 0x00000001c2c2a824 */ /* 0x000fe200078e0a00 */
[----:B------:R-:W-:Y:S02]  /*4d60*/  ISETP.GE.AND P4, PT, R70, RZ, PT ;  /* 0x000000ff4600720c */ /* 0x000fe40003f86270 */
[----:B------:R-:W-:Y:S01]  /*4d70*/  IABS R70, R103 ;  /* 0x0000006700467213 */ /* 0x000fe20000000000 */
[----:B------:R-:W-:Y:S01]  /*4d80*/  @!P5 IMAD.MOV R194, RZ, RZ, -R194 ;  /* 0x000000ffffc2d224 */ /* 0x000fe200078e0ac2 */
[----:B------:R-:W-:Y:S01]  /*4d90*/  ISETP.GE.AND P2, PT, R68, RZ, PT ;  /* 0x000000ff4400720c */ /* 0x000fe20003f46270 */
[----:B------:R-:W-:Y:S01]  /*4da0*/  @!P3 IMAD.IADD R190, R190, 0x1, -R0 ;  /* 0x00000001bebeb824 */ /* 0x000fe200078e0a00 */
[----:B------:R-:W-:Y:S01]  /*4db0*/  ISETP.GE.AND P3, PT, R106, RZ, PT ;  /* 0x000000ff6a00720c */ /* 0x000fe20003f66270 */
[----:B------:R-:W-:Y:S01]  /*4dc0*/  IMAD.HI.U32 R15, R5, R70, RZ ;  /* 0x00000046050f7227 */ /* 0x000fe200078e00ff */
[----:B------:R-:W-:-:S02]  /*4dd0*/  IABS R106, R74 ;  /* 0x0000004a006a7213 */ /* 0x000fc40000000000 */
[----:B------:R-:W-:Y:S01]  /*4de0*/  ISETP.GT.U32.AND P5, PT, R0, R9, PT ;  /* 0x000000090000720c */ /* 0x000fe20003fa4070 */
[--C-:B------:R-:W-:Y:S02]  /*4df0*/  @!P6 IMAD.IADD R13, R13, 0x1, -R0.reuse ;  /* 0x000000010d0de824 */ /* 0x100fe400078e0a00 */
[----:B------:R-:W-:Y:S01]  /*4e00*/  @!P0 IMAD.IADD R188, R188, 0x1, -R0 ;  /* 0x00000001bcbc8824 */ /* 0x000fe200078e0a00 */
[C---:B------:R-:W-:Y:S01]  /*4e10*/  ISETP.GT.U32.AND P0, PT, R0.reuse, R190, PT ;  /* 0x000000be0000720c */ /* 0x040fe20003f04070 */
[----:B------:R-:W-:Y:S01]  /*4e20*/  IMAD.MOV R15, RZ, RZ, -R15 ;  /* 0x000000ffff0f7224 */ /* 0x000fe200078e0a0f */
[----:B------:R-:W-:Y:S01]  /*4e30*/  ISETP.GT.U32.AND P6, PT, R0, R13, PT ;  /* 0x0000000d0000720c */ /* 0x000fe20003fc4070 */
[----:B------:R-:W-:-:S04]  /*4e40*/  IMAD.HI.U32 R68, R5, R186, RZ ;  /* 0x000000ba05447227 */ /* 0x000fc800078e00ff */
[----:B------:R-:W-:Y:S02]  /*4e50*/  IMAD R15, R0, R15, R70 ;  /* 0x0000000f000f7224 */ /* 0x000fe400078e0246 */
[----:B------:R-:W-:Y:S02]  /*4e60*/  IMAD.MOV R107, RZ, RZ, -R68 ;  /* 0x000000ffff6b7224 */ /* 0x000fe400078e0a44 */
[----:B------:R-:W-:-:S04]  /*4e70*/  IMAD.HI.U32 R70, R5, R106, RZ ;  /* 0x0000006a05467227 */ /* 0x000fc800078e00ff */
[----:B------:R-:W-:Y:S01]  /*4e80*/  @!P2 IMAD.MOV R192, RZ, RZ, -R192 ;  /* 0x000000ffffc0a224 */ /* 0x000fe200078e0ac0 */
[C---:B------:R-:W-:Y:S01]  /*4e90*/  ISETP.GT.U32.AND P2, PT, R0.reuse, R15, PT ;  /* 0x0000000f0000720c */ /* 0x040fe20003f44070 */
[----:B------:R-:W-:Y:S02]  /*4ea0*/  IMAD R186, R0, R107, R186 ;  /* 0x0000006b00ba7224 */ /* 0x000fe400078e02ba */
[----:B------:R-:W-:Y:S02]  /*4eb0*/  IMAD.MOV R109, RZ, RZ, -R70 ;  /* 0x000000ffff6d7224 */ /* 0x000fe400078e0a46 */
[----:B------:R-:W-:Y:S01]  /*4ec0*/  @!P0 IMAD.IADD R190, R190, 0x1, -R0 ;  /* 0x00000001bebe8824 */ /* 0x000fe200078e0a00 */
[C---:B------:R-:W-:Y:S01]  /*4ed0*/  ISETP.GT.U32.AND P0, PT, R0.reuse, R186, PT ;  /* 0x000000ba0000720c */ /* 0x040fe20003f04070 */
[----:B------:R-:W-:Y:S02]  /*4ee0*/  IMAD.MOV.U32 R68, RZ, RZ, R11 ;  /* 0x000000ffff447224 */ /* 0x000fe400078e000b */
[----:B------:R-:W-:Y:S01]  /*4ef0*/  IMAD R11, R0, R109, R106 ;  /* 0x0000006d000b7224 */ /* 0x000fe200078e026a */
[----:B------:R-:W-:Y:S01]  /*4f00*/  IABS R106, R73 ;  /* 0x00000049006a7213 */ /* 0x000fe20000000000 */
[----:B------:R-:W-:Y:S01]  /*4f10*/  @!P6 IMAD.IADD R13, R13, 0x1, -R0 ;  /* 0x000000010d0de824 */ /* 0x000fe200078e0a00 */
[----:B------:R-:W-:Y:S01]  /*4f20*/  ISETP.GE.AND P6, PT, R105, RZ, PT ;  /* 0x000000ff6900720c */ /* 0x000fe20003fc6270 */
[----:B------:R-:W-:-:S04]  /*4f30*/  IMAD.HI.U32 R105, R5, R184, RZ ;  /* 0x000000b805697227 */ /* 0x000fc800078e00ff */
[----:B------:R-:W-:Y:S01]  /*4f40*/  @!P5 IMAD.IADD R9, R9, 0x1, -R0 ;  /* 0x000000010909d824 */ /* 0x000fe200078e0a00 */
[C---:B------:R-:W-:Y:S01]  /*4f50*/  ISETP.GT.U32.AND P5, PT, R0.reuse, R11, PT ;  /* 0x0000000b0000720c */ /* 0x040fe20003fa4070 */
[----:B------:R-:W-:Y:S01]  /*4f60*/  @!P1 IMAD.MOV R68, RZ, RZ, -R68 ;  /* 0x000000ffff449224 */ /* 0x000fe200078e0a44 */
[----:B------:R-:W-:Y:S01]  /*4f70*/  ISETP.GT.U32.AND P1, PT, R0, R188, PT ;  /* 0x000000bc0000720c */ /* 0x000fe20003f24070 */
[----:B------:R-:W-:Y:S02]  /*4f80*/  IMAD.MOV.U32 R70, RZ, RZ, R13 ;  /* 0x000000ffff467224 */ /* 0x000fe400078e000d */
[----:B------:R-:W-:Y:S02]  /*4f90*/  IMAD.MOV R105, RZ, RZ, -R105 ;  /* 0x000000ffff697224 */ /* 0x000fe400078e0a69 */
[----:B------:R-:W-:Y:S01]  /*4fa0*/  @!P2 IMAD.IADD R15, R15, 0x1, -R0 ;  /* 0x000000010f0fa824 */ /* 0x000fe200078e0a00 */
[----:B------:R-:W-:Y:S01]  /*4fb0*/  ISETP.GE.AND P2, PT, R104, RZ, PT ;  /* 0x000000ff6800720c */ /* 0x000fe20003f46270 */
[----:B------:R-:W-:Y:S01]  /*4fc0*/  @!P4 IMAD.MOV R70, RZ, RZ, -R70 ;  /* 0x000000ffff46c224 */ /* 0x000fe200078e0a46 */
[----:B------:R-:W-:Y:S01]  /*4fd0*/  ISETP.GE.AND P4, PT, R72, RZ, PT ;  /* 0x000000ff4800720c */ /* 0x000fe20003f86270 */
[----:B------:R-:W-:Y:S01]  /*4fe0*/  IMAD R184, R0, R105, R184 ;  /* 0x0000006900b87224 */ /* 0x000fe200078e02b8 */
[----:B------:R-:W-:Y:S01]  /*4ff0*/  IABS R104, R92 ;  /* 0x0000005c00687213 */ /* 0x000fe20000000000 */
[----:B------:R-:W-:Y:S01]  /*5000*/  @!P0 IMAD.IADD R186, R186, 0x1, -R0 ;  /* 0x00000001baba8824 */ /* 0x000fe200078e0a00 */
[----:B------:R-:W-:Y:S01]  /*5010*/  ISETP.GT.U32.AND P0, PT, R0, R15, PT ;  /* 0x0000000f0000720c */ /* 0x000fe20003f04070 */
[----:B------:R-:W-:-:S02]  /*5020*/  IMAD.MOV.U32 R72, RZ, RZ, R9 ;  /* 0x000000ffff487224 */ /* 0x000fc400078e0009 */
[----:B------:R-:W-:Y:S01]  /*5030*/  @!P5 IMAD.IADD R11, R11, 0x1, -R0 ;  /* 0x000000010b0bd824 */ /* 0x000fe200078e0a00 */
[C---:B------:R-:W-:Y:S01]  /*5040*/  ISETP.GT.U32.AND P5, PT, R0.reuse, R186, PT ;  /* 0x000000ba0000720c */ /* 0x040fe20003fa4070 */
[----:B------:R-:W-:Y:S01]  /*5050*/  @!P3 IMAD.MOV R72, RZ, RZ, -R72 ;  /* 0x000000ffff48b224 */ /* 0x000fe200078e0a48 */
[----:B------:R-:W-:Y:S01]  /*5060*/  ISETP.GT.U32.AND P3, PT, R0, R184, PT ;  /* 0x000000b80000720c */ /* 0x000fe20003f64070 */
[----:B------:R-:W-:Y:S01]  /*5070*/  @!P1 IMAD.IADD R188, R188, 0x1, -R0 ;  /* 0x00000001bcbc9824 */ /* 0x000fe200078e0a00 */
[----:B------:R-:W-:Y:S01]  /*5080*/  ISETP.GE.AND P1, PT, R103, RZ, PT ;  /* 0x000000ff6700720c */ /* 0x000fe20003f26270 */
[----:B------:R-:W-:Y:S01]  /*5090*/  IMAD.HI.U32 R9, R5, R182, RZ ;  /* 0x000000b605097227 */ /* 0x000fe200078e00ff */
[----:B------:R-:W-:-:S03]  /*50a0*/  IABS R103, R99 ;  /* 0x0000006300677213 */ /* 0x000fc60000000000 */
[----:B------:R-:W-:Y:S02]  /*50b0*/  @!P0 IMAD.IADD R15, R15, 0x1, -R0 ;  /* 0x000000010f0f8824 */ /* 0x000fe400078e0a00 */
[----:B------:R-:W-:Y:S01]  /*50c0*/  @!P4 IMAD.MOV R188, RZ, RZ, -R188 ;  /* 0x000000ffffbcc224 */ /* 0x000fe200078e0abc */
[----:B------:R-:W-:Y:S01]  /*50d0*/  ISETP.GE.AND P4, PT, R74, RZ, PT ;  /* 0x000000ff4a00720c */ /* 0x000fe20003f86270 */
[----:B------:R-:W-:Y:S02]  /*50e0*/  IMAD.MOV R9, RZ, RZ, -R9 ;  /* 0x000000ffff097224 */ /* 0x000fe400078e0a09 */
[----:B------:R-:W-:Y:S01]  /*50f0*/  @!P6 IMAD.MOV R190, RZ, RZ, -R190 ;  /* 0x000000ffffbee224 */ /* 0x000fe200078e0abe */
[----:B------:R-:W-:Y:S01]  /*5100*/  ISETP.GT.U32.AND P6, PT, R0, R11, PT ;  /* 0x0000000b0000720c */ /* 0x000fe20003fc4070 */
[--C-:B------:R-:W-:Y:S01]  /*5110*/  @!P3 IMAD.IADD R184, R184, 0x1, -R0.reuse ;  /* 0x00000001b8b8b824 */ /* 0x100fe200078e0a00 */
[----:B------:R-:W-:Y:S01]  /*5120*/  ISETP.GE.AND P3, PT, R102, RZ, PT ;  /* 0x000000ff6600720c */ /* 0x000fe20003f66270 */
[----:B------:R-:W-:Y:S01]  /*5130*/  IMAD.MOV.U32 R74, RZ, RZ, R15 ;  /* 0x000000ffff4a7224 */ /* 0x000fe200078e000f */
[----:B------:R-:W-:Y:S01]  /*5140*/  IABS R15, R78 ;  /* 0x0000004e000f7213 */ /* 0x000fe20000000000 */
[----:B------:R-:W-:Y:S01]  /*5150*/  @!P5 IMAD.IADD R186, R186, 0x1, -R0 ;  /* 0x00000001babad824 */ /* 0x000fe200078e0a00 */
[----:B------:R-:W-:Y:S01]  /*5160*/  ISETP.GE.AND P5, PT, R76, RZ, PT ;  /* 0x000000ff4c00720c */ /* 0x000fe20003fa6270 */
[----:B------:R-:W-:Y:S01]  /*5170*/  IMAD R182, R0, R9, R182 ;  /* 0x0000000900b67224 */ /* 0x000fe200078e02b6 */
[----:B------:R-:W-:Y:S01]  /*5180*/  IABS R102, R86 ;  /* 0x0000005600667213 */ /* 0x000fe20000000000 */
[----:B------:R-:W-:-:S04]  /*5190*/  IMAD.HI.U32 R13, R5, R108, RZ ;  /* 0x0000006c050d7227 */ /* 0x000fc800078e00ff */
[----:B------:R-:W-:Y:S01]  /*51a0*/  @!P1 IMAD.MOV R74, RZ, RZ, -R74 ;  /* 0x000000ffff4a9224 */ /* 0x000fe200078e0a4a */
[----:B------:R-:W-:Y:S01]  /*51b0*/  ISETP.GT.U32.AND P1, PT, R0, R184, PT ;  /* 0x000000b80000720c */ /* 0x000fe20003f24070 */
[----:B------:R-:W-:-:S04]  /*51c0*/  IMAD.HI.U32 R76, R5, R103, RZ ;  /* 0x00000067054c7227 */ /* 0x000fc800078e00ff */
[----:B------:R-:W-:Y:S01]  /*51d0*/  @!P2 IMAD.MOV R186, RZ, RZ, -R186 ;  /* 0x000000ffffbaa224 */ /* 0x000fe200078e0aba */
[C---:B------:R-:W-:Y:S01]  /*51e0*/  ISETP.GT.U32.AND P2, PT, R0.reuse, R182, PT ;  /* 0x000000b60000720c */ /* 0x040fe20003f44070 */
[----:B------:R-:W-:Y:S02]  /*51f0*/  IMAD.MOV R13, RZ, RZ, -R13 ;  /* 0x000000ffff0d7224 */ /* 0x000fe400078e0a0d */
[----:B------:R-:W-:Y:S02]  /*5200*/  IMAD.MOV R76, RZ, RZ, -R76 ;  /* 0x000000ffff4c7224 */ /* 0x000fe400078e0a4c */
[C---:B------:R-:W-:Y:S01]  /*5210*/  IMAD R13, R0.reuse, R13, R108 ;  /* 0x0000000d000d7224 */ /* 0x040fe200078e026c */
[----:B------:R-:W-:Y:S01]  /*5220*/  IABS R108, R65 ;  /* 0x00000041006c7213 */ /* 0x000fe20000000000 */
[--C-:B------:R-:W-:Y:S01]  /*5230*/  @!P6 IMAD.IADD R11, R11, 0x1, -R0.reuse ;  /* 0x000000010b0be824 */ /* 0x100fe200078e0a00 */
[----:B------:R-:W-:Y:S01]  /*5240*/  ISETP.GE.AND P6, PT, R101, RZ, PT ;  /* 0x000000ff6500720c */ /* 0x000fe20003fc6270 */
[C---:B------:R-:W-:Y:S01]  /*5250*/  IMAD R9, R0.reuse, R76, R103 ;  /* 0x0000004c00097224 */ /* 0x040fe200078e0267 */
[----:B------:R-:W-:Y:S01]  /*5260*/  ISETP.GT.U32.AND P0, PT, R0, R13, PT ;  /* 0x0000000d0000720c */ /* 0x000fe20003f04070 */
[----:B------:R-:W-:Y:S01]  /*5270*/  IMAD.MOV.U32 R76, RZ, RZ, R11 ;  /* 0x000000ffff4c7224 */ /* 0x000fe200078e000b */
[----:B------:R-:W-:Y:S01]  /*5280*/  IABS R101, R82 ;  /* 0x0000005200657213 */ /* 0x000fe20000000000 */
[--C-:B------:R-:W-:Y:S01]  /*5290*/  @!P1 IMAD.IADD R184, R184, 0x1, -R0.reuse ;  /* 0x00000001b8b89824 */ /* 0x100fe200078e0a00 */
[----:B------:R-:W-:Y:S01]  /*52a0*/  ISETP.GT.U32.AND P1, PT, R0, R9, PT ;  /* 0x000000090000720c */ /* 0x000fe20003f24070 */
[----:B------:R-:W-:Y:S01]  /*52b0*/  @!P2 IMAD.IADD R182, R182, 0x1, -R0 ;  /* 0x00000001b6b6a824 */ /* 0x000fe200078e0a00 */
[----:B------:R-:W-:Y:S01]  /*52c0*/  ISETP.GE.AND P2, PT, R78, RZ, PT ;  /* 0x000000ff4e00720c */ /* 0x000fe20003f46270 */
[----:B------:R-:W-:Y:S01]  /*52d0*/  @!P4 IMAD.MOV R76, RZ, RZ, -R76 ;  /* 0x000000ffff4cc224 */ /* 0x000fe200078e0a4c */
[----:B------:R-:W-:Y:S01]  /*52e0*/  ISETP.GE.AND P4, PT, R99, RZ, PT ;  /* 0x000000ff6300720c */ /* 0x000fe20003f86270 */
[----:B------:R-:W-:-:S02]  /*52f0*/  IMAD.MOV.U32 R99, RZ, RZ, R15 ;  /* 0x000000ffff637224 */ /* 0x000fc400078e000f */
[----:B------:R-:W-:Y:S01]  /*5300*/  @!P5 IMAD.MOV R184, RZ, RZ, -R184 ;  /* 0x000000ffffb8d224 */ /* 0x000fe200078e0ab8 */
[----:B------:R-:W-:Y:S01]  /*5310*/  ISETP.GT.U32.AND P5, PT, R0, R182, PT ;  /* 0x000000b60000720c */ /* 0x000fe20003fa4070 */
[----:B------:R-:W-:-:S04]  /*5320*/  IMAD.HI.U32 R11, R5, R180, RZ ;  /* 0x000000b4050b7227 */ /* 0x000fc800078e00ff */
[----:B------:R-:W-:-:S04]  /*5330*/  IMAD.HI.U32 R15, R5, R99, RZ ;  /* 0x00000063050f7227 */ /* 0x000fc800078e00ff */
[--C-:B------:R-:W-:Y:S02]  /*5340*/  @!P0 IMAD.IADD R13, R13, 0x1, -R0.reuse ;  /* 0x000000010d0d8824 */ /* 0x100fe400078e0a00 */
[----:B------:R-:W-:Y:S02]  /*5350*/  IMAD.MOV R11, RZ, RZ, -R11 ;  /* 0x000000ffff0b7224 */ /* 0x000fe400078e0a0b */
[----:B------:R-:W-:Y:S01]  /*5360*/  IMAD.MOV R15, RZ, RZ, -R15 ;  /* 0x000000ffff0f7224 */ /* 0x000fe200078e0a0f */
[C---:B------:R-:W-:Y:S01]  /*5370*/  ISETP.GT.U32.AND P0, PT, R0.reuse, R13, PT ;  /* 0x0000000d0000720c */ /* 0x040fe20003f04070 */
[----:B------:R-:W-:Y:S02]  /*5380*/  @!P1 IMAD.IADD R9, R9, 0x1, -R0 ;  /* 0x0000000109099824 */ /* 0x000fe400078e0a00 */
[C---:B------:R-:W-:Y:S02]  /*5390*/  IMAD R180, R0.reuse, R11, R180 ;  /* 0x0000000b00b47224 */ /* 0x040fe400078e02b4 */
[C---:B------:R-:W-:Y:S01]  /*53a0*/  IMAD R11, R0.reuse, R15, R99 ;  /* 0x0000000f000b7224 */ /* 0x040fe200078e0263 */
[----:B------:R-:W-:Y:S01]  /*53b0*/  ISETP.GT.U32.AND P1, PT, R0, R9, PT ;  /* 0x000000090000720c */ /* 0x000fe20003f24070 */
[----:B------:R-:W-:-:S04]  /*53c0*/  IMAD.HI.U32 R15, R5, R178, RZ ;  /* 0x000000b2050f7227 */ /* 0x000fc800078e00ff */
[----:B------:R-:W-:Y:S01]  /*53d0*/  @!P5 IMAD.IADD R182, R182, 0x1, -R0 ;  /* 0x00000001b6b6d824 */ /* 0x000fe200078e0a00 */
[----:B------:R-:W-:Y:S01]  /*53e0*/  ISETP.GT.U32.AND P5, PT, R0, R180, PT ;  /* 0x000000b40000720c */ /* 0x000fe20003fa4070 */
[----:B------:R-:W-:Y:S02]  /*53f0*/  IMAD.MOV R99, RZ, RZ, -R15 ;  /* 0x000000ffff637224 */ /* 0x000fe400078e0a0f */
[----:B------:R-:W-:-:S04]  /*5400*/  IMAD.HI.U32 R15, R5, R101, RZ ;  /* 0x00000065050f7227 */ /* 0x000fc800078e00ff */
[----:B------:R-:W-:Y:S02]  /*5410*/  IMAD.MOV R15, RZ, RZ, -R15 ;  /* 0x000000ffff0f7224 */ /* 0x000fe400078e0a0f */
[----:B------:R-:W-:-:S04]  /*5420*/  IMAD.HI.U32 R78, R5, R176, RZ ;  /* 0x000000b0054e7227 */ /* 0x000fc800078e00ff */
[--C-:B------:R-:W-:Y:S01]  /*5430*/  @!P0 IMAD.IADD R13, R13, 0x1, -R0.reuse ;  /* 0x000000010d0d8824 */ /* 0x100fe200078e0a00 */
[----:B------:R-:W-:Y:S01]  /*5440*/  ISETP.GE.AND P0, PT, R100, RZ, PT ;  /* 0x000000ff6400720c */ /* 0x000fe20003f06270 */
[----:B------:R-:W-:Y:S01]  /*5450*/  @!P1 IMAD.IADD R9, R9, 0x1, -R0 ;  /* 0x0000000109099824 */ /* 0x000fe200078e0a00 */
[C---:B------:R-:W-:Y:S01]  /*5460*/  ISETP.GT.U32.AND P1, PT, R0.reuse, R11, PT ;  /* 0x0000000b0000720c */ /* 0x040fe20003f24070 */
[C---:B------:R-:W-:Y:S02]  /*5470*/  IMAD R178, R0.reuse, R99, R178 ;  /* 0x0000006300b27224 */ /* 0x040fe400078e02b2 */
[----:B------:R-:W-:Y:S02]  /*5480*/  IMAD R15, R0, R15, R101 ;  /* 0x0000000f000f7224 */ /* 0x000fe400078e0265 */
[----:B------:R-:W-:Y:S02]  /*5490*/  IMAD.MOV R101, RZ, RZ, -R78 ;  /* 0x000000ffff657224 */ /* 0x000fe400078e0a4e */
[----:B------:R-:W-:Y:S01]  /*54a0*/  @!P5 IMAD.IADD R180, R180, 0x1, -R0 ;  /* 0x00000001b4b4d824 */ /* 0x000fe200078e0a00 */
[----:B------:R-:W-:Y:S01]  /*54b0*/  ISETP.GT.U32.AND P5, PT, R0, R178, PT ;  /* 0x000000b20000720c */ /* 0x000fe20003fa4070 */
[----:B------:R-:W-:-:S02]  /*54c0*/  IMAD.MOV.U32 R78, RZ, RZ, R13 ;  /* 0x000000ffff4e7224 */ /* 0x000fc400078e000d */
[----:B------:R-:W-:-:S04]  /*54d0*/  IMAD.HI.U32 R100, R5, R174, RZ ;  /* 0x000000ae05647227 */ /* 0x000fc800078e00ff */
[----:B------:R-:W-:Y:S01]  /*54e0*/  @!P6 IMAD.MOV R78, RZ, RZ, -R78 ;  /* 0x000000ffff4ee224 */ /* 0x000fe200078e0a4e */
[C---:B------:R-:W-:Y:S01]  /*54f0*/  ISETP.GT.U32.AND P6, PT, R0.reuse, R180, PT ;  /* 0x000000b40000720c */ /* 0x040fe20003fc4070 */
[----:B------:R-:W-:Y:S01]  /*5500*/  @!P1 IMAD.IADD R11, R11, 0x1, -R0 ;  /* 0x000000010b0b9824 */ /* 0x000fe200078e0a00 */
[C---:B------:R-:W-:Y:S01]  /*5510*/  ISETP.GT.U32.AND P1, PT, R0.reuse, R15, PT ;  /* 0x0000000f0000720c */ /* 0x040fe20003f24070 */
[----:B------:R-:W-:Y:S01]  /*5520*/  IMAD.MOV R103, RZ, RZ, -R100 ;  /* 0x000000ffff677224 */ /* 0x000fe200078e0a64 */
[----:B------:R-:W-:Y:S01]  /*5530*/  IABS R100, R96 ;  /* 0x0000006000647213 */ /* 0x000fe20000000000 */
[----:B------:R-:W-:Y:S02]  /*5540*/  IMAD R176, R0, R101, R176 ;  /* 0x0000006500b07224 */ /* 0x000fe400078e02b0 */
[----:B------:R-:W-:Y:S01]  /*5550*/  @!P5 IMAD.IADD R178, R178, 0x1, -R0 ;  /* 0x00000001b2b2d824 */ /* 0x000fe200078e0a00 */
[----:B------:R-:W-:Y:S01]  /*5560*/  ISETP.GT.U32.AND P5, PT, R0, R11, PT ;  /* 0x0000000b0000720c */ /* 0x000fe20003fa4070 */
[----:B------:R-:W-:-:S04]  /*5570*/  IMAD.HI.U32 R99, R5, R102, RZ ;  /* 0x0000006605637227 */ /* 0x000fc800078e00ff */
[----:B------:R-:W-:Y:S01]  /*5580*/  @!P6 IMAD.IADD R180, R180, 0x1, -R0 ;  /* 0x00000001b4b4e824 */ /* 0x000fe200078e0a00 */
[----:B------:R-:W-:Y:S01]  /*5590*/  ISETP.GT.U32.AND P6, PT, R0, R176, PT ;  /* 0x000000b00000720c */ /* 0x000fe20003fc4070 */
[----:B------:R-:W-:-:S04]  /*55a0*/  IMAD.HI.U32 R13, R5, R100, RZ ;  /* 0x00000064050d7227 */ /* 0x000fc800078e00ff */
[----:B------:R-:W-:Y:S02]  /*55b0*/  IMAD.MOV R99, RZ, RZ, -R99 ;  /* 0x000000ffff637224 */ /* 0x000fe400078e0a63 */
[----:B------:R-:W-:Y:S02]  /*55c0*/  IMAD.MOV R13, RZ, RZ, -R13 ;  /* 0x000000ffff0d7224 */ /* 0x000fe400078e0a0d */
[C---:B------:R-:W-:Y:S01]  /*55d0*/  IMAD R99, R0.reuse, R99, R102 ;  /* 0x0000006300637224 */ /* 0x040fe200078e0266 */
[----:B------:R-:W-:Y:S01]  /*55e0*/  IABS R102, R98 ;  /* 0x0000006200667213 */ /* 0x000fe20000000000 */
[----:B------:R-:W-:Y:S01]  /*55f0*/  @!P3 IMAD.MOV R182, RZ, RZ, -R182 ;  /* 0x000000ffffb6b224 */ /* 0x000fe200078e0ab6 */
[C---:B------:R-:W-:Y:S01]  /*5600*/  ISETP.GT.U32.AND P3, PT, R0.reuse, R178, PT ;  /* 0x000000b20000720c */ /* 0x040fe20003f64070 */
[C---:B------:R-:W-:Y:S02]  /*5610*/  IMAD R13, R0.reuse, R13, R100 ;  /* 0x0000000d000d7224 */ /* 0x040fe400078e0264 */
[--C-:B------:R-:W-:Y:S01]  /*5620*/  @!P5 IMAD.IADD R11, R11, 0x1, -R0.reuse ;  /* 0x000000010b0bd824 */ /* 0x100fe200078e0a00 */
[----:B------:R-:W-:Y:S01]  /*5630*/  ISETP.GT.U32.AND P5, PT, R0, R99, PT ;  /* 0x000000630000720c */ /* 0x000fe20003fa4070 */
[----:B------:R-:W-:-:S02]  /*5640*/  @!P1 IMAD.IADD R15, R15, 0x1, -R0 ;  /* 0x000000010f0f9824 */ /* 0x000fc400078e0a00 */
[----:B------:R-:W-:Y:S01]  /*5650*/  @!P6 IMAD.IADD R176, R176, 0x1, -R0 ;  /* 0x00000001b0b0e824 */ /* 0x000fe200078e0a00 */
[C---:B------:R-:W-:Y:S01]  /*5660*/  ISETP.GT.U32.AND P6, PT, R0.reuse, R13, PT ;  /* 0x0000000d0000720c */ /* 0x040fe20003fc4070 */
[C---:B------:R-:W-:Y:S01]  /*5670*/  IMAD R174, R0.reuse, R103, R174 ;  /* 0x0000006700ae7224 */ /* 0x040fe200078e02ae */
[----:B------:R-:W-:Y:S01]  /*5680*/  ISETP.GT.U32.AND P1, PT, R0, R15, PT ;  /* 0x0000000f0000720c */ /* 0x000fe20003f24070 */
[----:B------:R-:W-:-:S04]  /*5690*/  IMAD.HI.U32 R100, R5, R102, RZ ;  /* 0x0000006605647227 */ /* 0x000fc800078e00ff */
[--C-:B------:R-:W-:Y:S01]  /*56a0*/  @!P3 IMAD.IADD R178, R178, 0x1, -R0.reuse ;  /* 0x00000001b2b2b824 */ /* 0x100fe200078e0a00 */
[----:B------:R-:W-:Y:S01]  /*56b0*/  ISETP.GT.U32.AND P3, PT, R0, R174, PT ;  /* 0x000000ae0000720c */ /* 0x000fe20003f64070 */
[--C-:B------:R-:W-:Y:S01]  /*56c0*/  @!P5 IMAD.IADD R99, R99, 0x1, -R0.reuse ;  /* 0x000000016363d824 */ /* 0x100fe200078e0a00 */
[----:B------:R-:W-:Y:S01]  /*56d0*/  ISETP.GE.AND P5, PT, R82, RZ, PT ;  /* 0x000000ff5200720c */ /* 0x000fe20003fa6270 */
[----:B------:R-:W-:Y:S02]  /*56e0*/  IMAD.MOV.U32 R82, RZ, RZ, R11 ;  /* 0x000000ffff527224 */ /* 0x000fe400078e000b */
[--C-:B------:R-:W-:Y:S02]  /*56f0*/  @!P6 IMAD.IADD R13, R13, 0x1, -R0.reuse ;  /* 0x000000010d0de824 */ /* 0x100fe400078e0a00 */
[----:B------:R-:W-:Y:S01]  /*5700*/  @!P1 IMAD.IADD R15, R15, 0x1, -R0 ;  /* 0x000000010f0f9824 */ /* 0x000fe200078e0a00 */
[----:B------:R-:W-:Y:S01]  /*5710*/  ISETP.GE.AND P1, PT, R80, RZ, PT ;  /* 0x000000ff5000720c */ /* 0x000fe20003f26270 */
[----:B------:R-:W-:Y:S01]  /*5720*/  @!P2 IMAD.MOV R82, RZ, RZ, -R82 ;  /* 0x000000ffff52a224 */ /* 0x000fe200078e0a52 */
[----:B------:R-:W-:Y:S01]  /*5730*/  ISETP.GT.U32.AND P2, PT, R0, R13, PT ;  /* 0x0000000d0000720c */ /* 0x000fe20003f44070 */
[----:B------:R-:W-:-:S04]  /*5740*/  IMAD.HI.U32 R80, R5, R172, RZ ;  /* 0x000000ac05507227 */ /* 0x000fc800078e00ff */
[----:B------:R-:W-:-:S04]  /*5750*/  IMAD.HI.U32 R101, R5, R104, RZ ;  /* 0x0000006805657227 */ /* 0x000fc800078e00ff */
[----:B------:R-:W-:Y:S01]  /*5760*/  IMAD.MOV R105, RZ, RZ, -R100 ;  /* 0x000000ffff697224 */ /* 0x000fe200078e0a64 */
[----:B------:R-:W-:Y:S01]  /*5770*/  IABS R100, R85 ;  /* 0x0000005500647213 */ /* 0x000fe20000000000 */
[----:B------:R-:W-:Y:S01]  /*5780*/  @!P3 IMAD.IADD R174, R174, 0x1, -R0 ;  /* 0x00000001aeaeb824 */ /* 0x000fe200078e0a00 */
[----:B------:R-:W-:Y:S01]  /*5790*/  ISETP.GE.AND P3, PT, R84, RZ, PT ;  /* 0x000000ff5400720c */ /* 0x000fe20003f66270 */
[----:B------:R-:W-:Y:S02]  /*57a0*/  IMAD.MOV R103, RZ, RZ, -R80 ;  /* 0x000000ffff677224 */ /* 0x000fe400078e0a50 */
[----:B------:R-:W-:Y:S01]  /*57b0*/  IMAD.MOV R107, RZ, RZ, -R101 ;  /* 0x000000ffff6b7224 */ /* 0x000fe200078e0a65 */
[C---:B------:R-:W-:Y:S01]  /*57c0*/  ISETP.GT.U32.AND P6, PT, R0.reuse, R174, PT ;  /* 0x000000ae0000720c */ /* 0x040fe20003fc4070 */
[----:B------:R-:W-:Y:S01]  /*57d0*/  IMAD R101, R0, R105, R102 ;  /* 0x0000006900657224 */ /* 0x000fe200078e0266 */
[----:B------:R-:W-:Y:S01]  /*57e0*/  IABS R102, R77 ;  /* 0x0000004d00667213 */ /* 0x000fe20000000000 */
[----:B------:R-:W-:-:S02]  /*57f0*/  IMAD.MOV.U32 R80, RZ, RZ, R9 ;  /* 0x000000ffff507224 */ /* 0x000fc400078e0009 */
[----:B------:R-:W-:Y:S01]  /*5800*/  IMAD.MOV.U32 R84, RZ, RZ, R15 ;  /* 0x000000ffff547224 */ /* 0x000fe200078e000f */
[----:B------:R-:W-:Y:S01]  /*5810*/  IABS R15, R27 ;  /* 0x0000001b000f7213 */ /* 0x000fe20000000000 */
[----:B------:R-:W-:Y:S01]  /*5820*/  @!P0 IMAD.MOV R180, RZ, RZ, -R180 ;  /* 0x000000ffffb48224 */ /* 0x000fe200078e0ab4 */
[C---:B------:R-:W-:Y:S01]  /*5830*/  ISETP.GT.U32.AND P0, PT, R0.reuse, R99, PT ;  /* 0x000000630000720c */ /* 0x040fe20003f04070 */
[----:B------:R-:W-:Y:S01]  /*5840*/  @!P4 IMAD.MOV R80, RZ, RZ, -R80 ;  /* 0x000000ffff50c224 */ /* 0x000fe200078e0a50 */
[C---:B------:R-:W-:Y:S01]  /*5850*/  ISETP.GT.U32.AND P4, PT, R0.reuse, R176, PT ;  /* 0x000000b00000720c */ /* 0x040fe20003f84070 */
[----:B------:R-:W-:Y:S01]  /*5860*/  @!P5 IMAD.MOV R84, RZ, RZ, -R84 ;  /* 0x000000ffff54d224 */ /* 0x000fe200078e0a54 */
[C---:B------:R-:W-:Y:S01]  /*5870*/  ISETP.GT.U32.AND P5, PT, R0.reuse, R101, PT ;  /* 0x000000650000720c */ /* 0x040fe20003fa4070 */
[----:B------:R-:W-:Y:S02]  /*5880*/  IMAD R172, R0, R103, R172 ;  /* 0x0000006700ac7224 */ /* 0x000fe400078e02ac */
[----:B------:R-:W-:Y:S01]  /*5890*/  @!P2 IMAD.IADD R13, R13, 0x1, -R0 ;  /* 0x000000010d0da824 */ /* 0x000fe200078e0a00 */
[----:B------:R-:W-:Y:S01]  /*58a0*/  ISETP.GE.AND P2, PT, R96, RZ, PT ;  /* 0x000000ff6000720c */ /* 0x000fe20003f46270 */
[----:B------:R-:W-:Y:S01]  /*58b0*/  IMAD.HI.U32 R9, R5, R170, RZ ;  /* 0x000000aa05097227 */ /* 0x000fe200078e00ff */
[----:B------:R-:W-:-:S03]  /*58c0*/  IABS R96, R7 ;  /* 0x0000000700607213 */ /* 0x000fc60000000000 */
[C---:B------:R-:W-:Y:S01]  /*58d0*/  IMAD R103, R0.reuse, R107, R104 ;  /* 0x0000006b00677224 */ /* 0x040fe200078e0268 */
[----:B------:R-:W-:Y:S01]  /*58e0*/  IABS R104, R81 ;  /* 0x0000005100687213 */ /* 0x000fe20000000000 */
[----:B------:R-:W-:Y:S01]  /*58f0*/  @!P1 IMAD.MOV R178, RZ, RZ, -R178 ;  /* 0x000000ffffb29224 */ /* 0x000fe200078e0ab2 */
[C---:B------:R-:W-:Y:S01]  /*5900*/  ISETP.GT.U32.AND P1, PT, R0.reuse, R172, PT ;  /* 0x000000ac0000720c */ /* 0x040fe20003f24070 */
[----:B------:R-:W-:Y:S02]  /*5910*/  IMAD.MOV R9, RZ, RZ, -R9 ;  /* 0x000000ffff097224 */ /* 0x000fe400078e0a09 */
[--C-:B------:R-:W-:Y:S01]  /*5920*/  @!P0 IMAD.IADD R99, R99, 0x1, -R0.reuse ;  /* 0x0000000163638824 */ /* 0x100fe200078e0a00 */
[----:B------:R-:W-:Y:S01]  /*5930*/  ISETP.GT.U32.AND P0, PT, R0, R103, PT ;  /* 0x000000670000720c */ /* 0x000fe20003f04070 */
[--C-:B------:R-:W-:Y:S01]  /*5940*/  @!P6 IMAD.IADD R174, R174, 0x1, -R0.reuse ;  /* 0x00000001aeaee824 */ /* 0x100fe200078e0a00 */
[----:B------:R-:W-:Y:S01]  /*5950*/  ISETP.GE.AND P6, PT, R88, RZ, PT ;  /* 0x000000ff5800720c */ /* 0x000fe20003fc6270 */
[--C-:B------:R-:W-:Y:S01]  /*5960*/  @!P4 IMAD.IADD R176, R176, 0x1, -R0.reuse ;  /* 0x00000001b0b0c824 */ /* 0x100fe200078e0a00 */
[----:B------:R-:W-:Y:S01]  /*5970*/  ISETP.GE.AND P4, PT, R86, RZ, PT ;  /* 0x000000ff5600720c */ /* 0x000fe20003f86270 */
[----:B------:R-:W-:Y:S01]  /*5980*/  @!P5 IMAD.IADD R101, R101, 0x1, -R0 ;  /* 0x000000016565d824 */ /* 0x000fe200078e0a00 */
[----:B------:R-:W-:Y:S01]  /*5990*/  ISETP.GE.AND P5, PT, R98, RZ, PT ;  /* 0x000000ff6200720c */ /* 0x000fe20003fa6270 */
[C---:B------:R-:W-:Y:S01]  /*59a0*/  IMAD R170, R0.reuse, R9, R170 ;  /* 0x0000000900aa7224 */ /* 0x040fe200078e02aa */
[----:B------:R-:W-:Y:S01]  /*59b0*/  IABS R9, R95 ;  /* 0x0000005f00097213 */ /* 0x000fe20000000000 */
[----:B------:R-:W-:Y:S01]  /*59c0*/  IMAD.MOV.U32 R88, RZ, RZ, R13 ;  /* 0x000000ffff587224 */ /* 0x000fe200078e000d */
[----:B------:R-:W-:Y:S01]  /*59d0*/  IABS R98, R91 ;  /* 0x0000005b00627213 */ /* 0x000fe20000000000 */
[----:B------:R-:W-:Y:S01]  /*59e0*/  @!P3 IMAD.MOV R176, RZ, RZ, -R176 ;  /* 0x000000ffffb0b224 */ /* 0x000fe200078e0ab0 */
[C---:B------:R-:W-:Y:S01]  /*59f0*/  ISETP.GT.U32.AND P3, PT, R0.reuse, R101, PT ;  /* 0x000000650000720c */ /* 0x040fe20003f64070 */
[----:B------:R-:W-:Y:S01]  /*5a00*/  @!P2 IMAD.MOV R88, RZ, RZ, -R88 ;  /* 0x000000ffff58a224 */ /* 0x000fe200078e0a58 */
[----:B------:R-:W-:Y:S01]  /*5a10*/  ISETP.GT.U32.AND P2, PT, R0, R170, PT ;  /* 0x000000aa0000720c */ /* 0x000fe20003f44070 */
[--C-:B------:R-:W-:Y:S01]  /*5a20*/  @!P1 IMAD.IADD R172, R172, 0x1, -R0.reuse ;  /* 0x00000001acac9824 */ /* 0x100fe200078e0a00 */
[----:B------:R-:W-:Y:S01]  /*5a30*/  ISETP.GE.AND P1, PT, R97, RZ, PT ;  /* 0x000000ff6100720c */ /* 0x000fe20003f26270 */
[----:B------:R-:W-:-:S02]  /*5a40*/  @!P0 IMAD.IADD R103, R103, 0x1, -R0 ;  /* 0x0000000167678824 */ /* 0x000fc400078e0a00 */
[----:B------:R-:W-:Y:S01]  /*5a50*/  IMAD.MOV.U32 R86, RZ, RZ, R99 ;  /* 0x000000ffff567224 */ /* 0x000fe200078e0063 */
[----:B------:R-:W-:Y:S01]  /*5a60*/  ISETP.GT.U32.AND P0, PT, R0, R172, PT ;  /* 0x000000ac0000720c */ /* 0x000fe20003f04070 */
[----:B------:R-:W-:Y:S01]  /*5a70*/  @!P6 IMAD.MOV R174, RZ, RZ, -R174 ;  /* 0x000000ffffaee224 */ /* 0x000fe200078e0aae */
[----:B------:R-:W-:Y:S01]  /*5a80*/  ISETP.GE.AND P6, PT, R92, RZ, PT ;  /* 0x000000ff5c00720c */ /* 0x000fe20003fc6270 */
[----:B------:R-:W-:Y:S01]  /*5a90*/  @!P4 IMAD.MOV R86, RZ, RZ, -R86 ;  /* 0x000000ffff56c224 */ /* 0x000fe200078e0a56 */
[----:B------:R-:W-:Y:S01]  /*5aa0*/  ISETP.GT.U32.AND P4, PT, R0, R103, PT ;  /* 0x000000670000720c */ /* 0x000fe20003f84070 */
[--C-:B------:R-:W-:Y:S01]  /*5ab0*/  @!P3 IMAD.IADD R101, R101, 0x1, -R0.reuse ;  /* 0x000000016565b824 */ /* 0x100fe200078e0a00 */
[----:B------:R-:W-:Y:S01]  /*5ac0*/  ISETP.GE.AND P3, PT, R94, RZ, PT ;  /* 0x000000ff5e00720c */ /* 0x000fe20003f66270 */
[----:B------:R-:W-:Y:S02]  /*5ad0*/  @!P2 IMAD.IADD R170, R170, 0x1, -R0 ;  /* 0x00000001aaaaa824 */ /* 0x000fe400078e0a00 */
[----:B------:R-:W-:-:S02]  /*5ae0*/  IMAD.MOV.U32 R94, RZ, RZ, R9 ;  /* 0x000000ffff5e7224 */ /* 0x000fc400078e0009 */
[----:B------:R-:W-:Y:S01]  /*5af0*/  IMAD.HI.U32 R9, R5, R168, RZ ;  /* 0x000000a805097227 */ /* 0x000fe200078e00ff */
[----:B------:R-:W-:-:S03]  /*5b00*/  ISETP.GT.U32.AND P2, PT, R0, R170, PT ;  /* 0x000000aa0000720c */ /* 0x000fc60003f44070 */
[----:B------:R-:W-:-:S04]  /*5b10*/  IMAD.HI.U32 R11, R5, R94, RZ ;  /* 0x0000005e050b7227 */ /* 0x000fc800078e00ff */
[----:B------:R-:W-:Y:S01]  /*5b20*/  @!P0 IMAD.IADD R172, R172, 0x1, -R0 ;  /* 0x00000001acac8824 */ /* 0x000fe200078e0a00 */
[----:B------:R-:W-:Y:S01]  /*5b30*/  ISETP.GE.AND P0, PT, R93, RZ, PT ;  /* 0x000000ff5d00720c */ /* 0x000fe20003f06270 */
[----:B------:R-:W-:Y:S02]  /*5b40*/  IMAD.MOV R9, RZ, RZ, -R9 ;  /* 0x000000ffff097224 */ /* 0x000fe400078e0a09 */
[----:B------:R-:W-:Y:S02]  /*5b50*/  IMAD.MOV R11, RZ, RZ, -R11 ;  /* 0x000000ffff0b7224 */ /* 0x000fe400078e0a0b */
[----:B------:R-:W-:Y:S01]  /*5b60*/  @!P1 IMAD.MOV R172, RZ, RZ, -R172 ;  /* 0x000000ffffac9224 */ /* 0x000fe200078e0aac */
[----:B------:R-:W-:Y:S01]  /*5b70*/  ISETP.GE.AND P1, PT, R90, RZ, PT ;  /* 0x000000ff5a00720c */ /* 0x000fe20003f26270 */
[----:B------:R-:W-:Y:S02]  /*5b80*/  IMAD R168, R0, R9, R168 ;  /* 0x0000000900a87224 */ /* 0x000fe400078e02a8 */
[----:B------:R-:W-:-:S02]  /*5b90*/  IMAD.MOV.U32 R90, RZ, RZ, R101 ;  /* 0x000000ffff5a7224 */ /* 0x000fc400078e0065 */
[C---:B------:R-:W-:Y:S02]  /*5ba0*/  IMAD R94, R0.reuse, R11, R94 ;  /* 0x0000000b005e7224 */ /* 0x040fe400078e025e */
[----:B------:R-:W-:Y:S01]  /*5bb0*/  @!P5 IMAD.MOV R90, RZ, RZ, -R90 ;  /* 0x000000ffff5ad224 */ /* 0x000fe200078e0a5a */
[----:B------:R-:W-:Y:S01]  /*5bc0*/  ISETP.GT.U32.AND P5, PT, R0, R168, PT ;  /* 0x000000a80000720c */ /* 0x000fe20003fa4070 */
[--C-:B------:R-:W-:Y:S01]  /*5bd0*/  @!P2 IMAD.IADD R170, R170, 0x1, -R0.reuse ;  /* 0x00000001aaaaa824 */ /* 0x100fe200078e0a00 */
[----:B------:R-:W-:Y:S01]  /*5be0*/  ISETP.GT.U32.AND P2, PT, R0, R94, PT ;  /* 0x0000005e0000720c */ /* 0x000fe20003f44070 */
[----:B------:R-:W-:Y:S01]  /*5bf0*/  @!P4 IMAD.IADD R103, R103, 0x1, -R0 ;  /* 0x000000016767c824 */ /* 0x000fe200078e0a00 */
[----:B------:R-:W-:Y:S01]  /*5c00*/  ISETP.GE.AND P4, PT, R95, RZ, PT ;  /* 0x000000ff5f00720c */ /* 0x000fe20003f86270 */
[----:B------:R-:W-:-:S04]  /*5c10*/  IMAD.HI.U32 R9, R5, R166, RZ ;  /* 0x000000a605097227 */ /* 0x000fc800078e00ff */
[----:B------:R-:W-:Y:S02]  /*5c20*/  IMAD.MOV.U32 R92, RZ, RZ, R103 ;  /* 0x000000ffff5c7224 */ /* 0x000fe400078e0067 */
[----:B------:R-:W-:Y:S02]  /*5c30*/  IMAD.MOV R9, RZ, RZ, -R9 ;  /* 0x000000ffff097224 */ /* 0x000fe400078e0a09 */
[--C-:B------:R-:W-:Y:S02]  /*5c40*/  @!P5 IMAD.IADD R168, R168, 0x1, -R0.reuse ;  /* 0x00000001a8a8d824 */ /* 0x100fe400078e0a00 */
[----:B------:R-:W-:Y:S02]  /*5c50*/  @!P2 IMAD.IADD R94, R94, 0x1, -R0 ;  /* 0x000000015e5ea824 */ /* 0x000fe400078e0a00 */
[----:B------:R-:W-:Y:S01]  /*5c60*/  @!P6 IMAD.MOV R92, RZ, RZ, -R92 ;  /* 0x000000ffff5ce224 */ /* 0x000fe200078e0a5c */
[----:B------:R-:W-:Y:S01]  /*5c70*/  ISETP.GE.AND P6, PT, R7, RZ, PT ;  /* 0x000000ff0700720c */ /* 0x000fe20003fc6270 */
[C---:B------:R-:W-:Y:S01]  /*5c80*/  IMAD R166, R0.reuse, R9, R166 ;  /* 0x0000000900a67224 */ /* 0x040fe200078e02a6 */
[C---:B------:R-:W-:Y:S01]  /*5c90*/  ISETP.GT.U32.AND P5, PT, R0.reuse, R168, PT ;  /* 0x000000a80000720c */ /* 0x040fe20003fa4070 */
[----:B------:R-:W-:Y:S01]  /*5ca0*/  IMAD.HI.U32 R7, R5, R96, RZ ;  /* 0x0000006005077227 */ /* 0x000fe200078e00ff */
[----:B------:R-:W-:-:S03]  /*5cb0*/  ISETP.GT.U32.AND P2, PT, R0, R94, PT ;  /* 0x0000005e0000720c */ /* 0x000fc60003f44070 */
[----:B------:R-:W-:-:S04]  /*5cc0*/  IMAD.HI.U32 R9, R5, R164, RZ ;  /* 0x000000a405097227 */ /* 0x000fc800078e00ff */
[----:B------:R-:W-:Y:S02]  /*5cd0*/  IMAD.MOV R11, RZ, RZ, -R7 ;  /* 0x000000ffff0b7224 */ /* 0x000fe400078e0a07 */
[----:B------:R-:W-:Y:S02]  /*5ce0*/  IMAD.MOV R9, RZ, RZ, -R9 ;  /* 0x000000ffff097224 */ /* 0x000fe400078e0a09 */
[----:B------:R-:W-:-:S04]  /*5cf0*/  IMAD.HI.U32 R7, R5, R98, RZ ;  /* 0x0000006205077227 */ /* 0x000fc800078e00ff */
[----:B------:R-:W-:Y:S02]  /*5d00*/  IMAD R164, R0, R9, R164 ;  /* 0x0000000900a47224 */ /* 0x000fe400078e02a4 */
[----:B------:R-:W-:Y:S02]  /*5d10*/  IMAD.MOV R7, RZ, RZ, -R7 ;  /* 0x000000ffff077224 */ /* 0x000fe400078e0a07 */
[----:B------:R-:W-:Y:S02]  /*5d20*/  @!P5 IMAD.IADD R168, R168, 0x1, -R0 ;  /* 0x00000001a8a8d824 */ /* 0x000fe400078e0a00 */
[----:B------:R-:W-:Y:S02]  /*5d30*/  IMAD R98, R0, R7, R98 ;  /* 0x0000000700627224 */ /* 0x000fe400078e0262 */
[----:B------:R-:W-:Y:S01]  /*5d40*/  @!P2 IMAD.IADD R94, R94, 0x1, -R0 ;  /* 0x000000015e5ea824 */ /* 0x000fe200078e0a00 */
[C---:B------:R-:W-:Y:S01]  /*5d50*/  ISETP.GT.U32.AND P2, PT, R0.reuse, R164, PT ;  /* 0x000000a40000720c */ /* 0x040fe20003f44070 */
[----:B------:R-:W-:Y:S01]  /*5d60*/  @!P3 IMAD.MOV R168, RZ, RZ, -R168 ;  /* 0x000000ffffa8b224 */ /* 0x000fe200078e0aa8 */
[C---:B------:R-:W-:Y:S01]  /*5d70*/  ISETP.GT.U32.AND P3, PT, R0.reuse, R98, PT ;  /* 0x000000620000720c */ /* 0x040fe20003f64070 */
[----:B------:R-:W-:-:S02]  /*5d80*/  IMAD R96, R0, R11, R96 ;  /* 0x0000000b00607224 */ /* 0x000fc400078e0260 */
[----:B------:R-:W-:-:S03]  /*5d90*/  IMAD.HI.U32 R7, R5, R162, RZ ;  /* 0x000000a205077227 */ /* 0x000fc600078e00ff */
[C---:B------:R-:W-:Y:S01]  /*5da0*/  ISETP.GT.U32.AND P5, PT, R0.reuse, R96, PT ;  /* 0x000000600000720c */ /* 0x040fe20003fa4070 */
[----:B------:R-:W-:Y:S02]  /*5db0*/  IMAD.MOV R7, RZ, RZ, -R7 ;  /* 0x000000ffff077224 */ /* 0x000fe400078e0a07 */
[----:B------:R-:W-:Y:S01]  /*5dc0*/  @!P0 IMAD.MOV R170, RZ, RZ, -R170 ;  /* 0x000000ffffaa8224 */ /* 0x000fe200078e0aaa */
[----:B------:R-:W-:Y:S01]  /*5dd0*/  ISETP.GT.U32.AND P0, PT, R0, R166, PT ;  /* 0x000000a60000720c */ /* 0x000fe20003f04070 */
[--C-:B------:R-:W-:Y:S02]  /*5de0*/  @!P2 IMAD.IADD R164, R164, 0x1, -R0.reuse ;  /* 0x00000001a4a4a824 */ /* 0x100fe400078e0a00 */
[----:B------:R-:W-:Y:S02]  /*5df0*/  @!P3 IMAD.IADD R98, R98, 0x1, -R0 ;  /* 0x000000016262b824 */ /* 0x000fe400078e0a00 */
[C---:B------:R-:W-:Y:S01]  /*5e00*/  IMAD R162, R0.reuse, R7, R162 ;  /* 0x0000000700a27224 */ /* 0x040fe200078e02a2 */
[----:B------:R-:W-:Y:S01]  /*5e10*/  ISETP.GT.U32.AND P3, PT, R0, R164, PT ;  /* 0x000000a40000720c */ /* 0x000fe20003f64070 */
[----:B------:R-:W-:-:S03]  /*5e20*/  IMAD.HI.U32 R7, R5, R100, RZ ;  /* 0x0000006405077227 */ /* 0x000fc600078e00ff */
[----:B------:R-:W-:Y:S01]  /*5e30*/  ISETP.GT.U32.AND P2, PT, R0, R162, PT ;  /* 0x000000a20000720c */ /* 0x000fe20003f44070 */
[----:B------:R-:W-:Y:S02]  /*5e40*/  IMAD.MOV R7, RZ, RZ, -R7 ;  /* 0x000000ffff077224 */ /* 0x000fe400078e0a07 */
[----:B------:R-:W-:Y:S01]  /*5e50*/  @!P5 IMAD.IADD R96, R96, 0x1, -R0 ;  /* 0x000000016060d824 */ /* 0x000fe200078e0a00 */
[----:B------:R-:W-:Y:S01]  /*5e60*/  ISETP.GE.AND P5, PT, R89, RZ, PT ;  /* 0x000000ff5900720c */ /* 0x000fe20003fa6270 */
[C---:B------:R-:W-:Y:S02]  /*5e70*/  IMAD R100, R0.reuse, R7, R100 ;  /* 0x0000000700647224 */ /* 0x040fe400078e0264 */
[----:B------:R-:W-:Y:S01]  /*5e80*/  @!P4 IMAD.MOV R94, RZ, RZ, -R94 ;  /* 0x000000ffff5ec224 */ /* 0x000fe200078e0a5e */
[----:B------:R-:W-:Y:S01]  /*5e90*/  ISETP.GT.U32.AND P4, PT, R0, R96, PT ;  /* 0x000000600000720c */ /* 0x000fe20003f84070 */
[----:B------:R-:W-:Y:S01]  /*5ea0*/  @!P3 IMAD.IADD R164, R164, 0x1, -R0 ;  /* 0x00000001a4a4b824 */ /* 0x000fe200078e0a00 */
[----:B------:R-:W-:Y:S01]  /*5eb0*/  ISETP.GT.U32.AND P3, PT, R0, R100, PT ;  /* 0x000000640000720c */ /* 0x000fe20003f64070 */
[----:B------:R-:W-:-:S04]  /*5ec0*/  IMAD.HI.U32 R7, R5, R160, RZ ;  /* 0x000000a005077227 */ /* 0x000fc800078e00ff */
[----:B------:R-:W-:Y:S02]  /*5ed0*/  @!P0 IMAD.IADD R166, R166, 0x1, -R0 ;  /* 0x00000001a6a68824 */ /* 0x000fe400078e0a00 */
[----:B------:R-:W-:Y:S02]  /*5ee0*/  IMAD.MOV R9, RZ, RZ, -R7 ;  /* 0x000000ffff097224 */ /* 0x000fe400078e0a07 */
[----:B------:R-:W-:Y:S01]  /*5ef0*/  IMAD.HI.U32 R7, R5, R102, RZ ;  /* 0x0000006605077227 */ /* 0x000fe200078e00ff */
[----:B------:R-:W-:-:S03]  /*5f00*/  ISETP.GT.U32.AND P0, PT, R0, R166, PT ;  /* 0x000000a60000720c */ /* 0x000fc60003f04070 */
[--C-:B------:R-:W-:Y:S01]  /*5f10*/  @!P4 IMAD.IADD R96, R96, 0x1, -R0.reuse ;  /* 0x000000016060c824 */ /* 0x100fe200078e0a00 */
[----:B------:R-:W-:Y:S01]  /*5f20*/  ISETP.GE.AND P4, PT, R83, RZ, PT ;  /* 0x000000ff5300720c */ /* 0x000fe20003f86270 */
[----:B------:R-:W-:Y:S02]  /*5f30*/  IMAD.MOV R7, RZ, RZ, -R7 ;  /* 0x000000ffff077224 */ /* 0x000fe400078e0a07 */
[--C-:B------:R-:W-:Y:S01]  /*5f40*/  @!P3 IMAD.IADD R100, R100, 0x1, -R0.reuse ;  /* 0x000000016464b824 */ /* 0x100fe200078e0a00 */
[----:B------:R-:W-:Y:S01]  /*5f50*/  ISETP.GE.AND P3, PT, R87, RZ, PT ;  /* 0x000000ff5700720c */ /* 0x000fe20003f66270 */
[----:B------:R-:W-:Y:S02]  /*5f60*/  @!P2 IMAD.IADD R162, R162, 0x1, -R0 ;  /* 0x00000001a2a2a824 */ /* 0x000fe400078e0a00 */
[C---:B------:R-:W-:Y:S02]  /*5f70*/  IMAD R102, R0.reuse, R7, R102 ;  /* 0x0000000700667224 */ /* 0x040fe400078e0266 */
[----:B------:R-:W-:Y:S01]  /*5f80*/  @!P6 IMAD.MOV R96, RZ, RZ, -R96 ;  /* 0x000000ffff60e224 */ /* 0x000fe200078e0a60 */
[C---:B------:R-:W-:Y:S01]  /*5f90*/  ISETP.GT.U32.AND P6, PT, R0.reuse, R100, PT ;  /* 0x000000640000720c */ /* 0x040fe20003fc4070 */
[----:B------:R-:W-:Y:S01]  /*5fa0*/  IMAD.HI.U32 R11, R5, R104, RZ ;  /* 0x00000068050b7227 */ /* 0x000fe200078e00ff */
[----:B------:R-:W-:-:S03]  /*5fb0*/  ISETP.GT.U32.AND P2, PT, R0, R162, PT ;  /* 0x000000a20000720c */ /* 0x000fc60003f44070 */
[----:B------:R-:W-:Y:S01]  /*5fc0*/  @!P5 IMAD.MOV R164, RZ, RZ, -R164 ;  /* 0x000000ffffa4d224 */ /* 0x000fe200078e0aa4 */
[----:B------:R-:W-:Y:S01]  /*5fd0*/  ISETP.GT.U32.AND P5, PT, R0, R102, PT ;  /* 0x000000660000720c */ /* 0x000fe20003fa4070 */
[----:B------:R-:W-:Y:S01]  /*5fe0*/  @!P0 IMAD.IADD R166, R166, 0x1, -R0 ;  /* 0x00000001a6a68824 */ /* 0x000fe200078e0a00 */
[----:B------:R-:W-:Y:S01]  /*5ff0*/  ISETP.GE.AND P0, PT, R91, RZ, PT ;  /* 0x000000ff5b00720c */ /* 0x000fe20003f06270 */
[----:B------:R-:W-:Y:S02]  /*6000*/  IMAD.MOV R11, RZ, RZ, -R11 ;  /* 0x000000ffff0b7224 */ /* 0x000fe400078e0a0b */
[----:B------:R-:W-:-:S04]  /*6010*/  IMAD.HI.U32 R7, R5, R156, RZ ;  /* 0x0000009c05077227 */ /* 0x000fc800078e00ff */
[----:B------:R-:W-:Y:S01]  /*6020*/  @!P1 IMAD.MOV R166, RZ, RZ, -R166 ;  /* 0x000000ffffa69224 */ /* 0x000fe200078e0aa6 */
[C---:B------:R-:W-:Y:S01]  /*6030*/  ISETP.GT.U32.AND P1, PT, R0.reuse, R98, PT ;  /* 0x000000620000720c */ /* 0x040fe20003f24070 */
[C---:B------:R-:W-:Y:S02]  /*6040*/  IMAD R104, R0.reuse, R11, R104 ;  /* 0x0000000b00687224 */ /* 0x040fe400078e0268 */
[----:B------:R-:W-:Y:S02]  /*6050*/  IMAD.MOV R7, RZ, RZ, -R7 ;  /* 0x000000ffff077224 */ /* 0x000fe400078e0a07 */
[C---:B------:R-:W-:Y:S02]  /*6060*/  IMAD R160, R0.reuse, R9, R160 ;  /* 0x0000000900a07224 */ /* 0x040fe400078e02a0 */
[----:B------:R-:W-:Y:S02]  /*6070*/  IMAD R156, R0, R7, R156 ;  /* 0x00000007009c7224 */ /* 0x000fe400078e029c */
[----:B------:R-:W-:Y:S01]  /*6080*/  @!P6 IMAD.IADD R100, R100, 0x1, -R0 ;  /* 0x000000016464e824 */ /* 0x000fe200078e0a00 */
[----:B------:R-:W-:Y:S01]  /*6090*/  ISETP.GT.U32.AND P6, PT, R0, R104, PT ;  /* 0x000000680000720c */ /* 0x000fe20003fc4070 */
[----:B------:R-:W-:-:S04]  /*60a0*/  IMAD.HI.U32 R9, R5, R158, RZ ;  /* 0x0000009e05097227 */ /* 0x000fc800078e00ff */
[--C-:B------:R-:W-:Y:S01]  /*60b0*/  @!P2 IMAD.IADD R162, R162, 0x1, -R0.reuse ;  /* 0x00000001a2a2a824 */ /* 0x100fe200078e0a00 */
[----:B------:R-:W-:Y:S01]  /*60c0*/  ISETP.GT.U32.AND P2, PT, R0, R160, PT ;  /* 0x000000a00000720c */ /* 0x000fe20003f44070 */
[--C-:B------:R-:W-:Y:S01]  /*60d0*/  @!P5 IMAD.IADD R102, R102, 0x1, -R0.reuse ;  /* 0x000000016666d824 */ /* 0x100fe200078e0a00 */
[----:B------:R-:W-:Y:S01]  /*60e0*/  ISETP.GT.U32.AND P5, PT, R0, R156, PT ;  /* 0x0000009c0000720c */ /* 0x000fe20003fa4070 */
[----:B------:R-:W-:Y:S02]  /*60f0*/  IMAD.MOV R9, RZ, RZ, -R9 ;  /* 0x000000ffff097224 */ /* 0x000fe400078e0a09 */
[----:B------:R-:W-:Y:S01]  /*6100*/  @!P1 IMAD.IADD R98, R98, 0x1, -R0 ;  /* 0x0000000162629824 */ /* 0x000fe200078e0a00 */
[----:B------:R-:W-:Y:S01]  /*6110*/  ISETP.GE.AND P1, PT, R85, RZ, PT ;  /* 0x000000ff5500720c */ /* 0x000fe20003f26270 */
[----:B------:R-:W-:Y:S02]  /*6120*/  IMAD R158, R0, R9, R158 ;  /* 0x00000009009e7224 */ /* 0x000fe400078e029e */
[----:B------:R-:W-:-:S04]  /*6130*/  IMAD.HI.U32 R7, R5, R106, RZ ;  /* 0x0000006a05077227 */ /* 0x000fc800078e00ff */
[----:B------:R-:W-:Y:S01]  /*6140*/  @!P0 IMAD.MOV R98, RZ, RZ, -R98 ;  /* 0x000000ffff628224 */ /* 0x000fe200078e0a62 */
[----:B------:R-:W-:Y:S01]  /*6150*/  ISETP.GT.U32.AND P0, PT, R0, R158, PT ;  /* 0x0000009e0000720c */ /* 0x000fe20003f04070 */
[--C-:B------:R-:W-:Y:S01]  /*6160*/  @!P6 IMAD.IADD R104, R104, 0x1, -R0.reuse ;  /* 0x000000016868e824 */ /* 0x100fe200078e0a00 */
[----:B------:R-:W-:Y:S01]  /*6170*/  ISETP.GT.U32.AND P6, PT, R0, R102, PT ;  /* 0x000000660000720c */ /* 0x000fe20003fc4070 */
[----:B------:R-:W-:Y:S02]  /*6180*/  IMAD.MOV R7, RZ, RZ, -R7 ;  /* 0x000000ffff077224 */ /* 0x000fe400078e0a07 */
[--C-:B------:R-:W-:Y:S02]  /*6190*/  @!P2 IMAD.IADD R160, R160, 0x1, -R0.reuse ;  /* 0x00000001a0a0a824 */ /* 0x100fe400078e0a00 */
[----:B------:R-:W-:Y:S01]  /*61a0*/  @!P5 IMAD.IADD R156, R156, 0x1, -R0 ;  /* 0x000000019c9cd824 */ /* 0x000fe200078e0a00 */
[C---:B------:R-:W-:Y:S01]  /*61b0*/  ISETP.GT.U32.AND P5, PT, R0.reuse, R104, PT ;  /* 0x000000680000720c */ /* 0x040fe20003fa4070 */
[C---:B------:R-:W-:Y:S01]  /*61c0*/  IMAD R106, R0.reuse, R7, R106 ;  /* 0x00000007006a7224 */ /* 0x040fe200078e026a */
[----:B------:R-:W-:Y:S01]  /*61d0*/  ISETP.GT.U32.AND P2, PT, R0, R160, PT ;  /* 0x000000a00000720c */ /* 0x000fe20003f44070 */
[----:B------:R-:W-:-:S04]  /*61e0*/  IMAD.HI.U32 R7, R5, R154, RZ ;  /* 0x0000009a05077227 */ /* 0x000fc800078e00ff */
[----:B------:R-:W-:Y:S02]  /*61f0*/  IMAD.MOV R7, RZ, RZ, -R7 ;  /* 0x000000ffff077224 */ /* 0x000fe400078e0a07 */
[----:B------:R-:W-:Y:S01]  /*6200*/  @!P0 IMAD.IADD R158, R158, 0x1, -R0 ;  /* 0x000000019e9e8824 */ /* 0x000fe200078e0a00 */
[----:B------:R-:W-:Y:S01]  /*6210*/  ISETP.GE.AND P0, PT, R81, RZ, PT ;  /* 0x000000ff5100720c */ /* 0x000fe20003f06270 */
[C---:B------:R-:W-:Y:S02]  /*6220*/  IMAD R154, R0.reuse, R7, R154 ;  /* 0x00000007009a7224 */ /* 0x040fe400078e029a */
        /* <DEDUP_REMOVED lines=8> */
[----:B------:R-:W-:-:S04]  /*62b0*/  IMAD.HI.U32 R7, R5, R108, RZ ;  /* 0x0000006c05077227 */ /* 0x000fc800078e00ff */
[----:B------:R-:W-:Y:S01]  /*62c0*/  @!P4 IMAD.MOV R162, RZ, RZ, -R162 ;  /* 0x000000ffffa2c224 */ /* 0x000fe200078e0aa2 */
[----:B------:R-:W-:Y:S01]  /*62d0*/  ISETP.GE.AND P4, PT, R77, RZ, PT ;  /* 0x000000ff4d00720c */ /* 0x000fe20003f86270 */
[--C-:B------:R-:W-:Y:S01]  /*62e0*/  @!P1 IMAD.IADD R158, R158, 0x1, -R0.reuse ;  /* 0x000000019e9e9824 */ /* 0x100fe200078e0a00 */
[----:B------:R-:W-:Y:S01]  /*62f0*/  ISETP.GE.AND P1, PT, R71, RZ, PT ;  /* 0x000000ff4700720c */ /* 0x000fe20003f26270 */
[----:B------:R-:W-:Y:S02]  /*6300*/  @!P5 IMAD.IADD R154, R154, 0x1, -R0 ;  /* 0x000000019a9ad824 */ /* 0x000fe400078e0a00 */
[----:B------:R-:W-:Y:S02]  /*6310*/  IMAD.MOV R7, RZ, RZ, -R7 ;  /* 0x000000ffff077224 */ /* 0x000fe400078e0a07 */
[----:B------:R-:W-:Y:S01]  /*6320*/  @!P3 IMAD.MOV R160, RZ, RZ, -R160 ;  /* 0x000000ffffa0b224 */ /* 0x000fe200078e0aa0 */
[C---:B------:R-:W-:Y:S01]  /*6330*/  ISETP.GT.U32.AND P3, PT, R0.reuse, R156, PT ;  /* 0x0000009c0000720c */ /* 0x040fe20003f64070 */
[----:B------:R-:W-:Y:S01]  /*6340*/  @!P2 IMAD.MOV R158, RZ, RZ, -R158 ;  /* 0x000000ffff9ea224 */ /* 0x000fe200078e0a9e */
[C---:B------:R-:W-:Y:S01]  /*6350*/  ISETP.GT.U32.AND P2, PT, R0.reuse, R154, PT ;  /* 0x0000009a0000720c */ /* 0x040fe20003f44070 */
[----:B------:R-:W-:-:S02]  /*6360*/  IMAD R108, R0, R7, R108 ;  /* 0x00000007006c7224 */ /* 0x000fc400078e026c */
[----:B------:R-:W-:-:S03]  /*6370*/  IMAD.HI.U32 R7, R5, R110, RZ ;  /* 0x0000006e05077227 */ /* 0x000fc600078e00ff */
[----:B------:R-:W-:Y:S01]  /*6380*/  ISETP.GT.U32.AND P5, PT, R0, R108, PT ;  /* 0x0000006c0000720c */ /* 0x000fe20003fa4070 */
        /* <DEDUP_REMOVED lines=8> */
[----:B------:R-:W-:Y:S01]  /*6410*/  ISETP.GE.AND P3, PT, R73, RZ, PT ;  /* 0x000000ff4900720c */ /* 0x000fe20003f66270 */
[----:B------:R-:W-:Y:S01]  /*6420*/  @!P2 IMAD.IADD R154, R154, 0x1, -R0 ;  /* 0x000000019a9aa824 */ /* 0x000fe200078e0a00 */
[C---:B------:R-:W-:Y:S01]  /*6430*/  ISETP.GT.U32.AND P2, PT, R0.reuse, R110, PT ;  /* 0x0000006e0000720c */ /* 0x040fe20003f44070 */
[----:B------:R-:W-:Y:S02]  /*6440*/  IMAD.MOV R9, RZ, RZ, -R9 ;  /* 0x000000ffff097224 */ /* 0x000fe400078e0a09 */
[----:B------:R-:W-:Y:S02]  /*6450*/  @!P1 IMAD.MOV R156, RZ, RZ, -R156 ;  /* 0x000000ffff9c9224 */ /* 0x000fe400078e0a9c */
[----:B------:R-:W-:Y:S02]  /*6460*/  IMAD R152, R0, R9, R152 ;  /* 0x0000000900987224 */ /* 0x000fe400078e0298 */
[--C-:B------:R-:W-:Y:S01]  /*6470*/  @!P4 IMAD.IADD R106, R106, 0x1, -R0.reuse ;  /* 0x000000016a6ac824 */ /* 0x100fe200078e0a00 */
[----:B------:R-:W-:Y:S01]  /*6480*/  ISETP.GE.AND P4, PT, R67, RZ, PT ;  /* 0x000000ff4300720c */ /* 0x000fe20003f86270 */
[----:B------:R-:W-:Y:S01]  /*6490*/  @!P5 IMAD.IADD R108, R108, 0x1, -R0 ;  /* 0x000000016c6cd824 */ /* 0x000fe200078e0a00 */
[----:B------:R-:W-:Y:S01]  /*64a0*/  ISETP.GT.U32.AND P1, PT, R0, R152, PT ;  /* 0x000000980000720c */ /* 0x000fe20003f24070 */
[----:B------:R-:W-:Y:S01]  /*64b0*/  @!P3 IMAD.MOV R106, RZ, RZ, -R106 ;  /* 0x000000ffff6ab224 */ /* 0x000fe200078e0a6a */
[----:B------:R-:W-:Y:S01]  /*64c0*/  ISETP.GE.AND P5, PT, R69, RZ, PT ;  /* 0x000000ff4500720c */ /* 0x000fe20003fa6270 */
[----:B------:R-:W-:Y:S01]  /*64d0*/  @!P2 IMAD.IADD R110, R110, 0x1, -R0 ;  /* 0x000000016e6ea824 */ /* 0x000fe200078e0a00 */
[----:B------:R-:W-:Y:S01]  /*64e0*/  ISETP.GT.U32.AND P3, PT, R0, R108, PT ;  /* 0x0000006c0000720c */ /* 0x000fe20003f64070 */
[----:B------:R-:W-:-:S03]  /*64f0*/  IMAD.HI.U32 R7, R5, R150, RZ ;  /* 0x0000009605077227 */ /* 0x000fc600078e00ff */
[----:B------:R-:W-:Y:S01]  /*6500*/  ISETP.GT.U32.AND P2, PT, R0, R110, PT ;  /* 0x0000006e0000720c */ /* 0x000fe20003f44070 */
[----:B------:R-:W-:Y:S02]  /*6510*/  IMAD.MOV R9, RZ, RZ, -R7 ;  /* 0x000000ffff097224 */ /* 0x000fe400078e0a07 */
[----:B------:R-:W-:-:S04]  /*6520*/  IMAD.HI.U32 R7, R5, R112, RZ ;  /* 0x0000007005077227 */ /* 0x000fc800078e00ff */
[----:B------:R-:W-:Y:S02]  /*6530*/  @!P1 IMAD.IADD R152, R152, 0x1, -R0 ;  /* 0x0000000198989824 */ /* 0x000fe400078e0a00 */
[C---:B------:R-:W-:Y:S02]  /*6540*/  IMAD R150, R0.reuse, R9, R150 ;  /* 0x0000000900967224 */ /* 0x040fe400078e0296 */
[----:B------:R-:W-:Y:S01]  /*6550*/  IMAD.MOV R7, RZ, RZ, -R7 ;  /* 0x000000ffff077224 */ /* 0x000fe200078e0a07 */
[----:B------:R-:W-:Y:S01]  /*6560*/  ISETP.GT.U32.AND P1, PT, R0, R152, PT ;  /* 0x000000980000720c */ /* 0x000fe20003f24070 */
[----:B------:R-:W-:Y:S01]  /*6570*/  @!P3 IMAD.IADD R108, R108, 0x1, -R0 ;  /* 0x000000016c6cb824 */ /* 0x000fe200078e0a00 */
[C---:B------:R-:W-:Y:S01]  /*6580*/  ISETP.GT.U32.AND P3, PT, R0.reuse, R150, PT ;  /* 0x000000960000720c */ /* 0x040fe20003f64070 */
[----:B------:R-:W-:Y:S02]  /*6590*/  IMAD R112, R0, R7, R112 ;  /* 0x0000000700707224 */ /* 0x000fe400078e0270 */
[----:B------:R-:W-:-:S02]  /*65a0*/  @!P2 IMAD.IADD R110, R110, 0x1, -R0 ;  /* 0x000000016e6ea824 */ /* 0x000fc400078e0a00 */
[----:B------:R-:W-:Y:S01]  /*65b0*/  IMAD.HI.U32 R7, R5, R114, RZ ;  /* 0x0000007205077227 */ /* 0x000fe200078e00ff */
[----:B------:R-:W-:-:S03]  /*65c0*/  ISETP.GT.U32.AND P2, PT, R0, R112, PT ;  /* 0x000000700000720c */ /* 0x000fc60003f44070 */
[----:B------:R-:W-:Y:S02]  /*65d0*/  IMAD.MOV R11, RZ, RZ, -R7 ;  /* 0x000000ffff0b7224 */ /* 0x000fe400078e0a07 */
[----:B------:R-:W-:-:S04]  /*65e0*/  IMAD.HI.U32 R7, R5, R146, RZ ;  /* 0x0000009205077227 */ /* 0x000fc800078e00ff */
[--C-:B------:R-:W-:Y:S01]  /*65f0*/  @!P1 IMAD.IADD R152, R152, 0x1, -R0.reuse ;  /* 0x0000000198989824 */ /* 0x100fe200078e0a00 */
[----:B------:R-:W-:Y:S01]  /*6600*/  ISETP.GE.AND P1, PT, R61, RZ, PT ;  /* 0x000000ff3d00720c */ /* 0x000fe20003f26270 */
[----:B------:R-:W-:Y:S01]  /*6610*/  @!P3 IMAD.IADD R150, R150, 0x1, -R0 ;  /* 0x000000019696b824 */ /* 0x000fe200078e0a00 */
[----:B------:R-:W-:Y:S01]  /*6620*/  ISETP.GE.AND P3, PT, R63, RZ, PT ;  /* 0x000000ff3f00720c */ /* 0x000fe20003f66270 */
[----:B------:R-:W-:Y:S02]  /*6630*/  IMAD R114, R0, R11, R114 ;  /* 0x0000000b00727224 */ /* 0x000fe400078e0272 */
[----:B------:R-:W-:Y:S02]  /*6640*/  IMAD.MOV R7, RZ, RZ, -R7 ;  /* 0x000000ffff077224 */ /* 0x000fe400078e0a07 */
[----:B------:R-:W-:-:S04]  /*6650*/  IMAD.HI.U32 R9, R5, R148, RZ ;  /* 0x0000009405097227 */ /* 0x000fc800078e00ff */
[----:B------:R-:W-:Y:S01]  /*6660*/  @!P2 IMAD.IADD R112, R112, 0x1, -R0 ;  /* 0x000000017070a824 */ /* 0x000fe200078e0a00 */
[C---:B------:R-:W-:Y:S01]  /*6670*/  ISETP.GT.U32.AND P2, PT, R0.reuse, R150, PT ;  /* 0x000000960000720c */ /* 0x040fe20003f44070 */
[----:B------:R-:W-:Y:S01]  /*6680*/  @!P4 IMAD.MOV R152, RZ, RZ, -R152 ;  /* 0x000000ffff98c224 */ /* 0x000fe200078e0a98 */
[C---:B------:R-:W-:Y:S01]  /*6690*/  ISETP.GT.U32.AND P4, PT, R0.reuse, R114, PT ;  /* 0x000000720000720c */ /* 0x040fe20003f84070 */
[----:B------:R-:W-:Y:S02]  /*66a0*/  IMAD R146, R0, R7, R146 ;  /* 0x0000000700927224 */ /* 0x000fe400078e0292 */
[----:B------:R-:W-:Y:S02]  /*66b0*/  IMAD.MOV R9, RZ, RZ, -R9 ;  /* 0x000000ffff097224 */ /* 0x000fe400078e0a09 */
[----:B------:R-:W-:-:S04]  /*66c0*/  IMAD.HI.U32 R7, R5, R116, RZ ;  /* 0x0000007405077227 */ /* 0x000fc800078e00ff */
[C---:B------:R-:W-:Y:S02]  /*66d0*/  IMAD R148, R0.reuse, R9, R148 ;  /* 0x0000000900947224 */ /* 0x040fe400078e0294 */
[----:B------:R-:W-:Y:S02]  /*66e0*/  IMAD.MOV R7, RZ, RZ, -R7 ;  /* 0x000000ffff077224 */ /* 0x000fe400078e0a07 */
[----:B------:R-:W-:Y:S01]  /*66f0*/  @!P5 IMAD.MOV R110, RZ, RZ, -R110 ;  /* 0x000000ffff6ed224 */ /* 0x000fe200078e0a6e */
[C---:B------:R-:W-:Y:S01]  /*6700*/  ISETP.GT.U32.AND P5, PT, R0.reuse, R148, PT ;  /* 0x000000940000720c */ /* 0x040fe20003fa4070 */
[----:B------:R-:W-:Y:S02]  /*6710*/  IMAD R116, R0, R7, R116 ;  /* 0x0000000700747224 */ /* 0x000fe400078e0274 */
[--C-:B------:R-:W-:Y:S01]  /*6720*/  @!P2 IMAD.IADD R150, R150, 0x1, -R0.reuse ;  /* 0x000000019696a824 */ /* 0x100fe200078e0a00 */
[----:B------:R-:W-:Y:S01]  /*6730*/  ISETP.GT.U32.AND P2, PT, R0, R146, PT ;  /* 0x000000920000720c */ /* 0x000fe20003f44070 */
[----:B------:R-:W-:Y:S01]  /*6740*/  @!P4 IMAD.IADD R114, R114, 0x1, -R0 ;  /* 0x000000017272c824 */ /* 0x000fe200078e0a00 */
[----:B------:R-:W-:Y:S01]  /*6750*/  ISETP.GT.U32.AND P4, PT, R0, R116, PT ;  /* 0x000000740000720c */ /* 0x000fe20003f84070 */
[----:B------:R-:W-:-:S04]  /*6760*/  IMAD.HI.U32 R7, R5, R144, RZ ;  /* 0x0000009005077227 */ /* 0x000fc800078e00ff */
[----:B------:R-:W-:Y:S02]  /*6770*/  IMAD.MOV R7, RZ, RZ, -R7 ;  /* 0x000000ffff077224 */ /* 0x000fe400078e0a07 */
[----:B------:R-:W-:Y:S01]  /*6780*/  @!P5 IMAD.IADD R148, R148, 0x1, -R0 ;  /* 0x000000019494d824 */ /* 0x000fe200078e0a00 */
[C---:B------:R-:W-:Y:S01]  /*6790*/  ISETP.GT.U32.AND P5, PT, R0.reuse, R114, PT ;  /* 0x000000720000720c */ /* 0x040fe20003fa4070 */
[----:B------:R-:W-:Y:S02]  /*67a0*/  IMAD R144, R0, R7, R144 ;  /* 0x0000000700907224 */ /* 0x000fe400078e0290 */
[--C-:B------:R-:W-:Y:S01]  /*67b0*/  @!P2 IMAD.IADD R146, R146, 0x1, -R0.reuse ;  /* 0x000000019292a824 */ /* 0x100fe200078e0a00 */
[----:B------:R-:W-:Y:S01]  /*67c0*/  ISETP.GT.U32.AND P2, PT, R0, R148, PT ;  /* 0x000000940000720c */ /* 0x000fe20003f44070 */
[----:B------:R-:W-:Y:S02]  /*67d0*/  @!P4 IMAD.IADD R116, R116, 0x1, -R0 ;  /* 0x000000017474c824 */ /* 0x000fe400078e0a00 */
[----:B------:R-:W-:-:S03]  /*67e0*/  IMAD.HI.U32 R7, R5, R118, RZ ;  /* 0x0000007605077227 */ /* 0x000fc600078e00ff */
[----:B------:R-:W-:Y:S01]  /*67f0*/  ISETP.GT.U32.AND P4, PT, R0, R116, PT ;  /* 0x000000740000720c */ /* 0x000fe20003f84070 */
[----:B------:R-:W-:Y:S02]  /*6800*/  IMAD.MOV R7, RZ, RZ, -R7 ;  /* 0x000000ffff077224 */ /* 0x000fe400078e0a07 */
[----:B------:R-:W-:-:S04]  /*6810*/  IMAD.HI.U32 R9, R5, R142, RZ ;  /* 0x0000008e05097227 */ /* 0x000fc800078e00ff */
[----:B------:R-:W-:Y:S01]  /*6820*/  @!P2 IMAD.IADD R148, R148, 0x1, -R0 ;  /* 0x000000019494a824 */ /* 0x000fe200078e0a00 */
[C---:B------:R-:W-:Y:S01]  /*6830*/  ISETP.GT.U32.AND P2, PT, R0.reuse, R144, PT ;  /* 0x000000900000720c */ /* 0x040fe20003f44070 */
[----:B------:R-:W-:Y:S02]  /*6840*/  IMAD R118, R0, R7, R118 ;  /* 0x0000000700767224 */ /* 0x000fe400078e0276 */
[----:B------:R-:W-:-:S04]  /*6850*/  IMAD.HI.U32 R7, R5, R120, RZ ;  /* 0x0000007805077227 */ /* 0x000fc800078e00ff */
[--C-:B------:R-:W-:Y:S01]  /*6860*/  @!P4 IMAD.IADD R116, R116, 0x1, -R0.reuse ;  /* 0x000000017474c824 */ /* 0x100fe200078e0a00 */
[----:B------:R-:W-:Y:S01]  /*6870*/  ISETP.GT.U32.AND P4, PT, R0, R118, PT ;  /* 0x000000760000720c */ /* 0x000fe20003f84070 */
[----:B------:R-:W-:Y:S02]  /*6880*/  IMAD.MOV R7, RZ, RZ, -R7 ;  /* 0x000000ffff077224 */ /* 0x000fe400078e0a07 */
[----:B------:R-:W-:Y:S02]  /*6890*/  IMAD.MOV R9, RZ, RZ, -R9 ;  /* 0x000000ffff097224 */ /* 0x000fe400078e0a09 */
[----:B------:R-:W-:Y:S02]  /*68a0*/  @!P2 IMAD.IADD R144, R144, 0x1, -R0 ;  /* 0x000000019090a824 */ /* 0x000fe400078e0a00 */
[C---:B------:R-:W-:Y:S02]  /*68b0*/  IMAD R120, R0.reuse, R7, R120 ;  /* 0x0000000700787224 */ /* 0x040fe400078e0278 */
[----:B------:R-:W-:-:S02]  /*68c0*/  IMAD R142, R0, R9, R142 ;  /* 0x00000009008e7224 */ /* 0x000fc400078e028e */
[----:B------:R-:W-:-:S03]  /*68d0*/  IMAD.HI.U32 R7, R5, R138, RZ ;  /* 0x0000008a05077227 */ /* 0x000fc600078e00ff */
[----:B------:R-:W-:Y:S01]  /*68e0*/  ISETP.GT.U32.AND P2, PT, R0, R142, PT ;  /* 0x0000008e0000720c */ /* 0x000fe20003f44070 */
[----:B------:R-:W-:Y:S01]  /*68f0*/  @!P4 IMAD.IADD R118, R118, 0x1, -R0 ;  /* 0x000000017676c824 */ /* 0x000fe200078e0a00 */
[C---:B------:R-:W-:Y:S01]  /*6900*/  ISETP.GT.U32.AND P4, PT, R0.reuse, R144, PT ;  /* 0x000000900000720c */ /* 0x040fe20003f84070 */
[----:B------:R-:W-:Y:S02]  /*6910*/  IMAD.MOV R7, RZ, RZ, -R7 ;  /* 0x000000ffff077224 */ /* 0x000fe400078e0a07 */
[----:B------:R-:W-:Y:S01]  /*6920*/  @!P0 IMAD.MOV R104, RZ, RZ, -R104 ;  /* 0x000000ffff688224 */ /* 0x000fe200078e0a68 */
[----:B------:R-:W-:Y:S01]  /*6930*/  ISETP.GE.AND P0, PT, R65, RZ, PT ;  /* 0x000000ff4100720c */ /* 0x000fe20003f06270 */
[----:B------:R-:W-:Y:S02]  /*6940*/  IMAD R138, R0, R7, R138 ;  /* 0x00000007008a7224 */ /* 0x000fe400078e028a */
[----:B------:R-:W-:-:S04]  /*6950*/  IMAD.HI.U32 R7, R5, R124, RZ ;  /* 0x0000007c05077227 */ /* 0x000fc800078e00ff */
[--C-:B------:R-:W-:Y:S01]  /*6960*/  @!P5 IMAD.IADD R114, R114, 0x1, -R0.reuse ;  /* 0x000000017272d824 */ /* 0x100fe200078e0a00 */
[----:B------:R-:W-:Y:S01]  /*6970*/  ISETP.GE.AND P5, PT, R47, RZ, PT ;  /* 0x000000ff2f00720c */ /* 0x000fe20003fa6270 */
[--C-:B------:R-:W-:Y:S01]  /*6980*/  @!P4 IMAD.IADD R144, R144, 0x1, -R0.reuse ;  /* 0x000000019090c824 */ /* 0x100fe200078e0a00 */
[----:B------:R-:W-:Y:S01]  /*6990*/  ISETP.GT.U32.AND P4, PT, R0, R120, PT ;  /* 0x000000780000720c */ /* 0x000fe20003f84070 */
[----:B------:R-:W-:Y:S02]  /*69a0*/  @!P2 IMAD.IADD R142, R142, 0x1, -R0 ;  /* 0x000000018e8ea824 */ /* 0x000fe400078e0a00 */
[----:B------:R-:W-:Y:S02]  /*69b0*/  IMAD.MOV R7, RZ, RZ, -R7 ;  /* 0x000000ffff077224 */ /* 0x000fe400078e0a07 */
[----:B------:R-:W-:Y:S01]  /*69c0*/  IMAD.HI.U32 R9, R5, R140, RZ ;  /* 0x0000008c05097227 */ /* 0x000fe200078e00ff */
[----:B------:R-:W-:-:S03]  /*69d0*/  ISETP.GT.U32.AND P2, PT, R0, R142, PT ;  /* 0x0000008e0000720c */ /* 0x000fc60003f44070 */
[----:B------:R-:W-:Y:S01]  /*69e0*/  @!P6 IMAD.MOV R154, RZ, RZ, -R154 ;  /* 0x000000ffff9ae224 */ /* 0x000fe200078e0a9a */
[----:B------:R-:W-:Y:S01]  /*69f0*/  ISETP.GE.AND P6, PT, R59, RZ, PT ;  /* 0x000000ff3b00720c */ /* 0x000fe20003fc6270 */
[----:B------:R-:W-:Y:S01]  /*6a00*/  @!P0 IMAD.MOV R108, RZ, RZ, -R108 ;  /* 0x000000ffff6c8224 */ /* 0x000fe200078e0a6c */
[----:B------:R-:W-:Y:S01]  /*6a10*/  ISETP.GT.U32.AND P0, PT, R0, R112, PT ;  /* 0x000000700000720c */ /* 0x000fe20003f04070 */
[----:B------:R-:W-:Y:S01]  /*6a20*/  @!P4 IMAD.IADD R120, R120, 0x1, -R0 ;  /* 0x000000017878c824 */ /* 0x000fe200078e0a00 */
[C---:B------:R-:W-:Y:S01]  /*6a30*/  ISETP.GT.U32.AND P4, PT, R0.reuse, R138, PT ;  /* 0x0000008a0000720c */ /* 0x040fe20003f84070 */
[----:B------:R-:W-:Y:S01]  /*6a40*/  @!P3 IMAD.MOV R114, RZ, RZ, -R114 ;  /* 0x000000ffff72b224 */ /* 0x000fe200078e0a72 */
[C---:B------:R-:W-:Y:S01]  /*6a50*/  ISETP.GT.U32.AND P3, PT, R0.reuse, R118, PT ;  /* 0x000000760000720c */ /* 0x040fe20003f64070 */
[----:B------:R-:W-:Y:S02]  /*6a60*/  IMAD R124, R0, R7, R124 ;  /* 0x00000007007c7224 */ /* 0x000fe400078e027c */
[----:B------:R-:W-:-:S02]  /*6a70*/  IMAD.MOV R9, RZ, RZ, -R9 ;  /* 0x000000ffff097224 */ /* 0x000fc400078e0a09 */
[----:B------:R-:W-:-:S04]  /*6a80*/  IMAD.HI.U32 R11, R5, R122, RZ ;  /* 0x0000007a050b7227 */ /* 0x000fc800078e00ff */
[----:B------:R-:W-:Y:S02]  /*6a90*/  IMAD R140, R0, R9, R140 ;  /* 0x00000009008c7224 */ /* 0x000fe400078e028c */
[----:B------:R-:W-:Y:S01]  /*6aa0*/  @!P4 IMAD.IADD R138, R138, 0x1, -R0 ;  /* 0x000000018a8ac824 */ /* 0x000fe200078e0a00 */
[----:B------:R-:W-:Y:S01]  /*6ab0*/  ISETP.GT.U32.AND P4, PT, R0, R124, PT ;  /* 0x0000007c0000720c */ /* 0x000fe20003f84070 */
[----:B------:R-:W-:Y:S02]  /*6ac0*/  IMAD.MOV R11, RZ, RZ, -R11 ;  /* 0x000000ffff0b7224 */ /* 0x000fe400078e0a0b */
[----:B------:R-:W-:-:S04]  /*6ad0*/  IMAD.HI.U32 R9, R5, R126, RZ ;  /* 0x0000007e05097227 */ /* 0x000fc800078e00ff */
[----:B------:R-:W-:Y:S02]  /*6ae0*/  IMAD R122, R0, R11, R122 ;  /* 0x0000000b007a7224 */ /* 0x000fe400078e027a */
[----:B------:R-:W-:Y:S02]  /*6af0*/  IMAD.MOV R9, RZ, RZ, -R9 ;  /* 0x000000ffff097224 */ /* 0x000fe400078e0a09 */
[----:B------:R-:W-:Y:S01]  /*6b00*/  @!P0 IMAD.IADD R112, R112, 0x1, -R0 ;  /* 0x0000000170708824 */ /* 0x000fe200078e0a00 */
[----:B------:R-:W-:Y:S01]  /*6b10*/  ISETP.GE.AND P0, PT, R57, RZ, PT ;  /* 0x000000ff3900720c */ /* 0x000fe20003f06270 */
[----:B------:R-:W-:Y:S01]  /*6b20*/  @!P6 IMAD.MOV R150, RZ, RZ, -R150 ;  /* 0x000000ffff96e224 */ /* 0x000fe200078e0a96 */
[----:B------:R-:W-:Y:S01]  /*6b30*/  ISETP.GT.U32.AND P6, PT, R0, R146, PT ;  /* 0x000000920000720c */ /* 0x000fe20003fc4070 */
[--C-:B------:R-:W-:Y:S01]  /*6b40*/  @!P3 IMAD.IADD R118, R118, 0x1, -R0.reuse ;  /* 0x000000017676b824 */ /* 0x100fe200078e0a00 */
[----:B------:R-:W-:Y:S01]  /*6b50*/  ISETP.GT.U32.AND P3, PT, R0, R140, PT ;  /* 0x0000008c0000720c */ /* 0x000fe20003f64070 */
[----:B------:R-:W-:Y:S01]  /*6b60*/  @!P2 IMAD.IADD R142, R142, 0x1, -R0 ;  /* 0x000000018e8ea824 */ /* 0x000fe200078e0a00 */
[C---:B------:R-:W-:Y:S01]  /*6b70*/  ISETP.GT.U32.AND P2, PT, R0.reuse, R122, PT ;  /* 0x0000007a0000720c */ /* 0x040fe20003f44070 */
[----:B------:R-:W-:-:S02]  /*6b80*/  IMAD R126, R0, R9, R126 ;  /* 0x00000009007e7224 */ /* 0x000fc400078e027e */
[----:B------:R-:W-:Y:S01]  /*6b90*/  @!P1 IMAD.MOV R112, RZ, RZ, -R112 ;  /* 0x000000ffff709224 */ /* 0x000fe200078e0a70 */
[----:B------:R-:W-:Y:S01]  /*6ba0*/  ISETP.GE.AND P1, PT, R45, RZ, PT ;  /* 0x000000ff2d00720c */ /* 0x000fe20003f26270 */
[----:B------:R-:W-:Y:S01]  /*6bb0*/  @!P4 IMAD.IADD R124, R124, 0x1, -R0 ;  /* 0x000000017c7cc824 */ /* 0x000fe200078e0a00 */
[----:B------:R-:W-:Y:S01]  /*6bc0*/  ISETP.GT.U32.AND P4, PT, R0, R126, PT ;  /* 0x0000007e0000720c */ /* 0x000fe20003f84070 */
[----:B------:R-:W-:-:S04]  /*6bd0*/  IMAD.HI.U32 R11, R5, R136, RZ ;  /* 0x00000088050b7227 */ /* 0x000fc800078e00ff */
[--C-:B------:R-:W-:Y:S01]  /*6be0*/  @!P6 IMAD.IADD R146, R146, 0x1, -R0.reuse ;  /* 0x000000019292e824 */ /* 0x100fe200078e0a00 */
[----:B------:R-:W-:Y:S01]  /*6bf0*/  ISETP.GE.AND P6, PT, R55, RZ, PT ;  /* 0x000000ff3700720c */ /* 0x000fe20003fc6270 */
[--C-:B------:R-:W-:Y:S01]  /*6c00*/  @!P3 IMAD.IADD R140, R140, 0x1, -R0.reuse ;  /* 0x000000018c8cb824 */ /* 0x100fe200078e0a00 */
[----:B------:R-:W-:Y:S01]  /*6c10*/  ISETP.GE.AND P3, PT, R41, RZ, PT ;  /* 0x000000ff2900720c */ /* 0x000fe20003f66270 */
[----:B------:R-:W-:Y:S01]  /*6c20*/  @!P2 IMAD.IADD R122, R122, 0x1, -R0 ;  /* 0x000000017a7aa824 */ /* 0x000fe200078e0a00 */
[----:B------:R-:W-:Y:S01]  /*6c30*/  ISETP.GE.AND P2, PT, R43, RZ, PT ;  /* 0x000000ff2b00720c */ /* 0x000fe20003f46270 */
[----:B------:R-:W-:Y:S02]  /*6c40*/  IMAD.MOV R11, RZ, RZ, -R11 ;  /* 0x000000ffff0b7224 */ /* 0x000fe400078e0a0b */
[----:B------:R-:W-:Y:S01]  /*6c50*/  @!P0 IMAD.MOV R148, RZ, RZ, -R148 ;  /* 0x000000ffff948224 */ /* 0x000fe200078e0a94 */
[C---:B------:R-:W-:Y:S01]  /*6c60*/  ISETP.GT.U32.AND P0, PT, R0.reuse, R120, PT ;  /* 0x000000780000720c */ /* 0x040fe20003f04070 */
[----:B------:R-:W-:Y:S01]  /*6c70*/  @!P1 IMAD.MOV R146, RZ, RZ, -R146 ;  /* 0x000000ffff929224 */ /* 0x000fe200078e0a92 */
[----:B------:R-:W-:Y:S01]  /*6c80*/  ISETP.GT.U32.AND P1, PT, R0, R140, PT ;  /* 0x0000008c0000720c */ /* 0x000fe20003f24070 */
[----:B------:R-:W-:Y:S01]  /*6c90*/  @!P4 IMAD.IADD R126, R126, 0x1, -R0 ;  /* 0x000000017e7ec824 */ /* 0x000fe200078e0a00 */
[C---:B------:R-:W-:Y:S01]  /*6ca0*/  ISETP.GT.U32.AND P4, PT, R0.reuse, R122, PT ;  /* 0x0000007a0000720c */ /* 0x040fe20003f84070 */
[----:B------:R-:W-:-:S02]  /*6cb0*/  IMAD R136, R0, R11, R136 ;  /* 0x0000000b00887224 */ /* 0x000fc400078e0288 */
[----:B------:R-:W-:-:S04]  /*6cc0*/  IMAD.HI.U32 R7, R5, R134, RZ ;  /* 0x0000008605077227 */ /* 0x000fc800078e00ff */
[----:B------:R-:W-:-:S04]  /*6cd0*/  IMAD.HI.U32 R9, R5, R128, RZ ;  /* 0x0000008005097227 */ /* 0x000fc800078e00ff */
[----:B------:R-:W-:-:S04]  /*6ce0*/  IMAD.HI.U32 R11, R5, R132, RZ ;  /* 0x00000084050b7227 */ /* 0x000fc800078e00ff */
[----:B------:R-:W-:Y:S02]  /*6cf0*/  IMAD.MOV R7, RZ, RZ, -R7 ;  /* 0x000000ffff077224 */ /* 0x000fe400078e0a07 */
[----:B------:R-:W-:Y:S02]  /*6d00*/  IMAD.MOV R9, RZ, RZ, -R9 ;  /* 0x000000ffff097224 */ /* 0x000fe400078e0a09 */
[----:B------:R-:W-:Y:S02]  /*6d10*/  IMAD.MOV R11, RZ, RZ, -R11 ;  /* 0x000000ffff0b7224 */ /* 0x000fe400078e0a0b */
[C---:B------:R-:W-:Y:S02]  /*6d20*/  IMAD R134, R0.reuse, R7, R134 ;  /* 0x0000000700867224 */ /* 0x040fe400078e0286 */
[C---:B------:R-:W-:Y:S02]  /*6d30*/  IMAD R128, R0.reuse, R9, R128 ;  /* 0x0000000900807224 */ /* 0x040fe400078e0280 */
[----:B------:R-:W-:-:S02]  /*6d40*/  IMAD R132, R0, R11, R132 ;  /* 0x0000000b00847224 */ /* 0x000fc400078e0284 */
[----:B------:R-:W-:Y:S01]  /*6d50*/  @!P6 IMAD.MOV R144, RZ, RZ, -R144 ;  /* 0x000000ffff90e224 */ /* 0x000fe200078e0a90 */
[----:B------:R-:W-:Y:S01]  /*6d60*/  ISETP.GT.U32.AND P6, PT, R0, R124, PT ;  /* 0x0000007c0000720c */ /* 0x000fe20003fc4070 */
[----:B------:R-:W-:-:S04]  /*6d70*/  IMAD.HI.U32 R13, R5, R130, RZ ;  /* 0x00000082050d7227 */ /* 0x000fc800078e00ff */
[----:B------:R-:W-:Y:S01]  /*6d80*/  @!P5 IMAD.MOV R116, RZ, RZ, -R116 ;  /* 0x000000ffff74d224 */ /* 0x000fe200078e0a74 */
[----:B------:R-:W-:Y:S01]  /*6d90*/  ISETP.GT.U32.AND P5, PT, R0, R138, PT ;  /* 0x0000008a0000720c */ /* 0x000fe20003fa4070 */
[----:B------:R-:W-:-:S04]  /*6da0*/  IMAD.HI.U32 R5, R5, R15, RZ ;  /* 0x0000000f05057227 */ /* 0x000fc800078e00ff */
[--C-:B------:R-:W-:Y:S01]  /*6db0*/  @!P0 IMAD.IADD R120, R120, 0x1, -R0.reuse ;  /* 0x0000000178788824 */ /* 0x100fe200078e0a00 */
[----:B------:R-:W-:Y:S01]  /*6dc0*/  ISETP.GT.U32.AND P0, PT, R0, R134, PT ;  /* 0x000000860000720c */ /* 0x000fe20003f04070 */
[----:B------:R-:W-:Y:S01]  /*6dd0*/  @!P1 IMAD.IADD R140, R140, 0x1, -R0 ;  /* 0x000000018c8c9824 */ /* 0x000fe200078e0a00 */
[C---:B------:R-:W-:Y:S01]  /*6de0*/  ISETP.GT.U32.AND P1, PT, R0.reuse, R128, PT ;  /* 0x000000800000720c */ /* 0x040fe20003f24070 */
[----:B------:R-:W-:Y:S01]  /*6df0*/  @!P3 IMAD.MOV R118, RZ, RZ, -R118 ;  /* 0x000000ffff76b224 */ /* 0x000fe200078e0a76 */
[C---:B------:R-:W-:Y:S01]  /*6e00*/  ISETP.GT.U32.AND P3, PT, R0.reuse, R126, PT ;  /* 0x0000007e0000720c */ /* 0x040fe20003f64070 */
[----:B------:R-:W-:Y:S01]  /*6e10*/  @!P2 IMAD.MOV R142, RZ, RZ, -R142 ;  /* 0x000000ffff8ea224 */ /* 0x000fe200078e0a8e */
[----:B------:R-:W-:Y:S01]  /*6e20*/  ISETP.GT.U32.AND P2, PT, R0, R136, PT ;  /* 0x000000880000720c */ /* 0x000fe20003f44070 */
[----:B------:R-:W-:Y:S01]  /*6e30*/  @!P4 IMAD.IADD R122, R122, 0x1, -R0 ;  /* 0x000000017a7ac824 */ /* 0x000fe200078e0a00 */
[----:B------:R-:W-:Y:S01]  /*6e40*/  ISETP.GT.U32.AND P4, PT, R0, R132, PT ;  /* 0x000000840000720c */ /* 0x000fe20003f84070 */
[----:B------:R-:W-:-:S02]  /*6e50*/  IMAD.MOV R5, RZ, RZ, -R5 ;  /* 0x000000ffff057224 */ /* 0x000fc400078e0a05 */
[----:B------:R-:W-:Y:S02]  /*6e60*/  IMAD.MOV R13, RZ, RZ, -R13 ;  /* 0x000000ffff0d7224 */ /* 0x000fe400078e0a0d */
[C---:B------:R-:W-:Y:S02]  /*6e70*/  IMAD R5, R0.reuse, R5, R15 ;  /* 0x0000000500057224 */ /* 0x040fe400078e020f */
[----:B------:R-:W-:Y:S02]  /*6e80*/  IMAD R130, R0, R13, R130 ;  /* 0x0000000d00827224 */ /* 0x000fe400078e0282 */
[--C-:B------:R-:W-:Y:S01]  /*6e90*/  @!P6 IMAD.IADD R124, R124, 0x1, -R0.reuse ;  /* 0x000000017c7ce824 */ /* 0x100fe200078e0a00 */
[----:B------:R-:W-:Y:S01]  /*6ea0*/  ISETP.GT.U32.AND P6, PT, R0, R5, PT ;  /* 0x000000050000720c */ /* 0x000fe20003fc4070 */
[--C-:B------:R-:W-:Y:S01]  /*6eb0*/  @!P5 IMAD.IADD R138, R138, 0x1, -R0.reuse ;  /* 0x000000018a8ad824 */ /* 0x100fe200078e0a00 */
[----:B------:R-:W-:Y:S01]  /*6ec0*/  ISETP.GT.U32.AND P5, PT, R0, R130, PT ;  /* 0x000000820000720c */ /* 0x000fe20003fa4070 */
[--C-:B------:R-:W-:Y:S01]  /*6ed0*/  @!P0 IMAD.IADD R134, R134, 0x1, -R0.reuse ;  /* 0x0000000186868824 */ /* 0x100fe200078e0a00 */
[----:B------:R-:W-:Y:S01]  /*6ee0*/  ISETP.GE.AND P0, PT, R35, RZ, PT ;  /* 0x000000ff2300720c */ /* 0x000fe20003f06270 */
        /* <DEDUP_REMOVED lines=8> */
[----:B------:R-:W-:-:S02]  /*6f70*/  @!P6 IMAD.IADD R5, R5, 0x1, -R0 ;  /* 0x000000010505e824 */ /* 0x000fc400078e0a00 */
[----:B------:R-:W-:Y:S01]  /*6f80*/  @!P5 IMAD.IADD R130, R130, 0x1, -R0 ;  /* 0x000000018282d824 */ /* 0x000fe200078e0a00 */
[----:B------:R-:W-:Y:S01]  /*6f90*/  ISETP.GE.AND P5, PT, R29, RZ, PT ;  /* 0x000000ff1d00720c */ /* 0x000fe20003fa6270 */
[----:B------:R-:W-:Y:S01]  /*6fa0*/  @!P0 IMAD.MOV R122, RZ, RZ, -R122 ;  /* 0x000000ffff7a8224 */ /* 0x000fe200078e0a7a */
[C---:B------:R-:W-:Y:S01]  /*6fb0*/  ISETP.GT.U32.AND P0, PT, R0.reuse, R128, PT ;  /* 0x000000800000720c */ /* 0x040fe20003f04070 */
[----:B------:R-:W-:Y:S01]  /*6fc0*/  @!P1 IMAD.MOV R138, RZ, RZ, -R138 ;  /* 0x000000ffff8a9224 */ /* 0x000fe200078e0a8a */
[C---:B------:R-:W-:Y:S01]  /*6fd0*/  ISETP.GT.U32.AND P1, PT, R0.reuse, R132, PT ;  /* 0x000000840000720c */ /* 0x040fe20003f24070 */
[----:B------:R-:W-:Y:S01]  /*6fe0*/  @!P3 IMAD.MOV R120, RZ, RZ, -R120 ;  /* 0x000000ffff78b224 */ /* 0x000fe200078e0a78 */
[C---:B------:R-:W-:Y:S01]  /*6ff0*/  ISETP.GT.U32.AND P3, PT, R0.reuse, R136, PT ;  /* 0x000000880000720c */ /* 0x040fe20003f64070 */
[----:B------:R-:W-:Y:S01]  /*7000*/  @!P2 IMAD.MOV R140, RZ, RZ, -R140 ;  /* 0x000000ffff8ca224 */ /* 0x000fe200078e0a8c */
[C---:B------:R-:W-:Y:S01]  /*7010*/  ISETP.GT.U32.AND P2, PT, R0.reuse, R134, PT ;  /* 0x000000860000720c */ /* 0x040fe20003f44070 */
[----:B------:R-:W-:Y:S01]  /*7020*/  @!P4 IMAD.MOV R124, RZ, RZ, -R124 ;  /* 0x000000ffff7cc224 */ /* 0x000fe200078e0a7c */
[----:B------:R-:W-:-:S02]  /*7030*/  ISETP.GT.U32.AND P4, PT, R0, R5, PT ;  /* 0x000000050000720c */ /* 0x000fc40003f84070 */
[----:B------:R-:W-:Y:S01]  /*7040*/  ISETP.GT.U32.AND P6, PT, R0, R130, PT ;  /* 0x000000820000720c */ /* 0x000fe20003fc4070 */
[----:B------:R-:W-:Y:S01]  /*7050*/  @!P5 IMAD.MOV R126, RZ, RZ, -R126 ;  /* 0x000000ffff7ed224 */ /* 0x000fe200078e0a7e */
        /* <DEDUP_REMOVED lines=10> */
[----:B------:R-:W-:Y:S01]  /*7100*/  ISETP.NE.AND P4, PT, R131, RZ, PT ;  /* 0x000000ff8300720c */ /* 0x000fe20003f85270 */
[----:B------:R-:W-:Y:S01]  /*7110*/  @!P6 IMAD.IADD R130, R130, 0x1, -R0 ;  /* 0x000000018282e824 */ /* 0x000fe200078e0a00 */
[----:B------:R-:W-:Y:S01]  /*7120*/  ISETP.GE.AND P6, PT, R27, RZ, PT ;  /* 0x000000ff1b00720c */ /* 0x000fe20003fc6270 */
[----:B------:R-:W-:Y:S01]  /*7130*/  IMAD.MOV.U32 R0, RZ, RZ, R5 ;  /* 0x000000ffff007224 */ /* 0x000fe200078e0005 */
[----:B------:R-:W-:Y:S01]  /*7140*/  LOP3.LUT R131, RZ, R131, RZ, 0x33, !PT ;  /* 0x00000083ff837212 */ /* 0x000fe200078e33ff */
[----:B------:R-:W-:-:S02]  /*7150*/  @!P0 IMAD.MOV R132, RZ, RZ, -R132 ;  /* 0x000000ffff848224 */ /* 0x000fc400078e0a84 */
[----:B------:R-:W-:Y:S01]  /*7160*/  @!P1 IMAD.MOV R130, RZ, RZ, -R130 ;  /* 0x000000ffff829224 */ /* 0x000fe200078e0a82 */
[C---:B------:R-:W-:Y:S01]  /*7170*/  SEL R13, R131.reuse, R22, !P4 ;  /* 0x00000016830d7207 */ /* 0x040fe20006000000 */
[----:B------:R-:W-:Y:S01]  /*7180*/  @!P5 IMAD.MOV R136, RZ, RZ, -R136 ;  /* 0x000000ffff88d224 */ /* 0x000fe200078e0a88 */
[C---:B------:R-:W-:Y:S01]  /*7190*/  SEL R22, R131.reuse, R40, !P4 ;  /* 0x0000002883167207 */ /* 0x040fe20006000000 */
[----:B------:R-:W-:Y:S01]  /*71a0*/  @!P3 IMAD.MOV R134, RZ, RZ, -R134 ;  /* 0x000000ffff86b224 */ /* 0x000fe200078e0a86 */
[----:B------:R-:W-:Y:S01]  /*71b0*/  SEL R40, R131, R218, !P4 ;  /* 0x000000da83287207 */ /* 0x000fe20006000000 */
[----:B------:R-:W-:Y:S01]  /*71c0*/  IMAD R218, R127, UR4, RZ ;  /* 0x000000047fda7c24 */ /* 0x000fe2000f8e02ff */
[C---:B------:R-:W-:Y:S01]  /*71d0*/  SEL R5, R131.reuse, R6, !P4 ;  /* 0x0000000683057207 */ /* 0x040fe20006000000 */
[----:B------:R-:W-:Y:S01]  /*71e0*/  @!P2 IMAD.MOV R128, RZ, RZ, -R128 ;  /* 0x000000ffff80a224 */ /* 0x000fe200078e0a80 */
[----:B------:R-:W-:Y:S01]  /*71f0*/  SEL R11, R131, R18, !P4 ;  /* 0x00000012830b7207 */ /* 0x000fe20006000000 */
[----:B------:R-:W-:Y:S01]  /*7200*/  @!P6 IMAD.MOV R0, RZ, RZ, -R0 ;  /* 0x000000ffff00e224 */ /* 0x000fe200078e0a00 */
[----:B------:R-:W-:Y:S01]  /*7210*/  IADD3 R219, P0, R218, UR6, RZ ;  /* 0x00000006dadb7c10 */ /* 0x000fe2000ff1e0ff */
[----:B------:R-:W-:Y:S01]  /*7220*/  IMAD R5, R5, UR30, RZ ;  /* 0x0000001e05057c24 */ /* 0x000fe2000f8e02ff */
[----:B------:R-:W-:Y:S01]  /*7230*/  IADD3 R221, P1, R3, UR6, RZ ;  /* 0x0000000603dd7c10 */ /* 0x000fe2000ff3e0ff */
[----:B------:R-:W-:Y:S01]  /*7240*/  ULDC UR6, c[0x0][0x238] ;  /* 0x00008e0000067ab9 */ /* 0x000fe20000000800 */
[----:B------:R-:W-:Y:S01]  /*7250*/  SEL R6, R131, R8, !P4 ;  /* 0x0000000883067207 */ /* 0x000fe20006000000 */
[----:B------:R-:W-:Y:S01]  /*7260*/  IMAD R11, R11, UR30, RZ ;  /* 0x0000001e0b0b7c24 */ /* 0x000fe2000f8e02ff */
[----:B------:R-:W-:Y:S01]  /*7270*/  SEL R7, R131, R10, !P4 ;  /* 0x0000000a83077207 */ /* 0x000fe20006000000 */
[----:B------:R-:W-:Y:S01]  /*7280*/  IMAD R13, R13, UR30, RZ ;  /* 0x0000001e0d0d7c24 */ /* 0x000fe2000f8e02ff */
[C---:B------:R-:W-:Y:S01]  /*7290*/  SEL R18, R131.reuse, R32, !P4 ;  /* 0x0000002083127207 */ /* 0x040fe20006000000 */
[----:B------:R-:W-:Y:S01]  /*72a0*/  IMAD R6, R6, UR30, RZ ;  /* 0x0000001e06067c24 */ /* 0x000fe2000f8e02ff */
[----:B------:R-:W-:Y:S01]  /*72b0*/  SEL R8, R131, R12, !P4 ;  /* 0x0000000c83087207 */ /* 0x000fe20006000000 */
[----:B------:R-:W-:Y:S01]  /*72c0*/  IMAD R7, R7, UR30, RZ ;  /* 0x0000001e07077c24 */ /* 0x000fe2000f8e02ff */
[C---:B------:R-:W-:Y:S01]  /*72d0*/  SEL R9, R131.reuse, R14, !P4 ;  /* 0x0000000e83097207 */ /* 0x040fe20006000000 */
        /* <DEDUP_REMOVED lines=19> */
[----:B------:R-:W-:Y:S01]  /*7410*/  SEL R50, R131, R51, !P4 ;  /* 0x0000003383327207 */ /* 0x000fe20006000000 */
[----:B------:R-:W-:Y:S01]  /*7420*/  IMAD R17, R17, UR30, RZ ;  /* 0x0000001e11117c24 */ /* 0x000fe2000f8e02ff */
[----:B------:R-:W-:Y:S01]  /*7430*/  SEL R60, R131, R220, !P4 ;  /* 0x000000dc833c7207 */ /* 0x000fe20006000000 */
[----:B------:R-:W-:Y:S01]  /*7440*/  IMAD R19, R19, UR30, RZ ;  /* 0x0000001e13137c24 */ /* 0x000fe2000f8e02ff */
[C---:B------:R-:W-:Y:S01]  /*7450*/  SEL R20, R131.reuse, R36, !P4 ;  /* 0x0000002483147207 */ /* 0x040fe20006000000 */
[----:B------:R-:W-:Y:S01]  /*7460*/  IMAD R32, R32, UR30, RZ ;  /* 0x0000001e20207c24 */ /* 0x000fe2000f8e02ff */
[C---:B------:R-:W-:Y:S01]  /*7470*/  SEL R21, R131.reuse, R38, !P4 ;  /* 0x0000002683157207 */ /* 0x040fe20006000000 */
        /* <DEDUP_REMOVED lines=29> */
[----:B------:R-:W-:Y:S01]  /*7650*/  LEA.HI.X.SX32 R218, R218, UR7, 0x1, P0 ;  /* 0x00000007dada7c11 */ /* 0x000fe200080f0eff */
[----:B------:R-:W-:Y:S01]  /*7660*/  IMAD R60, R60, UR30, RZ ;  /* 0x0000001e3c3c7c24 */ /* 0x000fe2000f8e02ff */
[----:B------:R-:W-:Y:S01]  /*7670*/  LEA.HI.X.SX32 R220, R3, UR7, 0x1, P1 ;  /* 0x0000000703dc7c11 */ /* 0x000fe200088f0eff */
[----:B------:R-:W-:Y:S01]  /*7680*/  ULDC UR7, c[0x0][0x23c] ;  /* 0x00008f0000077ab9 */ /* 0x000fe20000000800 */
[----:B------:R-:W-:Y:S01]  /*7690*/  SEL R4, R131, R4, !P4 ;  /* 0x0000000483047207 */ /* 0x000fe20006000000 */
[----:B------:R-:W-:Y:S01]  /*76a0*/  IMAD R91, R91, UR30, RZ ;  /* 0x0000001e5b5b7c24 */ /* 0x000fe2000f8e02ff */
[----:B------:R-:W-:Y:S01]  /*76b0*/  SEL R35, R131, R198, !P4 ;  /* 0x000000c683237207 */ /* 0x000fe20006000000 */
        /* <DEDUP_REMOVED lines=179> */
[----:B------:R-:W-:Y:S01]  /*81f0*/  ULDC UR4, c[0x0][0x238] ;  /* 0x00008e0000047ab9 */ /* 0x000fe20000000800 */
[----:B------:R-:W-:Y:S01]  /*8200*/  IMAD R129, R129, UR30, RZ ;  /* 0x0000001e81817c24 */ /* 0x000fe2000f8e02ff */
[----:B------:R-:W-:Y:S01]  /*8210*/  UIMAD UR4, UR4, 0x31, URZ ;  /* 0x00000031040478a4 */ /* 0x000fe2000f8e023f */
[----:B------:R-:W-:Y:S01]  /*8220*/  IMAD R130, R130, UR30, RZ ;  /* 0x0000001e82827c24 */ /* 0x000fe2000f8e02ff */
[C---:B------:R-:W-:Y:S01]  /*8230*/  IADD3 R3, P0, R0.reuse, UR10, RZ ;  /* 0x0000000a00037c10 */ /* 0x040fe2000ff1e0ff */
[----:B------:R-:W-:Y:S01]  /*8240*/  UIMAD UR10, UR6, 0x7f, URZ ;  /* 0x0000007f060a78a4 */ /* 0x000fe2000f8e023f */
[----:B------:R-:W-:Y:S01]  /*8250*/  IMAD R131, R131, UR30, RZ ;  /* 0x0000001e83837c24 */ /* 0x000fe2000f8e02ff */
[----:B------:R-:W-:Y:S01]  /*8260*/  USHF.L.U32 UR7, UR7, 0x7, URZ ;  /* 0x0000000707077899 */ /* 0x000fe2000800063f */
[----:B------:R-:W-:Y:S01]  /*8270*/  LEA.HI.X.SX32 R0, R0, UR11, 0x1, P0 ;  /* 0x0000000b00007c11 */ /* 0x000fe200080f0eff */
[----:B------:R-:W-:Y:S01]  /*8280*/  USHF.R.S32.HI UR11, URZ, 0x1f, UR10 ;  /* 0x0000001f3f0b7899 */ /* 0x000fe2000801140a */
[----:B------:R-:W-:Y:S01]  /*8290*/  IMAD R4, R4, UR30, RZ ;  /* 0x0000001e04047c24 */ /* 0x000fe2000f8e02ff */
[----:B------:R-:W-:Y:S01]  /*82a0*/  IADD3 R132, P0, R221, UR10, RZ ;  /* 0x0000000add847c10 */ /* 0x000fe2000ff1e0ff */
[----:B------:R-:W-:Y:S01]  /*82b0*/  UIMAD UR30, UR6, 0x7e, URZ ;  /* 0x0000007e061e78a4 */ /* 0x000fe2000f8e023f */
[----:B------:R-:W-:-:S02]  /*82c0*/  IADD3 R134, P1, R219, UR10, RZ ;  /* 0x0000000adb867c10 */ /* 0x000fc4000ff3e0ff */
[----:B------:R-:W-:Y:S02]  /*82d0*/  CS2R R152, SRZ ;  /* 0x0000000000987805 */ /* 0x000fe4000001ff00 */
[----:B------:R-:W-:Y:S01]  /*82e0*/  CS2R R154, SRZ ;  /* 0x00000000009a7805 */ /* 0x000fe2000001ff00 */
[----:B------:R0:W-:Y:S01]  /*82f0*/  STL [R1+0x90c], R132 ;  /* 0x00090c8401007387 */ /* 0x0001e20000100800 */
[----:B------:R-:W-:Y:S01]  /*8300*/  USHF.R.S32.HI UR10, URZ, 0x1f, UR30 ;  /* 0x0000001f3f0a7899 */ /* 0x000fe2000801141e */
[----:B------:R-:W-:Y:S02]  /*8310*/  CS2R R156, SRZ ;  /* 0x00000000009c7805 */ /* 0x000fe4000001ff00 */
[----:B------:R-:W-:Y:S01]  /*8320*/  CS2R R158, SRZ ;  /* 0x00000000009e7805 */ /* 0x000fe2000001ff00 */
[----:B------:R1:W-:Y:S01]  /*8330*/  STL [R1+0x914], R134 ;  /* 0x0009148601007387 */ /* 0x0003e20000100800 */
[----:B------:R-:W-:Y:S02]  /*8340*/  CS2R R160, SRZ ;  /* 0x0000000000a07805 */ /* 0x000fe4000001ff00 */
[----:B------:R-:W-:-:S02]  /*8350*/  CS2R R162, SRZ ;  /* 0x0000000000a27805 */ /* 0x000fc4000001ff00 */
[----:B------:R-:W-:Y:S02]  /*8360*/  CS2R R164, SRZ ;  /* 0x0000000000a47805 */ /* 0x000fe4000001ff00 */
[----:B------:R-:W-:Y:S02]  /*8370*/  CS2R R166, SRZ ;  /* 0x0000000000a67805 */ /* 0x000fe4000001ff00 */
[----:B------:R-:W-:Y:S02]  /*8380*/  CS2R R168, SRZ ;  /* 0x0000000000a87805 */ /* 0x000fe4000001ff00 */
[----:B0-----:R-:W-:Y:S02]  /*8390*/  IADD3.X R132, R220, UR11, RZ, P0, !PT ;  /* 0x0000000bdc847c10 */ /* 0x001fe400087fe4ff */
[----:B------:R-:W-:Y:S02]  /*83a0*/  CS2R R170, SRZ ;  /* 0x0000000000aa7805 */ /* 0x000fe4000001ff00 */
[----:B------:R-:W-:-:S02]  /*83b0*/  CS2R R172, SRZ ;  /* 0x0000000000ac7805 */ /* 0x000fc4000001ff00 */
[----:B------:R-:W-:Y:S02]  /*83c0*/  CS2R R174, SRZ ;  /* 0x0000000000ae7805 */ /* 0x000fe4000001ff00 */
[----:B-1----:R-:W-:Y:S01]  /*83d0*/  IADD3.X R134, R218, UR11, RZ, P1, !PT ;  /* 0x0000000bda867c10 */ /* 0x002fe20008ffe4ff */
[----:B------:R0:W-:Y:S01]  /*83e0*/  STL [R1+0x908], R132 ;  /* 0x0009088401007387 */ /* 0x0001e20000100800 */
[----:B------:R-:W-:Y:S01]  /*83f0*/  UIMAD UR11, UR6, 0x7d, URZ ;  /* 0x0000007d060b78a4 */ /* 0x000fe2000f8e023f */
        /* <DEDUP_REMOVED lines=8> */
[----:B0-----:R-:W-:Y:S02]  /*8480*/  IADD3 R132, P0, R221, UR30, RZ ;  /* 0x0000001edd847c10 */ /* 0x001fe4000ff1e0ff */
[----:B------:R-:W-:Y:S02]  /*8490*/  CS2R R190, SRZ ;  /* 0x0000000000be7805 */ /* 0x000fe4000001ff00 */
[----:B------:R-:W-:-:S02]  /*84a0*/  CS2R R192, SRZ ;  /* 0x0000000000c07805 */ /* 0x000fc4000001ff00 */
[----:B------:R-:W-:Y:S02]  /*84b0*/  CS2R R194, SRZ ;  /* 0x0000000000c27805 */ /* 0x000fe4000001ff00 */
[----:B-1----:R-:W-:Y:S01]  /*84c0*/  IADD3 R134, P1, R219, UR30, RZ ;  /* 0x0000001edb867c10 */ /* 0x002fe2000ff3e0ff */
        /* <DEDUP_REMOVED lines=27> */
[----:B-1----:R-:W-:Y:S01]  /*8680*/  IADD3 R134, P1, R219, UR11, RZ ;  /* 0x0000000bdb867c10 */ /* 0x002fe2000ff3e0ff */
[----:B------:R0:W-:Y:S01]  /*8690*/  STL [R1+0x92c], R132 ;  /* 0x00092c8401007387 */ /* 0x0001e20000100800 */
[----:B------:R-:W-:-:S03]  /*86a0*/  USHF.R.S32.HI UR11, URZ, 0x1f, UR10 ;  /* 0x0000001f3f0b7899 */ /* 0x000fc6000801140a */
[----:B------:R1:W-:Y:S01]  /*86b0*/  STL [R1+0x934], R134 ;  /* 0x0009348601007387 */ /* 0x0003e20000100800 */
[----:B0-----:R-:W-:Y:S02]  /*86c0*/  IADD3.X R132, R220, UR30, RZ, P0, !PT ;  /* 0x0000001edc847c10 */ /* 0x001fe400087fe4ff */
[----:B-1----:R-:W-:-:S03]  /*86d0*/  IADD3.X R134, R218, UR30, RZ, P1, !PT ;  /* 0x0000001eda867c10 */ /* 0x002fc60008ffe4ff */
[----:B------:R0:W-:Y:S01]  /*86e0*/  STL [R1+0x928], R132 ;  /* 0x0009288401007387 */ /* 0x0001e20000100800 */
[----:B------:R-:W-:-:S03]  /*86f0*/  UIMAD UR30, UR6, 0x7b, URZ ;  /* 0x0000007b061e78a4 */ /* 0x000fc6000f8e023f */
[----:B------:R1:W-:Y:S01]  /*8700*/  STL [R1+0x930], R134 ;  /* 0x0009308601007387 */ /* 0x0003e20000100800 */
[----:B0-----:R-:W-:Y:S02]  /*8710*/  IADD3 R132, P0, R221, UR10, RZ ;  /* 0x0000000add847c10 */ /* 0x001fe4000ff1e0ff */
[----:B-1----:R-:W-:-:S03]  /*8720*/  IADD3 R134, P1, R219, UR10, RZ ;  /* 0x0000000adb867c10 */ /* 0x002fc6000ff3e0ff */
        /* <DEDUP_REMOVED lines=586> */
[----:B------:R-:W-:-:S03]  /*abd0*/  USHF.L.U32 UR10, UR6, 0x6, URZ ;  /* 0x00000006060a7899 */ /* 0x000fc6000800063f */
        /* <DEDUP_REMOVED lines=34> */
[----:B------:R-:W-:-:S03]  /*ae00*/  UIMAD UR11, UR6, 0x3c, URZ ;  /* 0x0000003c060b78a4 */ /* 0x000fc6000f8e023f */
[----:B------:R1:W-:Y:S03]  /*ae10*/  STL [R1+0xd24], R134 ;  /* 0x000d248601007387 */ /* 0x0003e60000100800 */
[----:B------:R-:W-:Y:S02]  /*ae20*/  IADD3 R135, P3, R219, UR11, RZ ;  /* 0x0000000bdb877c10 */ /* 0x000fe4000ff7e0ff */
[----:B0-----:R-:W-:Y:S02]  /*ae30*/  IADD3.X R132, R220, UR30, RZ, P0, !PT ;  /* 0x0000001edc847c10 */ /* 0x001fe400087fe4ff */
[----:B-1----:R-:W-:-:S03]  /*ae40*/  IADD3.X R134, R218, UR30, RZ, P1, !PT ;  /* 0x0000001eda867c10 */ /* 0x002fc60008ffe4ff */
[----:B------:R0:W-:Y:S01]  /*ae50*/  STL [R1+0xd18], R132 ;  /* 0x000d188401007387 */ /* 0x0001e20000100800 */
[----:B------:R-:W-:-:S03]  /*ae60*/  USHF.R.S32.HI UR30, URZ, 0x1f, UR10 ;  /* 0x0000001f3f1e7899 */ /* 0x000fc6000801140a */
[----:B------:R1:W-:Y:S01]  /*ae70*/  STL [R1+0xd20], R134 ;  /* 0x000d208601007387 */ /* 0x0003e20000100800 */
[----:B0-----:R-:W-:Y:S02]  /*ae80*/  IADD3 R132, P0, R221, UR10, RZ ;  /* 0x0000000add847c10 */ /* 0x001fe4000ff1e0ff */
[----:B-1----:R-:W-:-:S03]  /*ae90*/  IADD3 R134, P1, R219, UR10, RZ ;  /* 0x0000000adb867c10 */ /* 0x002fc6000ff3e0ff */
[----:B------:R0:W-:Y:S01]  /*aea0*/  STL [R1+0xd2c], R132 ;  /* 0x000d2c8401007387 */ /* 0x0001e20000100800 */
[----:B------:R-:W-:-:S03]  /*aeb0*/  USHF.R.S32.HI UR10, URZ, 0x1f, UR11 ;  /* 0x0000001f3f0a7899 */ /* 0x000fc6000801140b */
[----:B------:R1:W-:Y:S01]  /*aec0*/  STL [R1+0xd34], R134 ;  /* 0x000d348601007387 */ /* 0x0003e20000100800 */
[----:B0-----:R-:W-:Y:S01]  /*aed0*/  IADD3 R132, P2, R221, UR11, RZ ;  /* 0x0000000bdd847c10 */ /* 0x001fe2000ff5e0ff */
[----:B------:R-:W-:Y:S02]  /*aee0*/  UIMAD UR11, UR6, 0x3b, URZ ;  /* 0x0000003b060b78a4 */ /* 0x000fe4000f8e023f */
[----:B------:R-:W-:Y:S01]  /*aef0*/  USHF.L.U32 UR6, UR6, 0x7, URZ ;  /* 0x0000000706067899 */ /* 0x000fe2000800063f */
[----:B-1----:R-:W-:Y:S01]  /*af00*/  IADD3.X R134, R220, UR30, RZ, P0, !PT ;  /* 0x0000001edc867c10 */ /* 0x002fe200087fe4ff */
[----:B------:R0:W-:Y:S04]  /*af10*/  STL [R1+0xd3c], R132 ;  /* 0x000d3c8401007387 */ /* 0x0001e80000100800 */
[----:B------:R-:W-:Y:S04]  /*af20*/  STL [R1+0xd44], R135 ;  /* 0x000d448701007387 */ /* 0x000fe80000100800 */
[----:B------:R1:W-:Y:S01]  /*af30*/  STL [R1+0xd28], R134 ;  /* 0x000d288601007387 */ /* 0x0003e20000100800 */
[----:B0-----:R-:W-:Y:S01]  /*af40*/  IADD3.X R132, R218, UR30, RZ, P1, !PT ;  /* 0x0000001eda847c10 */ /* 0x001fe20008ffe4ff */
[----:B------:R-:W-:-:S03]  /*af50*/  UIMAD UR30, UR14, 0x3a, URZ ;  /* 0x0000003a0e1e78a4 */ /* 0x000fc6000f8e023f */
[----:B------:R-:W-:Y:S01]  /*af60*/  ULDC UR14, c[0x0][0x238] ;  /* 0x00008e00000e7ab9 */ /* 0x000fe20000000800 */
[----:B------:R0:W-:Y:S01]  /*af70*/  STL [R1+0xd30], R132 ;  /* 0x000d308401007387 */ /* 0x0001e20000100800 */
[----:B------:R-:W-:Y:S01]  /*af80*/  UIMAD UR14, UR14, 0x7, URZ ;  /* 0x000000070e0e78a4 */ /* 0x000fe2000f8e023f */
[----:B-1----:R-:W-:-:S05]  /*af90*/  IADD3.X R134, R220, UR10, RZ, P2, !PT ;  /* 0x0000000adc867c10 */ /* 0x002fca00097fe4ff */
[----:B------:R1:W-:Y:S01]  /*afa0*/  STL [R1+0xd38], R134 ;  /* 0x000d388601007387 */ /* 0x0003e20000100800 */
[----:B0-----:R-:W-:Y:S01]  /*afb0*/  IADD3.X R132, R218, UR10, RZ, P3, !PT ;  /* 0x0000000ada847c10 */ /* 0x001fe20009ffe4ff */
[----:B------:R-:W-:-:S04]  /*afc0*/  USHF.R.S32.HI UR10, URZ, 0x1f, UR11 ;  /* 0x0000001f3f0a7899 */ /* 0x000fc8000801140b */
[----:B------:R0:W-:Y:S01]  /*afd0*/  STL [R1+0xd40], R132 ;  /* 0x000d408401007387 */ /* 0x0001e20000100800 */
[----:B-1----:R-:W-:-:S05]  /*afe0*/  IADD3 R134, P0, R221, UR11, RZ ;  /* 0x0000000bdd867c10 */ /* 0x002fca000ff1e0ff */
[----:B------:R1:W-:Y:S01]  /*aff0*/  STL [R1+0xd4c], R134 ;  /* 0x000d4c8601007387 */ /* 0x0003e20000100800 */
[----:B0-----:R-:W-:Y:S01]  /*b000*/  IADD3 R132, P1, R219, UR11, RZ ;  /* 0x0000000bdb847c10 */ /* 0x001fe2000ff3e0ff */
[----:B------:R-:W-:-:S04]  /*b010*/  USHF.R.S32.HI UR11, URZ, 0x1f, UR30 ;  /* 0x0000001f3f0b7899 */ /* 0x000fc8000801141e */
[----:B------:R0:W-:Y:S01]  /*b020*/  STL [R1+0xd54], R132 ;  /* 0x000d548401007387 */ /* 0x0001e20000100800 */
[----:B-1----:R-:W-:-:S05]  /*b030*/  IADD3.X R134, R220, UR10, RZ, P0, !PT ;  /* 0x0000000adc867c10 */ /* 0x002fca00087fe4ff */
[----:B------:R1:W-:Y:S01]  /*b040*/  STL [R1+0xd48], R134 ;  /* 0x000d488601007387 */ /* 0x0003e20000100800 */
[----:B0-----:R-:W-:Y:S01]  /*b050*/  IADD3.X R132, R218, UR10, RZ, P1, !PT ;  /* 0x0000000ada847c10 */ /* 0x001fe20008ffe4ff */
[----:B------:R-:W-:-:S03]  /*b060*/  UIMAD UR10, UR18, 0x39, URZ ;  /* 0x00000039120a78a4 */ /* 0x000fc6000f8e023f */
[----:B------:R-:W-:Y:S01]  /*b070*/  ULDC UR18, c[0x0][0x238] ;  /* 0x00008e0000127ab9 */ /* 0x000fe20000000800 */
[----:B------:R0:W-:Y:S01]  /*b080*/  STL [R1+0xd50], R132 ;  /* 0x000d508401007387 */ /* 0x0001e20000100800 */
[----:B------:R-:W-:Y:S01]  /*b090*/  UIMAD UR18, UR18, 0x6, URZ ;  /* 0x00000006121278a4 */ /* 0x000fe2000f8e023f */
[----:B-1----:R-:W-:-:S05]  /*b0a0*/  IADD3 R134, P0, R221, UR30, RZ ;  /* 0x0000001edd867c10 */ /* 0x002fca000ff1e0ff */
[----:B------:R1:W-:Y:S01]  /*b0b0*/  STL [R1+0xd5c], R134 ;  /* 0x000d5c8601007387 */ /* 0x0003e20000100800 */
[----:B0-----:R-:W-:Y:S01]  /*b0c0*/  IADD3 R132, P1, R219, UR30, RZ ;  /* 0x0000001edb847c10 */ /* 0x001fe2000ff3e0ff */
        /* <DEDUP_REMOVED lines=20> */
[----:B------:R-:W-:Y:S01]  /*b210*/  USHF.L.U32 UR23, UR23, 0x2, URZ ;  /* 0x0000000217177899 */ /* 0x000fe2000800063f */
        /* <DEDUP_REMOVED lines=27> */
[----:B------:R-:W-:Y:S02]  /*b3d0*/  ULDC UR30, c[0x0][0x238] ;  /* 0x00008e00001e7ab9 */ /* 0x000fe40000000800 */
[----:B------:R-:W-:Y:S02]  /*b3e0*/  USHF.R.S32.HI UR30, URZ, 0x1f, UR30 ;  /* 0x0000001f3f1e7899 */ /* 0x000fe4000801141e */
[----:B------:R0:W-:Y:S01]  /*b3f0*/  STL [R1+0xda4], R132 ;  /* 0x000da48401007387 */ /* 0x0001e20000100800 */
[----:B-1----:R-:W-:Y:S02]  /*b400*/  IADD3.X R134, R218, UR11, RZ, P1, !PT ;  /* 0x0000000bda867c10 */ /* 0x002fe40008ffe4ff */
[----:B0-----:R-:W-:Y:S01]  /*b410*/  IADD3.X R132, R220, UR11, RZ, P0, !PT ;  /* 0x0000000bdc847c10 */ /* 0x001fe200087fe4ff */
[----:B------:R-:W-:Y:S01]  /*b420*/  UIMAD UR11, UR21, 0x32, URZ ;  /* 0x00000032150b78a4 */ /* 0x000fe2000f8e023f */
[----:B------:R-:W-:Y:S01]  /*b430*/  IADD3 R135, P0, R221, UR10, RZ ;  /* 0x0000000add877c10 */ /* 0x000fe2000ff1e0ff */
[----:B------:R-:W-:-:S02]  /*b440*/  USHF.R.S32.HI UR21, URZ, 0x1f, UR20 ;  /* 0x0000001f3f157899 */ /* 0x000fc40008011414 */
[----:B------:R0:W-:Y:S04]  /*b450*/  STL [R1+0xd98], R132 ;  /* 0x000d988401007387 */ /* 0x0001e80000100800 */
[----:B------:R1:W-:Y:S04]  /*b460*/  STL [R1+0xda0], R134 ;  /* 0x000da08601007387 */ /* 0x0003e80000100800 */
[----:B------:R2:W-:Y:S01]  /*b470*/  STL [R1+0xdac], R135 ;  /* 0x000dac8701007387 */ /* 0x0005e20000100800 */
[----:B0-----:R-:W-:Y:S02]  /*b480*/  SHF.R.S32.HI R132, RZ, 0x1f, R216 ;  /* 0x0000001fff847819 */ /* 0x001fe400000114d8 */
[----:B-1----:R-:W-:Y:S01]  /*b490*/  IADD3 R134, P1, R219, UR10, RZ ;  /* 0x0000000adb867c10 */ /* 0x002fe2000ff3e0ff */
[----:B------:R-:W-:Y:S01]  /*b4a0*/  USHF.R.S32.HI UR10, URZ, 0x1f, UR10 ;  /* 0x0000001f3f0a7899 */ /* 0x000fe2000801140a */
[----:B------:R-:W-:-:S02]  /*b4b0*/  LEA.HI R216, R132, R216, RZ, 0x7 ;  /* 0x000000d884d87211 */ /* 0x000fc400078f38ff */
[----:B--2---:R-:W-:Y:S01]  /*b4c0*/  IADD3 R135, P3, R219, UR43, RZ ;  /* 0x0000002bdb877c10 */ /* 0x004fe2000ff7e0ff */
[----:B------:R0:W-:Y:S02]  /*b4d0*/  STL [R1+0xdb4], R134 ;  /* 0x000db48601007387 */ /* 0x0001e40000100800 */
[----:B------:R-:W-:-:S05]  /*b4e0*/  IADD3.X R132, R220, UR10, RZ, P0, !PT ;  /* 0x0000000adc847c10 */ /* 0x000fca00087fe4ff */
[----:B------:R1:W-:Y:S01]  /*b4f0*/  STL [R1+0xda8], R132 ;  /* 0x000da88401007387 */ /* 0x0003e20000100800 */
[----:B0-----:R-:W-:Y:S01]  /*b500*/  IADD3.X R134, R218, UR10, RZ, P1, !PT ;  /* 0x0000000ada867c10 */ /* 0x001fe20008ffe4ff */
[----:B------:R-:W-:-:S04]  /*b510*/  USHF.R.S32.HI UR10, URZ, 0x1f, UR43 ;  /* 0x0000001f3f0a7899 */ /* 0x000fc8000801142b */
[----:B------:R0:W-:Y:S01]  /*b520*/  STL [R1+0xdb0], R134 ;  /* 0x000db08601007387 */ /* 0x0001e20000100800 */
[----:B-1----:R-:W-:-:S05]  /*b530*/  IADD3 R132, P0, R221, UR20, RZ ;  /* 0x00000014dd847c10 */ /* 0x002fca000ff1e0ff */
[----:B------:R1:W-:Y:S01]  /*b540*/  STL [R1+0xdbc], R132 ;  /* 0x000dbc8401007387 */ /* 0x0003e20000100800 */
[----:B0-----:R-:W-:Y:S01]  /*b550*/  IADD3 R134, P1, R219, UR20, RZ ;  /* 0x00000014db867c10 */ /* 0x001fe2000ff3e0ff */
[----:B------:R-:W-:-:S04]  /*b560*/  USHF.R.U32.HI UR20, URZ, 0x4, UR58 ;  /* 0x000000043f147899 */ /* 0x000fc8000801163a */
[----:B------:R0:W-:Y:S01]  /*b570*/  STL [R1+0xdc4], R134 ;  /* 0x000dc48601007387 */ /* 0x0001e20000100800 */
[----:B------:R-:W-:Y:S01]  /*b580*/  USGXT.U32 UR20, UR20, 0xe ;  /* 0x0000000e1414789a */ /* 0x000fe20008000000 */
[----:B-1----:R-:W-:Y:S01]  /*b590*/  IADD3 R132, P2, R221, UR43, RZ ;  /* 0x0000002bdd847c10 */ /* 0x002fe2000ff5e0ff */
[----:B------:R-:W-:-:S04]  /*b5a0*/  UIADD3 UR43, UR58, 0x8000, URZ ;  /* 0x000080003a2b7890 */ /* 0x000fc8000fffe03f */
[----:B------:R1:W-:Y:S01]  /*b5b0*/  STL [R1+0xdcc], R132 ;  /* 0x000dcc8401007387 */ /* 0x0003e20000100800 */
[----:B------:R-:W-:Y:S01]  /*b5c0*/  USHF.R.U32.HI UR43, URZ, 0x4, UR43 ;  /* 0x000000043f2b7899 */ /* 0x000fe2000801162b */
[----:B0-----:R-:W-:Y:S02]  /*b5d0*/  IADD3.X R134, R220, UR21, RZ, P0, !PT ;  /* 0x00000015dc867c10 */ /* 0x001fe400087fe4ff */
[----:B------:R0:W-:Y:S01]  /*b5e0*/  STL [R1+0xdd4], R135 ;  /* 0x000dd48701007387 */ /* 0x0001e20000100800 */
[----:B------:R-:W-:-:S03]  /*b5f0*/  USGXT.U32 UR43, UR43, 0xe ;  /* 0x0000000e2b2b789a */ /* 0x000fc60008000000 */
[----:B------:R2:W-:Y:S01]  /*b600*/  STL [R1+0xdb8], R134 ;  /* 0x000db88601007387 */ /* 0x0005e20000100800 */
[----:B-1----:R-:W-:Y:S01]  /*b610*/  IADD3.X R132, R218, UR21, RZ, P1, !PT ;  /* 0x00000015da847c10 */ /* 0x002fe20008ffe4ff */
[----:B------:R-:W-:Y:S01]  /*b620*/  ULDC UR21, c[0x0][0x238] ;  /* 0x00008e0000157ab9 */ /* 0x000fe20000000800 */
[----:B0-----:R-:W-:-:S03]  /*b630*/  IADD3 R135, P4, R5, R3, RZ ;  /* 0x0000000305877210 */ /* 0x001fc60007f9e0ff */
[----:B------:R0:W-:Y:S01]  /*b640*/  STL [R1+0xdc0], R132 ;  /* 0x000dc08401007387 */ /* 0x0001e20000100800 */
[----:B--2---:R-:W-:Y:S02]  /*b650*/  IADD3.X R134, R220, UR10, RZ, P2, !PT ;  /* 0x0000000adc867c10 */ /* 0x004fe400097fe4ff */
[----:B------:R-:W-:-:S03]  /*b660*/  LEA.HI.X.SX32 R5, R5, R0, 0x1, P4 ;  /* 0x0000000005057211 */ /* 0x000fc600020f0eff */
        /* <DEDUP_REMOVED lines=9> */
[----:B-1----:R-:W-:-:S04]  /*b700*/  IADD3 R134, P2, R4, R3, RZ ;  /* 0x0000000304867210 */ /* 0x002fc80007f5e0ff */
[----:B------:R-:W-:Y:S01]  /*b710*/  LEA.HI.X.SX32 R4, R4, R0, 0x1, P2 ;  /* 0x0000000004047211 */ /* 0x000fe200010f0eff */
[----:B------:R1:W-:Y:S01]  /*b720*/  STL [R1+0x904], R134 ;  /* 0x0009048601007387 */ /* 0x0003e20000100800 */
[----:B0-----:R-:W-:-:S03]  /*b730*/  IADD3 R132, P5, R6, R3, RZ ;  /* 0x0000000306847210 */ /* 0x001fc60007fbe0ff */
[----:B------:R-:W-:Y:S01]  /*b740*/  STL [R1+0x1f4], R135 ;  /* 0x0001f48701007387 */ /* 0x000fe20000100800 */
[----:B------:R-:W-:-:S03]  /*b750*/  LEA.HI.X.SX32 R6, R6, R0, 0x1, P5 ;  /* 0x0000000006067211 */ /* 0x000fc600028f0eff */
[----:B------:R0:W-:Y:S01]  /*b760*/  STL [R1+0x1fc], R132 ;  /* 0x0001fc8401007387 */ /* 0x0001e20000100800 */
[----:B-1----:R-:W-:-:S05]  /*b770*/  IADD3 R134, P3, R7, R3, RZ ;  /* 0x0000000307867210 */ /* 0x002fca0007f7e0ff */
[----:B------:R1:W-:Y:S01]  /*b780*/  STL [R1+0x204], R134 ;  /* 0x0002048601007387 */ /* 0x0003e20000100800 */
[----:B0-----:R-:W-:-:S03]  /*b790*/  IADD3 R132, P2, R8, R3, RZ ;  /* 0x0000000308847210 */ /* 0x001fc60007f5e0ff */
[----:B------:R0:W-:Y:S04]  /*b7a0*/  STL [R1+0x900], R4 ;  /* 0x0009000401007387 */ /* 0x0001e80000100800 */
[----:B------:R-:W-:Y:S01]  /*b7b0*/  STL [R1+0x20c], R132 ;  /* 0x00020c8401007387 */ /* 0x000fe20000100800 */
[----:B-1----:R-:W-:-:S03]  /*b7c0*/  CS2R R134, SRZ ;  /* 0x0000000000867805 */ /* 0x002fc6000001ff00 */
[----:B------:R1:W-:Y:S01]  /*b7d0*/  STL [R1+0x1f0], R5 ;  /* 0x0001f00501007387 */ /* 0x0003e20000100800 */
[----:B0-----:R-:W-:-:S05]  /*b7e0*/  IADD3 R4, P4, R9, R3, RZ ;  /* 0x0000000309047210 */ /* 0x001fca0007f9e0ff */
[----:B------:R0:W-:Y:S01]  /*b7f0*/  STL [R1+0x214], R4 ;  /* 0x0002140401007387 */ /* 0x0001e20000100800 */
[----:B-1----:R-:W-:-:S03]  /*b800*/  IADD3 R5, P5, R10, R3, RZ ;  /* 0x000000030a057210 */ /* 0x002fc60007fbe0ff */
[----:B------:R1:W-:Y:S04]  /*b810*/  STL [R1+0x1f8], R6 ;  /* 0x0001f80601007387 */ /* 0x0003e80000100800 */
[----:B------:R2:W-:Y:S01]  /*b820*/  STL [R1+0x21c], R5 ;  /* 0x00021c0501007387 */ /* 0x0005e20000100800 */
[----:B0-----:R-:W-:Y:S02]  /*b830*/  LEA.HI.X.SX32 R4, R7, R0, 0x1, P3 ;  /* 0x0000000007047211 */ /* 0x001fe400018f0eff */
[----:B-1----:R-:W-:-:S03]  /*b840*/  IADD3 R6, P3, R11, R3, RZ ;  /* 0x000000030b067210 */ /* 0x002fc60007f7e0ff */
[----:B------:R0:W-:Y:S01]  /*b850*/  STL [R1+0x200], R4 ;  /* 0x0002000401007387 */ /* 0x0001e20000100800 */
[----:B--2---:R-:W-:-:S03]  /*b860*/  LEA.HI.X.SX32 R5, R8, R0, 0x1, P2 ;  /* 0x0000000008057211 */ /* 0x004fc600010f0eff */
[----:B------:R1:W-:Y:S04]  /*b870*/  STL [R1+0x224], R6 ;  /* 0x0002240601007387 */ /* 0x0003e80000100800 */
[----:B------:R2:W-:Y:S01]  /*b880*/  STL [R1+0x208], R5 ;  /* 0x0002080501007387 */ /* 0x0005e20000100800 */
[----:B0-----:R-:W-:Y:S02]  /*b890*/  IADD3 R4, P2, R12, R3, RZ ;  /* 0x000000030c047210 */ /* 0x001fe40007f5e0ff */
[----:B-1----:R-:W-:-:S03]  /*b8a0*/  LEA.HI.X.SX32 R6, R9, R0, 0x1, P4 ;  /* 0x0000000009067211 */ /* 0x002fc600020f0eff */
[----:B------:R0:W-:Y:S01]  /*b8b0*/  STL [R1+0x22c], R4 ;  /* 0x00022c0401007387 */ /* 0x0001e20000100800 */
[----:B--2---:R-:W-:-:S03]  /*b8c0*/  IADD3 R5, P4, R13, R3, RZ ;  /* 0x000000030d057210 */ /* 0x004fc60007f9e0ff */
        /* <DEDUP_REMOVED lines=62> */
[-C--:B0-----:R-:W-:Y:S02]  /*bcb0*/  LEA.HI.X.SX32 R4, R25, R0.reuse, 0x1, P4 ;  /* 0x0000000019047211 */ /* 0x081fe400020f0eff */
[----:B------:R-:W-:Y:S02]  /*bcc0*/  CS2R R24, SRZ ;  /* 0x0000000000187805 */ /* 0x000fe4000001ff00 */
[----:B-1----:R-:W-:Y:S01]  /*bcd0*/  IADD3 R6, P4, R29, R3, RZ ;  /* 0x000000031d067210 */ /* 0x002fe20007f9e0ff */
[----:B------:R0:W-:Y:S01]  /*bce0*/  STL [R1+0x290], R4 ;  /* 0x0002900401007387 */ /* 0x0001e20000100800 */
[----:B--2---:R-:W-:-:S03]  /*bcf0*/  LEA.HI.X.SX32 R5, R26, R0, 0x1, P5 ;  /* 0x000000001a057211 */ /* 0x004fc600028f0eff */
[----:B------:R1:W-:Y:S04]  /*bd00*/  STL [R1+0x2b4], R6 ;  /* 0x0002b40601007387 */ /* 0x0003e80000100800 */
[----:B------:R2:W-:Y:S01]  /*bd10*/  STL [R1+0x298], R5 ;  /* 0x0002980501007387 */ /* 0x0005e20000100800 */
[----:B0-----:R-:W-:Y:S02]  /*bd20*/  IADD3 R4, P5, R30, R3, RZ ;  /* 0x000000031e047210 */ /* 0x001fe40007fbe0ff */
[----:B-1----:R-:W-:-:S03]  /*bd30*/  LEA.HI.X.SX32 R6, R27, R0, 0x1, P3 ;  /* 0x000000001b067211 */ /* 0x002fc600018f0eff */
[----:B------:R0:W-:Y:S01]  /*bd40*/  STL [R1+0x2bc], R4 ;  /* 0x0002bc0401007387 */ /* 0x0001e20000100800 */
[----:B------:R-:W-:Y:S02]  /*bd50*/  CS2R R26, SRZ ;  /* 0x00000000001a7805 */ /* 0x000fe4000001ff00 */
[-C--:B--2---:R-:W-:Y:S01]  /*bd60*/  IADD3 R5, P3, R31, R3.reuse, RZ ;  /* 0x000000031f057210 */ /* 0x084fe20007f7e0ff */
[----:B------:R1:W-:Y:S04]  /*bd70*/  STL [R1+0x2a0], R6 ;  /* 0x0002a00601007387 */ /* 0x0003e80000100800 */
[----:B------:R2:W-:Y:S01]  /*bd80*/  STL [R1+0x2c4], R5 ;  /* 0x0002c40501007387 */ /* 0x0005e20000100800 */
[----:B0-----:R-:W-:Y:S02]  /*bd90*/  LEA.HI.X.SX32 R4, R28, R0, 0x1, P2 ;  /* 0x000000001c047211 */ /* 0x001fe400010f0eff */
[----:B-1----:R-:W-:-:S03]  /*bda0*/  IADD3 R6, P2, R32, R3, RZ ;  /* 0x0000000320067210 */ /* 0x002fc60007f5e0ff */
[----:B------:R0:W-:Y:S01]  /*bdb0*/  STL [R1+0x2a8], R4 ;  /* 0x0002a80401007387 */ /* 0x0001e20000100800 */
[----:B--2---:R-:W-:-:S03]  /*bdc0*/  LEA.HI.X.SX32 R5, R29, R0, 0x1, P4 ;  /* 0x000000001d057211 */ /* 0x004fc600020f0eff */
[----:B------:R1:W-:Y:S01]  /*bdd0*/  STL [R1+0x2cc], R6 ;  /* 0x0002cc0601007387 */ /* 0x0003e20000100800 */
[----:B------:R-:W-:-:S03]  /*bde0*/  CS2R R28, SRZ ;  /* 0x00000000001c7805 */ /* 0x000fc6000001ff00 */
        /* <DEDUP_REMOVED lines=437> */
[----:B------:R-:W-:Y:S04]  /*d940*/  STL [R1+0x5b8], R6 ;  /* 0x0005b80601007387 */ /* 0x000fe80000100800 */
[----:B------:R1:W-:Y:S01]  /*d950*/  STL [R1+0x8fc], R5 ;  /* 0x0008fc0501007387 */ /* 0x0003e20000100800 */
[-C--:B0-----:R-:W-:Y:S02]  /*d960*/  LEA.HI.X.SX32 R4, R127, R0.reuse, 0x1, P3 ;  /* 0x000000007f047211 */ /* 0x081fe400018f0eff */
[----:B------:R-:W-:Y:S02]  /*d970*/  CS2R R126, SRZ ;  /* 0x00000000007e7805 */ /* 0x000fe4000001ff00 */
[----:B------:R-:W-:Y:S01]  /*d980*/  IADD3 R3, P3, R131, R3, RZ ;  /* 0x0000000383037210 */ /* 0x000fe20007f7e0ff */
[----:B------:R0:W-:Y:S01]  /*d990*/  STL [R1+0x8ec], R4 ;  /* 0x0008ec0401007387 */ /* 0x0001e20000100800 */
[----:B-1----:R-:W-:-:S03]  /*d9a0*/  LEA.HI.X.SX32 R5, R128, R0, 0x1, P2 ;  /* 0x0000000080057211 */ /* 0x002fc600010f0eff */
[----:B------:R1:W-:Y:S04]  /*d9b0*/  STL [R1+0x8e4], R3 ;  /* 0x0008e40301007387 */ /* 0x0003e80000100800 */
[----:B------:R2:W-:Y:S01]  /*d9c0*/  STL [R1+0x5bc], R5 ;  /* 0x0005bc0501007387 */ /* 0x0005e20000100800 */
[-C--:B0-----:R-:W-:Y:S02]  /*d9d0*/  LEA.HI.X.SX32 R4, R129, R0.reuse, 0x1, P4 ;  /* 0x0000000081047211 */ /* 0x081fe400020f0eff */
[----:B------:R-:W-:Y:S02]  /*d9e0*/  CS2R R128, SRZ ;  /* 0x0000000000807805 */ /* 0x000fe4000001ff00 */
[-C--:B-1----:R-:W-:Y:S01]  /*d9f0*/  LEA.HI.X.SX32 R3, R130, R0.reuse, 0x1, P5 ;  /* 0x0000000082037211 */ /* 0x082fe200028f0eff */
[----:B------:R0:W-:Y:S01]  /*da00*/  STL [R1+0x8dc], R4 ;  /* 0x0008dc0401007387 */ /* 0x0001e20000100800 */
[----:B------:R-:W-:-:S02]  /*da10*/  LEA.HI.X.SX32 R0, R131, R0, 0x1, P3 ;  /* 0x0000000083007211 */ /* 0x000fc400018f0eff */
[----:B------:R-:W-:Y:S02]  /*da20*/  CS2R R130, SRZ ;  /* 0x0000000000827805 */ /* 0x000fe4000001ff00 */
[----:B--2---:R-:W-:Y:S01]  /*da30*/  IADD3 R5, P3, R219, UR9, RZ ;  /* 0x00000009db057c10 */ /* 0x004fe2000ff7e0ff */
[----:B------:R1:W-:Y:S04]  /*da40*/  STL [R1+0x8e0], R3 ;  /* 0x0008e00301007387 */ /* 0x0003e80000100800 */
[----:B------:R2:W-:Y:S01]  /*da50*/  STL [R1+0x5c0], R0 ;  /* 0x0005c00001007387 */ /* 0x0005e20000100800 */
[----:B0-----:R-:W-:Y:S01]  /*da60*/  IADD3.X R4, R220, UR11, RZ, P1, !PT ;  /* 0x0000000bdc047c10 */ /* 0x001fe20008ffe4ff */
[----:B-1----:R-:W-:Y:S01]  /*da70*/  IMAD.SHL.U32 R3, R133, 0x10, RZ ;  /* 0x0000001085037824 */ /* 0x002fe200078e00ff */
[----:B------:R-:W-:-:S02]  /*da80*/  CS2R R132, SRZ ;  /* 0x0000000000847805 */ /* 0x000fc4000001ff00 */
[----:B--2---:R-:W-:Y:S02]  /*da90*/  IADD3.X R0, R218, UR11, RZ, P0, !PT ;  /* 0x0000000bda007c10 */ /* 0x004fe400087fe4ff */
[----:B------:R-:W-:Y:S01]  /*daa0*/  STL [R1+0xe44], R3 ;  /* 0x000e440301007387 */ /* 0x000fe20000100800 */
[----:B------:R-:W-:-:S03]  /*dab0*/  UIMAD UR11, UR48, 0x24, URZ ;  /* 0x00000024300b78a4 */ /* 0x000fc6000f8e023f */
[----:B------:R0:W-:Y:S04]  /*dac0*/  STL [R1+0x5c4], R4 ;  /* 0x0005c40401007387 */ /* 0x0001e80000100800 */
[----:B------:R1:W-:Y:S01]  /*dad0*/  STL [R1+0x5c8], R0 ;  /* 0x0005c80001007387 */ /* 0x0003e20000100800 */
[----:B0-----:R-:W-:Y:S02]  /*dae0*/  IADD3 R4, P1, R219, UR4, RZ ;  /* 0x00000004db047c10 */ /* 0x001fe4000ff3e0ff */
[----:B-1----:R-:W-:Y:S01]  /*daf0*/  IADD3 R0, P0, R221, UR4, RZ ;  /* 0x00000004dd007c10 */ /* 0x002fe2000ff1e0ff */
[----:B------:R-:W-:-:S04]  /*db00*/  USHF.R.S32.HI UR4, URZ, 0x1f, UR9 ;  /* 0x0000001f3f047899 */ /* 0x000fc80008011409 */
[----:B------:R0:W-:Y:S04]  /*db10*/  STL [R1+0x5d0], R0 ;  /* 0x0005d00001007387 */ /* 0x0001e80000100800 */
[----:B------:R1:W-:Y:S01]  /*db20*/  STL [R1+0x5d8], R4 ;  /* 0x0005d80401007387 */ /* 0x0003e20000100800 */
[----:B0-----:R-:W-:Y:S01]  /*db30*/  IADD3 R0, P2, R221, UR9, RZ ;  /* 0x00000009dd007c10 */ /* 0x001fe2000ff5e0ff */
[----:B------:R-:W-:Y:S01]  /*db40*/  UMOV UR9, URZ ;  /* 0x0000003f00097c82 */ /* 0x000fe20008000000 */
[----:B-1----:R-:W-:-:S03]  /*db50*/  IADD3.X R4, R220, UR10, RZ, P0, !PT ;  /* 0x0000000adc047c10 */ /* 0x002fc600087fe4ff */
        /* <DEDUP_REMOVED lines=8> */
[----:B-1----:R-:W-:Y:S01]  /*dbe0*/  IADD3.X R4, R220, UR4, RZ, P2, !PT ;  /* 0x00000004dc047c10 */ /* 0x002fe200097fe4ff */
[----:B------:R-:W-:-:S04]  /*dbf0*/  USHF.R.S32.HI UR60, URZ, 0x1f, UR12 ;  /* 0x0000001f3f3c7899 */ /* 0x000fc8000801140c */
[----:B------:R1:W-:Y:S01]  /*dc00*/  STL [R1+0x5dc], R4 ;  /* 0x0005dc0401007387 */ /* 0x0003e20000100800 */
[----:B0-----:R-:W-:Y:S01]  /*dc10*/  IADD3.X R0, R218, UR4, RZ, P3, !PT ;  /* 0x00000004da007c10 */ /* 0x001fe20009ffe4ff */
[----:B------:R-:W-:-:S04]  /*dc20*/  UMOV UR4, URZ ;  /* 0x0000003f00047c82 */ /* 0x000fc80008000000 */
[----:B------:R0:W-:Y:S01]  /*dc30*/  STL [R1+0x5e4], R0 ;  /* 0x0005e40001007387 */ /* 0x0001e20000100800 */
[----:B-1----:R-:W-:-:S03]  /*dc40*/  IADD3 R4, P0, R221, UR29, RZ ;  /* 0x0000001ddd047c10 */ /* 0x002fc6000ff1e0ff */
[----:B------:R-:W-:Y:S04]  /*dc50*/  STL [R1+0x17c], RZ ;  /* 0x00017cff01007387 */ /* 0x000fe80000100800 */
[----:B------:R-:W-:Y:S01]  /*dc60*/  STL [R1], RZ ;  /* 0x000000ff01007387 */ /* 0x000fe20000100800 */
[----:B0-----:R-:W-:Y:S01]  /*dc70*/  IADD3 R0, P1, R219, UR29, RZ ;  /* 0x0000001ddb007c10 */ /* 0x001fe2000ff3e0ff */
[----:B------:R-:W-:Y:S02]  /*dc80*/  USHF.R.S32.HI UR29, URZ, 0x1f, UR29 ;  /* 0x0000001f3f1d7899 */ /* 0x000fe4000801141d */
[----:B------:R-:W-:Y:S04]  /*dc90*/  STL [R1+0x4], RZ ;  /* 0x000004ff01007387 */ /* 0x000fe80000100800 */
        /* <DEDUP_REMOVED lines=62> */
[----:B------:R0:W-:Y:S04]  /*e080*/  STL [R1+0x5f0], R4 ;  /* 0x0005f00401007387 */ /* 0x0001e80000100800 */
[----:B------:R1:W-:Y:S01]  /*e090*/  STL [R1+0x5f8], R0 ;  /* 0x0005f80001007387 */ /* 0x0003e20000100800 */
[----:B0-----:R-:W-:-:S02]  /*e0a0*/  IADD3.X R4, R220, UR29, RZ, P0, !PT ;  /* 0x0000001ddc047c10 */ /* 0x001fc400087fe4ff */
        /* <DEDUP_REMOVED lines=220> */
[----:B------:R-:W-:Y:S02]  /*ee70*/  IADD3 R5, P0, R221, UR8, RZ ;  /* 0x00000008dd057c10 */ /* 0x000fe4000ff1e0ff */
[----:B-1----:R-:W-:Y:S01]  /*ee80*/  IADD3.X R0, R218, UR11, RZ, P1, !PT ;  /* 0x0000000bda007c10 */ /* 0x002fe20008ffe4ff */
[----:B------:R0:W-:Y:S04]  /*ee90*/  STL [R1+0x74c], R4 ;  /* 0x00074c0401007387 */ /* 0x0001e80000100800 */
[----:B------:R1:W-:Y:S04]  /*eea0*/  STL [R1+0x754], R0 ;  /* 0x0007540001007387 */ /* 0x0003e80000100800 */
[----:B------:R2:W-:Y:S01]  /*eeb0*/  STL [R1+0x760], R5 ;  /* 0x0007600501007387 */ /* 0x0005e20000100800 */
[----:B0-----:R-:W-:Y:S01]  /*eec0*/  IADD3 R4, P1, R219, UR8, RZ ;  /* 0x00000008db047c10 */ /* 0x001fe2000ff3e0ff */
[----:B------:R-:W-:Y:S01]  /*eed0*/  UIADD3 UR8, UP0, UR20, 0x2, URZ ;  /* 0x0000000214087890 */ /* 0x000fe2000ff1e03f */
[----:B-1----:R-:W-:-:S03]  /*eee0*/  LOP3.LUT R0, R3, 0x70, RZ, 0xc0, !PT ;  /* 0x0000007003007812 */ /* 0x002fc600078ec0ff */
[----:B------:R0:W-:Y:S01]  /*eef0*/  STL [R1+0x768], R4 ;  /* 0x0007680401007387 */ /* 0x0001e20000100800 */
[----:B------:R-:W-:Y:S01]  /*ef00*/  IADD3.X R3, R220, UR10, RZ, P0, !PT ;  /* 0x0000000adc037c10 */ /* 0x000fe200087fe4ff */
[----:B------:R-:W-:Y:S01]  /*ef10*/  UIADD3.X UR9, UR9, 0x40000040, URZ, UP0, !UPT ;  /* 0x4000004009097890 */ /* 0x000fe200087fe43f */
[----:B--2---:R-:W-:Y:S01]  /*ef20*/  IADD3 R5, P5, R219, UR12, RZ ;  /* 0x0000000cdb057c10 */ /* 0x004fe2000ffbe0ff */
[----:B------:R-:W-:Y:S02]  /*ef30*/  IMAD R0, R217, 0x80, R0 ;  /* 0x00000080d9007824 */ /* 0x000fe400078e0200 */
[----:B------:R1:W-:Y:S01]  /*ef40*/  STL [R1+0x75c], R3 ;  /* 0x00075c0301007387 */ /* 0x0003e20000100800 */
[----:B0-----:R-:W-:Y:S01]  /*ef50*/  IADD3.X R4, R218, UR10, RZ, P1, !PT ;  /* 0x0000000ada047c10 */ /* 0x001fe20008ffe4ff */
[----:B------:R-:W-:-:S04]  /*ef60*/  UIADD3 UR10, UP1, UR43, 0x2, URZ ;  /* 0x000000022b0a7890 */ /* 0x000fc8000ff3e03f */
[----:B------:R0:W-:Y:S01]  /*ef70*/  STL [R1+0x764], R4 ;  /* 0x0007640401007387 */ /* 0x0001e20000100800 */
[----:B-1----:R-:W-:Y:S01]  /*ef80*/  SHF.R.S32.HI R3, RZ, 0x7, R216 ;  /* 0x00000007ff037819 */ /* 0x002fe200000114d8 */
[----:B------:R-:W-:Y:S02]  /*ef90*/  UIADD3.X UR11, UR4, 0x40000040, URZ, UP1, !UPT ;  /* 0x40000040040b7890 */ /* 0x000fe40008ffe43f */
[----:B------:R-:W-:Y:S02]  /*efa0*/  USHF.R.S32.HI UR4, URZ, 0x1f, UR7 ;  /* 0x0000001f3f047899 */ /* 0x000fe40008011407 */
[----:B------:R1:W-:Y:S01]  /*efb0*/  STL [R1+0xe40], R3 ;  /* 0x000e400301007387 */ /* 0x0003e20000100800 */
[----:B0-----:R-:W-:-:S03]  /*efc0*/  IADD3 R4, P2, R221, UR5, RZ ;  /* 0x00000005dd047c10 */ /* 0x001fc6000ff5e0ff */
[----:B------:R-:W-:Y:S04]  /*efd0*/  STL [R1+0xde0], R0 ;  /* 0x000de00001007387 */ /* 0x000fe80000100800 */
[----:B------:R0:W-:Y:S01]  /*efe0*/  STL [R1+0x770], R4 ;  /* 0x0007700401007387 */ /* 0x0001e20000100800 */
[----:B-1----:R-:W-:Y:S01]  /*eff0*/  IADD3 R3, P3, R219, UR5, RZ ;  /* 0x00000005db037c10 */ /* 0x002fe2000ff7e0ff */
[----:B------:R-:W-:-:S04]  /*f000*/  USHF.R.S32.HI UR5, URZ, 0x1f, UR6 ;  /* 0x0000001f3f057899 */ /* 0x000fc80008011406 */
[----:B------:R1:W-:Y:S01]  /*f010*/  STL [R1+0x778], R3 ;  /* 0x0007780301007387 */ /* 0x0003e20000100800 */
[----:B0-----:R-:W-:-:S05]  /*f020*/  IADD3 R4, P0, R221, UR61, RZ ;  /* 0x0000003ddd047c10 */ /* 0x001fca000ff1e0ff */
[----:B------:R0:W-:Y:S01]  /*f030*/  STL [R1+0x780], R4 ;  /* 0x0007800401007387 */ /* 0x0001e20000100800 */
[----:B-1----:R-:W-:-:S05]  /*f040*/  IADD3 R3, P1, R219, UR61, RZ ;  /* 0x0000003ddb037c10 */ /* 0x002fca000ff3e0ff */
[----:B------:R1:W-:Y:S01]  /*f050*/  STL [R1+0x788], R3 ;  /* 0x0007880301007387 */ /* 0x0003e20000100800 */
[----:B0-----:R-:W-:-:S05]  /*f060*/  IADD3 R4, P4, R221, UR12, RZ ;  /* 0x0000000cdd047c10 */ /* 0x001fca000ff9e0ff */
[----:B------:R0:W-:Y:S01]  /*f070*/  STL [R1+0x790], R4 ;  /* 0x0007900401007387 */ /* 0x0001e20000100800 */
[----:B-1----:R-:W-:-:S03]  /*f080*/  IADD3.X R3, R220, UR13, RZ, P2, !PT ;  /* 0x0000000ddc037c10 */ /* 0x002fc600097fe4ff */
[----:B------:R1:W-:Y:S04]  /*f090*/  STL [R1+0x798], R5 ;  /* 0x0007980501007387 */ /* 0x0003e80000100800 */
[----:B------:R2:W-:Y:S01]  /*f0a0*/  STL [R1+0x76c], R3 ;  /* 0x00076c0301007387 */ /* 0x0005e20000100800 */
[----:B0-----:R-:W-:Y:S01]  /*f0b0*/  IADD3.X R4, R218, UR13, RZ, P3, !PT ;  /* 0x0000000dda047c10 */ /* 0x001fe20009ffe4ff */
[----:B------:R-:W-:Y:S01]  /*f0c0*/  UIADD3.64 UR12, UR8, 0x2, URZ ;  /* 0x00000002080c7897 */ /* 0x000fe2000fffe03f */
[----:B-1----:R-:W-:-:S03]  /*f0d0*/  IADD3 R5, P3, R219, UR16, RZ ;  /* 0x00000010db057c10 */ /* 0x002fc6000ff7e0ff */
[----:B------:R0:W-:Y:S01]  /*f0e0*/  STL [R1+0x774], R4 ;  /* 0x0007740401007387 */ /* 0x0001e20000100800 */
[----:B--2---:R-:W-:-:S05]  /*f0f0*/  IADD3 R3, P2, R221, UR16, RZ ;  /* 0x00000010dd037c10 */ /* 0x004fca000ff5e0ff */
[----:B------:R1:W-:Y:S01]  /*f100*/  STL [R1+0x7a0], R3 ;  /* 0x0007a00301007387 */ /* 0x0003e20000100800 */
[----:B0-----:R-:W-:-:S03]  /*f110*/  IADD3.X R4, R220, UR17, RZ, P0, !PT ;  /* 0x00000011dc047c10 */ /* 0x001fc600087fe4ff */
[----:B------:R0:W-:Y:S04]  /*f120*/  STL [R1+0x7a8], R5 ;  /* 0x0007a80501007387 */ /* 0x0001e80000100800 */
[----:B------:R2:W-:Y:S01]  /*f130*/  STL [R1+0x77c], R4 ;  /* 0x00077c0401007387 */ /* 0x0005e20000100800 */
[----:B-1----:R-:W-:Y:S01]  /*f140*/  IADD3.X R3, R218, UR17, RZ, P1, !PT ;  /* 0x00000011da037c10 */ /* 0x002fe20008ffe4ff */
[----:B------:R-:W-:Y:S01]  /*f150*/  UIADD3.64 UR16, UR8, 0x4, URZ ;  /* 0x0000000408107897 */ /* 0x000fe2000fffe03f */
[----:B0-----:R-:W-:-:S03]  /*f160*/  IADD3 R5, P1, R219, UR59, RZ ;  /* 0x0000003bdb057c10 */ /* 0x001fc6000ff3e0ff */
        /* <DEDUP_REMOVED lines=10> */
[----:B--2---:R-:W-:Y:S02]  /*f210*/  IADD3 R3, P4, R221, UR54, RZ ;  /* 0x00000036dd037c10 */ /* 0x004fe4000ff9e0ff */
[----:B------:R-:W-:-:S03]  /*f220*/  ULDC UR61, c[0x0][0x238] ;  /* 0x00008e00003d7ab9 */ /* 0x000fc60000000800 */
        /* <DEDUP_REMOVED lines=14> */
[----:B------:R-:W-:Y:S02]  /*f310*/  UIADD3.64 UR52, UR8, 0x202, URZ ;  /* 0x0000020208347897 */ /* 0x000fe4000fffe03f */
[----:B------:R-:W-:Y:S01]  /*f320*/  UIADD3.64 UR52, UR8, 0x604, URZ ;  /* 0x0000060408347897 */ /* 0x000fe2000fffe03f */
[----:B0-----:R-:W-:Y:S01]  /*f330*/  IADD3 R5, P1, R219, UR50, RZ ;  /* 0x00000032db057c10 */ /* 0x001fe2000ff3e0ff */
        /* <DEDUP_REMOVED lines=78> */
[----:B-1----:R-:W-:Y:S02]  /*f820*/  IADD3.X R3, R218, UR47, RZ, P1, !PT ;  /* 0x0000002fda037c10 */ /* 0x002fe40008ffe4ff */
        /* <DEDUP_REMOVED lines=18> */
[----:B0-----:R-:W-:-:S03]  /*f950*/  LOP3.LUT R5, R0, 0x20, RZ, 0x3c, !PT ;  /* 0x0000002000057812 */ /* 0x001fc600078e3cff */
[----:B------:R0:W-:Y:S01]  /*f960*/  STL [R1+0x864], R3 ;  /* 0x0008640301007387 */ /* 0x0001e20000100800 */
[----:B--2---:R-:W-:-:S05]  /*f970*/  LOP3.LUT R4, R0, 0x10, RZ, 0x3c, !PT ;  /* 0x0000001000047812 */ /* 0x004fca00078e3cff */
[----:B------:R1:W-:Y:S01]  /*f980*/  STL [R1+0xdfc], R4 ;  /* 0x000dfc0401007387 */ /* 0x0003e20000100800 */
[----:B0-----:R-:W-:-:S03]  /*f990*/  LOP3.LUT R3, R0, 0x30, RZ, 0x3c, !PT ;  /* 0x0000003000037812 */ /* 0x001fc600078e3cff */
[----:B------:R0:W-:Y:S04]  /*f9a0*/  STL [R1+0xdf8], R5 ;  /* 0x000df80501007387 */ /* 0x0001e80000100800 */
[----:B------:R2:W-:Y:S01]  /*f9b0*/  STL [R1+0xdf4], R3 ;  /* 0x000df40301007387 */ /* 0x0005e20000100800 */
[C---:B-1----:R-:W-:Y:S02]  /*f9c0*/  LOP3.LUT R4, R0.reuse, 0x40, RZ, 0x3c, !PT ;  /* 0x0000004000047812 */ /* 0x042fe400078e3cff */
[----:B0-----:R-:W-:-:S03]  /*f9d0*/  LOP3.LUT R5, R0, 0x50, RZ, 0x3c, !PT ;  /* 0x0000005000057812 */ /* 0x001fc600078e3cff */
[----:B------:R0:W-:Y:S01]  /*f9e0*/  STL [R1+0xdf0], R4 ;  /* 0x000df00401007387 */ /* 0x0001e20000100800 */
[----:B--2---:R-:W-:-:S03]  /*f9f0*/  LOP3.LUT R3, R0, 0x60, RZ, 0x3c, !PT ;  /* 0x0000006000037812 */ /* 0x004fc600078e3cff */
[----:B------:R-:W-:Y:S04]  /*fa00*/  STL [R1+0xdec], R5 ;  /* 0x000dec0501007387 */ /* 0x000fe80000100800 */
[----:B------:R1:W-:Y:S01]  /*fa10*/  STL [R1+0xde8], R3 ;  /* 0x000de80301007387 */ /* 0x0003e20000100800 */
[----:B0-----:R-:W-:Y:S02]  /*fa20*/  LOP3.LUT R4, R0, 0x70, RZ, 0x3c, !PT ;  /* 0x0000007000047812 */ /* 0x001fe400078e3cff */
[----:B------:R-:W-:-:S03]  /*fa30*/  IADD3 R0, P6, R221, UR22, RZ ;  /* 0x00000016dd007c10 */ /* 0x000fc6000ffde0ff */
[----:B------:R0:W-:Y:S01]  /*fa40*/  STL [R1+0xde4], R4 ;  /* 0x000de40401007387 */ /* 0x0001e20000100800 */
[----:B-1----:R-:W-:-:S03]  /*fa50*/  IADD3 R3, P3, R219, UR22, RZ ;  /* 0x00000016db037c10 */ /* 0x002fc6000ff7e0ff */
[----:B------:R1:W-:Y:S01]  /*fa60*/  STL [R1+0x890], R0 ;  /* 0x0008900001007387 */ /* 0x0003e20000100800 */
[----:B------:R-:W-:-:S03]  /*fa70*/  UMOV UR22, UR43 ;  /* 0x0000002b00167c82 */ /* 0x000fc60008000000 */
[----:B------:R2:W-:Y:S01]  /*fa80*/  STL [R1+0x898], R3 ;  /* 0x0008980301007387 */ /* 0x0005e20000100800 */
[----:B0-----:R-:W-:Y:S02]  /*fa90*/  IADD3 R4, P2, R221, UR23, RZ ;  /* 0x00000017dd047c10 */ /* 0x001fe4000ff5e0ff */
[----:B-1----:R-:W-:-:S03]  /*faa0*/  IADD3.X R0, R220, UR31, RZ, P1, !PT ;  /* 0x0000001fdc007c10 */ /* 0x002fc60008ffe4ff */
[----:B------:R0:W-:Y:S01]  /*fab0*/  STL [R1+0x8a0], R4 ;  /* 0x0008a00401007387 */ /* 0x0001e20000100800 */
[----:B--2---:R-:W-:-:S03]  /*fac0*/  IADD3 R3, P1, R219, UR23, RZ ;  /* 0x00000017db037c10 */ /* 0x004fc6000ff3e0ff */
[----:B------:R1:W-:Y:S01]  /*fad0*/  STL [R1+0x86c], R0 ;  /* 0x00086c0001007387 */ /* 0x0003e20000100800 */
[----:B------:R-:W-:-:S03]  /*fae0*/  UMOV UR23, 0x40000040 ;  /* 0x4000004000177882 */ /* 0x000fc60000000000 */
[----:B------:R2:W-:Y:S01]  /*faf0*/  STL [R1+0x8a8], R3 ;  /* 0x0008a80301007387 */ /* 0x0005e20000100800 */
[----:B0-----:R-:W-:Y:S02]  /*fb00*/  IADD3.X R4, R218, UR31, RZ, P0, !PT ;  /* 0x0000001fda047c10 */ /* 0x001fe400087fe4ff */
[----:B-1----:R-:W-:-:S03]  /*fb10*/  IADD3 R0, P0, R221, UR26, RZ ;  /* 0x0000001add007c10 */ /* 0x002fc6000ff1e0ff */
[----:B------:R0:W-:Y:S01]  /*fb20*/  STL [R1+0x874], R4 ;  /* 0x0008740401007387 */ /* 0x0001e20000100800 */
[----:B--2---:R-:W-:-:S03]  /*fb30*/  IADD3.X R3, R220, UR34, RZ, P5, !PT ;  /* 0x00000022dc037c10 */ /* 0x004fc6000affe4ff */
[----:B------:R1:W-:Y:S04]  /*fb40*/  STL [R1+0x8b0], R0 ;  /* 0x0008b00001007387 */ /* 0x0003e80000100800 */
[----:B------:R2:W-:Y:S01]  /*fb50*/  STL [R1+0x87c], R3 ;  /* 0x00087c0301007387 */ /* 0x0005e20000100800 */
[----:B0-----:R-:W-:Y:S02]  /*fb60*/  IADD3 R4, P5, R219, UR26, RZ ;  /* 0x0000001adb047c10 */ /* 0x001fe4000ffbe0ff */
[----:B-1----:R-:W-:-:S03]  /*fb70*/  IADD3.X R0, R218, UR34, RZ, P4, !PT ;  /* 0x00000022da007c10 */ /* 0x002fc6000a7fe4ff */
[----:B------:R-:W-:Y:S01]  /*fb80*/  STL [R1+0x8b8], R4 ;  /* 0x0008b80401007387 */ /* 0x000fe20000100800 */
[----:B--2---:R-:W-:-:S03]  /*fb90*/  IADD3 R3, P4, R221, UR27, RZ ;  /* 0x0000001bdd037c10 */ /* 0x004fc6000ff9e0ff */
[----:B------:R0:W-:Y:S04]  /*fba0*/  STL [R1+0x884], R0 ;  /* 0x0008840001007387 */ /* 0x0001e80000100800 */
[----:B------:R1:W-:Y:S01]  /*fbb0*/  STL [R1+0x8c0], R3 ;  /* 0x0008c00301007387 */ /* 0x0003e20000100800 */
[----:B0-----:R-:W-:Y:S02]  /*fbc0*/  IADD3.X R0, R220, UR35, RZ, P6, !PT ;  /* 0x00000023dc007c10 */ /* 0x001fe4000b7fe4ff */
[----:B------:R-:W-:Y:S02]  /*fbd0*/  IADD3 R4, P6, R219, UR27, RZ ;  /* 0x0000001bdb047c10 */ /* 0x000fe4000ffde0ff */
[----:B-1----:R-:W-:Y:S01]  /*fbe0*/  IADD3.X R3, R218, UR35, RZ, P3, !PT ;  /* 0x00000023da037c10 */ /* 0x002fe20009ffe4ff */
[----:B------:R0:W-:Y:S04]  /*fbf0*/  STL [R1+0x88c], R0 ;  /* 0x00088c0001007387 */ /* 0x0001e80000100800 */
[----:B------:R1:W-:Y:S04]  /*fc00*/  STL [R1+0x8c8], R4 ;  /* 0x0008c80401007387 */ /* 0x0003e80000100800 */
[----:B------:R2:W-:Y:S01]  /*fc10*/  STL [R1+0x894], R3 ;  /* 0x0008940301007387 */ /* 0x0005e20000100800 */
[----:B0-----:R-:W-:-:S02]  /*fc20*/  IADD3 R0, P3, R221, UR61, RZ ;  /* 0x0000003ddd007c10 */ /* 0x001fc4000ff7e0ff */
[----:B-1----:R-:W-:-:S03]  /*fc30*/  IADD3.X R4, R220, UR38, RZ, P2, !PT ;  /* 0x00000026dc047c10 */ /* 0x002fc600097fe4ff */
[----:B------:R0:W-:Y:S01]  /*fc40*/  STL [R1+0x8d0], R0 ;  /* 0x0008d00001007387 */ /* 0x0001e20000100800 */
[----:B--2---:R-:W-:-:S03]  /*fc50*/  IADD3 R3, P2, R219, UR21, RZ ;  /* 0x00000015db037c10 */ /* 0x004fc6000ff5e0ff */
[----:B------:R1:W-:Y:S04]  /*fc60*/  STL [R1+0x89c], R4 ;  /* 0x00089c0401007387 */ /* 0x0003e80000100800 */
[----:B------:R2:W-:Y:S01]  /*fc70*/  STL [R1+0x8d8], R3 ;  /* 0x0008d80301007387 */ /* 0x0005e20000100800 */
[----:B0-----:R-:W-:Y:S02]  /*fc80*/  IADD3.X R0, R218, UR38, RZ, P1, !PT ;  /* 0x00000026da007c10 */ /* 0x001fe40008ffe4ff */
[----:B-1----:R-:W-:-:S03]  /*fc90*/  IADD3.X R4, R220, UR39, RZ, P0, !PT ;  /* 0x00000027dc047c10 */ /* 0x002fc600087fe4ff */
[----:B------:R0:W-:Y:S01]  /*fca0*/  STL [R1+0x8a4], R0 ;  /* 0x0008a40001007387 */ /* 0x0001e20000100800 */
[----:B--2---:R-:W-:-:S03]  /*fcb0*/  IADD3.X R3, R218, UR39, RZ, P5, !PT ;  /* 0x00000027da037c10 */ /* 0x004fc6000affe4ff */
        /* <DEDUP_REMOVED lines=8> */
[----:B0-----:R-:W-:-:S05]  /*fd40*/  IADD3.X R0, R218, UR30, RZ, P2, !PT ;  /* 0x0000001eda007c10 */ /* 0x001fca00097fe4ff */
[----:B------:R1:W-:Y:S02]  /*fd50*/  STL [R1+0x8d4], R0 ;  /* 0x0008d40001007387 */ /* 0x0003e40000100800 */
.L_x_2:
[----:B-12---:R-:W2:Y:S04]  /*fd60*/  LDL R4, [R1+0x17c] ;  /* 0x00017c0001047983 */ /* 0x006ea80000100800 */
[----:B------:R-:W-:Y:S04]  /*fd70*/  STL [R1+0x1404], R233 ;  /* 0x001404e901007387 */ /* 0x000fe80000100800 */
        /* <DEDUP_REMOVED lines=102> */
[----:B------:R-:W-:Y:S04]  /*103e0*/  STL.64 [R1+0x1060], R214 ;  /* 0x001060d601007387 */ /* 0x000fe80000100a00 */
        /* <DEDUP_REMOVED lines=95> */
[----:B------:R-:W-:Y:S04]  /*109e0*/  STL [R1+0xf60], R151 ;  /* 0x000f609701007387 */ /* 0x000fe80000100800 */
[----:B------:R0:W-:Y:S04]  /*109f0*/  STL [R1+0xf4c], R24 ;  /* 0x000f4c1801007387 */ /* 0x0001e80000100800 */
[----:B0-----:R-:W3:Y:S04]  /*10a00*/  LDL.LU R24, [R1+0xcb0] ;  /* 0x000cb00001187983 */ /* 0x001ee80000300800 */
[----:B------:R0:W-:Y:S04]  /*10a10*/  STL [R1+0xf48], R25 ;  /* 0x000f481901007387 */ /* 0x0001e80000100800 */
[----:B0-----:R-:W4:Y:S04]  /*10a20*/  LDL.LU R25, [R1+0xc84] ;  /* 0x000c840001197983 */ /* 0x001f280000300800 */
        /* <DEDUP_REMOVED lines=110> */
[----:B------:R0:W-:Y:S01]  /*11110*/  STL [R1+0xe68], R81 ;  /* 0x000e685101007387 */ /* 0x0001e20000100800 */
[----:B------:R-:W-:-:S03]  /*11120*/  MOV R150, UR48 ;  /* 0x0000003000967c02 */ /* 0x000fc60008000f00 */
        /* <DEDUP_REMOVED lines=10> */
[----:B------:R0:W-:Y:S04]  /*111d0*/  STL [R1+0xe58], R85 ;  /* 0x000e585501007387 */ /* 0x0001e80000100800 */
[----:B0-----:R-:W4:Y:S04]  /*111e0*/  LDL.LU R85, [R1+0xb94] ;  /* 0x000b940001557983 */ /* 0x001f280000300800 */
[----:B------:R0:W-:Y:S04]  /*111f0*/  STL [R1+0xe54], R86 ;  /* 0x000e545601007387 */ /* 0x0001e80000100800 */
[----:B0-----:R-:W4:Y:S01]  /*11200*/  LDL.LU R86, [R1+0xbb8] ;  /* 0x000bb80001567983 */ /* 0x001f220000300800 */
[----:B------:R-:W-:-:S02]  /*11210*/  PRMT R88, RZ, 0x7610, R88 ;  /* 0x00007610ff587816 */ /* 0x000fc40000000058 */
[----:B------:R-:W-:Y:S01]  /*11220*/  PRMT R233, RZ, 0x7610, R233 ;  /* 0x00007610ffe97816 */ /* 0x000fe200000000e9 */
[----:B------:R-:W-:Y:S04]  /*11230*/  STL [R1+0xe50], R87 ;  /* 0x000e505701007387 */ /* 0x000fe80000100800 */
[----:B-----5:R-:W-:Y:S04]  /*11240*/  STL [R1+0xe48], R2 ;  /* 0x000e480201007387 */ /* 0x020fe80000100800 */
[----:B------:R-:W-:Y:S04]  /*11250*/  STL [R1+0x1160], R150 ;  /* 0x0011609601007387 */ /* 0x000fe80000100800 */
[----:B------:R0:W-:Y:S04]  /*11260*/  STL [R1+0xe1c], R0 ;  /* 0x000e1c0001007387 */ /* 0x0001e80000100800 */
[----:B------:R-:W-:Y:S04]  /*11270*/  STL [R1+0x1164], R151 ;  /* 0x0011649701007387 */ /* 0x000fe80000100800 */
[----:B------:R1:W-:Y:S01]  /*11280*/  STL [R1+0xe10], R5 ;  /* 0x000e100501007387 */ /* 0x0003e20000100800 */
[----:B0-----:R-:W-:-:S05]  /*11290*/  MOV R0, UR7 ;  /* 0x0000000700007c02 */ /* 0x001fca0008000f00 */
[----:B------:R0:W-:Y:S01]  /*112a0*/  STL [R1+0xe0c], R0 ;  /* 0x000e0c0001007387 */ /* 0x0001e20000100800 */
[----:B-1----:R-:W-:-:S05]  /*112b0*/  MOV R5, UR6 ;  /* 0x0000000600057c02 */ /* 0x002fca0008000f00 */
[----:B------:R1:W-:Y:S01]  /*112c0*/  STL [R1+0xe08], R5 ;  /* 0x000e080501007387 */ /* 0x0003e20000100800 */
[----:B0-----:R-:W-:-:S05]  /*112d0*/  MOV R0, UR5 ;  /* 0x0000000500007c02 */ /* 0x001fca0008000f00 */
[----:B------:R0:W-:Y:S01]  /*112e0*/  STL [R1+0xe04], R0 ;  /* 0x000e040001007387 */ /* 0x0001e20000100800 */
[----:B-1----:R-:W-:-:S05]  /*112f0*/  MOV R5, UR4 ;  /* 0x0000000400057c02 */ /* 0x002fca0008000f00 */
[----:B------:R1:W-:Y:S01]  /*11300*/  STL [R1+0xe00], R5 ;  /* 0x000e000501007387 */ /* 0x0003e20000100800 */
[----:B0-----:R-:W2:Y:S03]  /*11310*/  LDC R0, c[0x0][0x230] ;  /* 0x00008c00ff007b82 */ /* 0x001ea60000000800 */
[----:B------:R-:W-:Y:S04]  /*11320*/  STL [R1+0x116c], R219 ;  /* 0x00116cdb01007387 */ /* 0x000fe80000100800 */
[----:B------:R-:W-:Y:S01]  /*11330*/  STL [R1+0x1168], R218 ;  /* 0x001168da01007387 */ /* 0x000fe20000100800 */
[----:B--2---:R-:W-:-:S05]  /*11340*/  IMAD R0, R4, -0x80, R0 ;  /* 0xffffff8004007824 */ /* 0x004fca00078e0200 */
[C---:B------:R-:W-:Y:S01]  /*11350*/  ISETP.GT.AND P0, PT, R0.reuse, RZ, PT ;  /* 0x000000ff0000720c */ /* 0x040fe20003f04270 */
[----:B------:R-:W-:Y:S01]  /*11360*/  STL [R1+0x1170], R221 ;  /* 0x001170dd01007387 */ /* 0x000fe20000100800 */
[----:B------:R-:W-:-:S11]  /*11370*/  ISETP.GT.AND P1, PT, R0, 0x1, PT ;  /* 0x000000010000780c */ /* 0x000fd60003f24270 */
[----:B------:R-:W-:Y:S02]  /*11380*/  @P0 IMAD.MOV.U32 R4, RZ, RZ, R219 ;  /* 0x000000ffff040224 */ /* 0x000fe400078e00db */
[----:B-1----:R-:W-:-:S05]  /*11390*/  @P0 IMAD.MOV.U32 R5, RZ, RZ, R218 ;  /* 0x000000ffff050224 */ /* 0x002fca00078e00da */
[----:B------:R0:W2:Y:S01]  /*113a0*/  @P0 LDG.E.U8 R88, desc[UR56][R4.64] ;  /* 0x0000003804580981 */ /* 0x0000a2000c1e1100 */
[----:B------:R-:W-:Y:S02]  /*113b0*/  PRMT R3, RZ, 0x7610, R3 ;  /* 0x00007610ff037816 */ /* 0x000fe40000000003 */
[----:B------:R-:W-:Y:S01]  /*113c0*/  PRMT R229, RZ, 0x7610, R229 ;  /* 0x00007610ffe57816 */ /* 0x000fe200000000e5 */
[----:B------:R1:W-:Y:S01]  /*113d0*/  STL [R1+0xf5c], R220 ;  /* 0x000f5cdc01007387 */ /* 0x0003e20000100800 */
[----:B------:R-:W-:Y:S01]  /*113e0*/  ISETP.GT.AND P2, PT, R0, 0x2, PT ;  /* 0x000000020000780c */ /* 0x000fe20003f44270 */
[----:B0-----:R-:W-:Y:S02]  /*113f0*/  @P0 IMAD.MOV.U32 R4, RZ, RZ, R221 ;  /* 0x000000ffff040224 */ /* 0x001fe400078e00dd */
[----:B------:R-:W-:Y:S02]  /*11400*/  @P0 IMAD.MOV.U32 R5, RZ, RZ, R220 ;  /* 0x000000ffff050224 */ /* 0x000fe400078e00dc */
[----:B-1----:R-:W3:Y:S04]  /*11410*/  LDL.LU R220, [R1+0x8c0] ;  /* 0x0008c00001dc7983 */ /* 0x002ee80000300800 */
[----:B------:R-:W4:Y:S04]  /*11420*/  @P0 LDG.E.U8 R233, desc[UR56][R4.64] ;  /* 0x0000003804e90981 */ /* 0x000f28000c1e1100 */
[----:B----4-:R0:W-:Y:S04]  /*11430*/  STL [R1+0x120], R233 ;  /* 0x000120e901007387 */ /* 0x0101e80000100800 */
[----:B0-----:R-:W4:Y:S04]  /*11440*/  LDL.LU R233, [R1+0x1404] ;  /* 0x0014040001e97983 */ /* 0x001f280000300800 */
[----:B------:R-:W2:Y:S04]  /*11450*/  LDL R4, [R1+0x8d4] ;  /* 0x0008d40001047983 */ /* 0x000ea80000100800 */
[----:B------:R-:W2:Y:S02]  /*11460*/  LDL R5, [R1+0x8d8] ;  /* 0x0008d80001057983 */ /* 0x000ea40000100800 */
[----:B--2---:R-:W-:-:S04]  /*11470*/  @P1 LOP3.LUT R5, R5, R4, RZ, 0x3c, !PT ;  /* 0x0000000405051212 */ /* 0x004fc800078e3cff */
[----:B------:R-:W-:-:S04]  /*11480*/  @P1 LOP3.LUT R4, R5, R4, RZ, 0x3c, !PT ;  /* 0x0000000405041212 */ /* 0x000fc800078e3cff */
[----:B------:R-:W-:-:S05]  /*11490*/  @P1 LOP3.LUT R5, R5, R4, RZ, 0x3c, !PT ;  /* 0x0000000405051212 */ /* 0x000fca00078e3cff */
[----:B------:R0:W2:Y:S04]  /*114a0*/  @P1 LDG.E.U8 R3, desc[UR56][R4.64] ;  /* 0x0000003804031981 */ /* 0x0000a8000c1e1100 */
[----:B------:R-:W0:Y:S04]  /*114b0*/  LDL R4, [R1+0x8cc] ;  /* 0x0008cc0001047983 */ /* 0x000e280000100800 */
[----:B------:R-:W0:Y:S01]  /*114c0*/  LDL R5, [R1+0x8d0] ;  /* 0x0008d00001057983 */ /* 0x000e220000100800 */
[----:B------:R-:W-:Y:S02]  /*114d0*/  PRMT R225, RZ, 0x7610, R225 ;  /* 0x00007610ffe17816 */ /* 0x000fe400000000e1 */
[----:B------:R-:W-:-:S02]  /*114e0*/  PRMT R210, RZ, 0x7610, R210 ;  /* 0x00007610ffd27816 */ /* 0x000fc400000000d2 */
[----:B------:R-:W-:Y:S02]  /*114f0*/  ISETP.GT.AND P0, PT, R0, 0x3, PT ;  /* 0x000000030000780c */ /* 0x000fe40003f04270 */
[----:B0-----:R-:W-:-:S04]  /*11500*/  @P1 LOP3.LUT R5, R5, R4, RZ, 0x3c, !PT ;  /* 0x0000000405051212 */ /* 0x001fc800078e3cff */
[----:B------:R-:W-:-:S04]  /*11510*/  @P1 LOP3.LUT R4, R5, R4, RZ, 0x3c, !PT ;  /* 0x0000000405041212 */ /* 0x000fc800078e3cff */
[----:B------:R-:W-:-:S05]  /*11520*/  @P1 LOP3.LUT R5, R5, R4, RZ, 0x3c, !PT ;  /* 0x0000000405051212 */ /* 0x000fca00078e3cff */
[----:B------:R-:W3:Y:S04]  /*11530*/  @P1 LDG.E.U8 R229, desc[UR56][R4.64] ;  /* 0x0000003804e51981 */ /* 0x000ee8000c1e1100 */
[----:B---3--:R0:W-:Y:S04]  /*11540*/  STL [R1+0x11c], R229 ;  /* 0x00011ce501007387 */ /* 0x0081e80000100800 */
[----:B0-----:R-:W3:Y:S04]  /*11550*/  LDL.LU R229, [R1+0x1400] ;  /* 0x0014000001e57983 */ /* 0x001ee80000300800 */
[----:B------:R-:W4:Y:S04]  /*11560*/  LDL R4, [R1+0x8c4] ;  /* 0x0008c40001047983 */ /* 0x000f280000100800 */
[----:B------:R-:W4:Y:S01]  /*11570*/  LDL R5, [R1+0x8c8] ;  /* 0x0008c80001057983 */ /* 0x000f220000100800 */
[----:B------:R-:W-:-:S02]  /*11580*/  PRMT R89, RZ, 0x7610, R89 ;  /* 0x00007610ff597816 */ /* 0x000fc40000000059 */
[----:B------:R-:W-:Y:S02]  /*11590*/  PRMT R209, RZ, 0x7610, R209 ;  /* 0x00007610ffd17816 */ /* 0x000fe400000000d1 */
[----:B------:R-:W-:Y:S02]  /*115a0*/  ISETP.GT.AND P1, PT, R0, 0x4, PT ;  /* 0x000000040000780c */ /* 0x000fe40003f24270 */
[----:B----4-:R-:W-:-:S04]  /*115b0*/  @P2 LOP3.LUT R5, R5, R4, RZ, 0x3c, !PT ;  /* 0x0000000405052212 */ /* 0x010fc800078e3cff */
[----:B------:R-:W-:-:S04]  /*115c0*/  @P2 LOP3.LUT R4, R5, R4, RZ, 0x3c, !PT ;  /* 0x0000000405042212 */ /* 0x000fc800078e3cff */
[----:B------:R-:W-:-:S05]  /*115d0*/  @P2 LOP3.LUT R5, R5, R4, RZ, 0x3c, !PT ;  /* 0x0000000405052212 */ /* 0x000fca00078e3cff */
[----:B------:R-:W4:Y:S04]  /*115e0*/  @P2 LDG.E.U8 R225, desc[UR56][R4.64] ;  /* 0x0000003804e12981 */ /* 0x000f28000c1e1100 */
[----:B----4-:R0:W-:Y:S04]  /*115f0*/  STL [R1+0x114], R225 ;  /* 0x000114e101007387 */ /* 0x0101e80000100800 */
[----:B0-----:R-:W4:Y:S04]  /*11600*/  LDL.LU R225, [R1+0x13fc] ;  /* 0x0013fc0001e17983 */ /* 0x001f280000300800 */
[----:B------:R-:W2:Y:S01]  /*11610*/  LDL R5, [R1+0x8bc] ;  /* 0x0008bc0001057983 */ /* 0x000ea20000100800 */
[----:B------:R-:W-:-:S03]  /*11620*/  @P2 IMAD.MOV.U32 R4, RZ, RZ, R220 ;  /* 0x000000ffff042224 */ /* 0x000fc600078e00dc */
[----:B------:R-:W-:Y:S04]  /*11630*/  STL [R1+0x1174], R220 ;  /* 0x001174dc01007387 */ /* 0x000fe80000100800 */
[----:B--2---:R-:W2:Y:S04]  /*11640*/  @P2 LDG.E.U8 R210, desc[UR56][R4.64] ;  /* 0x0000003804d22981 */ /* 0x004ea8000c1e1100 */
[----:B------:R-:W3:Y:S04]  /*11650*/  LDL R4, [R1+0x8b4] ;  /* 0x0008b40001047983 */ /* 0x000ee80000100800 */
[----:B------:R-:W3:Y:S01]  /*11660*/  LDL R5, [R1+0x8b8] ;  /* 0x0008b80001057983 */ /* 0x000ee20000100800 */
[----:B------:R-:W-:-:S02]  /*11670*/  PRMT R217, RZ, 0x7610, R217 ;  /* 0x00007610ffd97816 */ /* 0x000fc400000000d9 */
[----:B------:R-:W-:Y:S02]  /*11680*/  PRMT R22, RZ, 0x7610, R22 ;  /* 0x00007610ff167816 */ /* 0x000fe40000000016 */
[----:B------:R-:W-:Y:S01]  /*11690*/  ISETP.GT.AND P2, PT, R0, 0x5, PT ;  /* 0x000000050000780c */ /* 0x000fe20003f44270 */
[----:B--2---:R-:W-:Y:S01]  /*116a0*/  STL [R1+0x13c4], R210 ;  /* 0x0013c4d201007387 */ /* 0x004fe20000100800 */
[----:B---3--:R-:W-:-:S04]  /*116b0*/  @P0 LOP3.LUT R5, R5, R4, RZ, 0x3c, !PT ;  /* 0x0000000405050212 */ /* 0x008fc800078e3cff */
[----:B------:R-:W-:-:S04]  /*116c0*/  @P0 LOP3.LUT R4, R5, R4, RZ, 0x3c, !PT ;  /* 0x0000000405040212 */ /* 0x000fc800078e3cff */
[----:B------:R-:W-:-:S05]  /*116d0*/  @P0 LOP3.LUT R5, R5, R4, RZ, 0x3c, !PT ;  /* 0x0000000405050212 */ /* 0x000fca00078e3cff */
[----:B------:R0:W2:Y:S04]  /*116e0*/  @P0 LDG.E.U8 R89, desc[UR56][R4.64] ;  /* 0x0000003804590981 */ /* 0x0000a8000c1e1100 */
[----:B------:R-:W0:Y:S04]  /*116f0*/  LDL R4, [R1+0x8ac] ;  /* 0x0008ac0001047983 */ /* 0x000e280000100800 */
[----:B------:R-:W0:Y:S02]  /*11700*/  LDL R5, [R1+0x8b0] ;  /* 0x0008b00001057983 */ /* 0x000e240000100800 */
[----:B0-----:R-:W-:-:S04]  /*11710*/  @P0 LOP3.LUT R5, R5, R4, RZ, 0x3c, !PT ;  /* 0x0000000405050212 */ /* 0x001fc800078e3cff */
[----:B------:R-:W-:-:S04]  /*11720*/  @P0 LOP3.LUT R4, R5, R4, RZ, 0x3c, !PT ;  /* 0x0000000405040212 */ /* 0x000fc800078e3cff */
[----:B------:R-:W-:-:S05]  /*11730*/  @P0 LOP3.LUT R5, R5, R4, RZ, 0x3c, !PT ;  /* 0x0000000405050212 */ /* 0x000fca00078e3cff */
[----:B------:R-:W3:Y:S04]  /*11740*/  @P0 LDG.E.U8 R209, desc[UR56][R4.64] ;  /* 0x0000003804d10981 */ /* 0x000ee8000c1e1100 */
[----:B------:R-:W4:Y:S04]  /*11750*/  LDL R4, [R1+0x8a4] ;  /* 0x0008a40001047983 */ /* 0x000f280000100800 */
[----:B------:R-:W4:Y:S04]  /*11760*/  LDL R5, [R1+0x8a8] ;  /* 0x0008a80001057983 */ /* 0x000f280000100800 */
[----:B---3--:R-:W-:Y:S01]  /*11770*/  STL [R1+0x13c8], R209 ;  /* 0x0013c8d101007387 */ /* 0x008fe20000100800 */
[----:B----4-:R-:W-:-:S04]  /*11780*/  @P1 LOP3.LUT R5, R5, R4, RZ, 0x3c, !PT ;  /* 0x0000000405051212 */ /* 0x010fc800078e3cff */
        /* <DEDUP_REMOVED lines=26> */
[----:B------:R-:W-:Y:S02]  /*11930*/  PRMT R17, RZ, 0x7610, R17 ;  /* 0x00007610ff117816 */ /* 0x000fe40000000011 */
[----:B------:R-:W-:Y:S02]  /*11940*/  ISETP.GT.AND P1, PT, R0, 0x7, PT ;  /* 0x000000070000780c */ /* 0x000fe40003f24270 */
[----:B0-----:R-:W-:-:S04]  /*11950*/  @P2 LOP3.LUT R5, R5, R4, RZ, 0x3c, !PT ;  /* 0x0000000405052212 */ /* 0x001fc800078e3cff */
[----:B------:R-:W-:-:S04]  /*11960*/  @P2 LOP3.LUT R4, R5, R4, RZ, 0x3c, !PT ;  /* 0x0000000405042212 */ /* 0x000fc800078e3cff */
[----:B------:R-:W-:-:S05]  /*11970*/  @P2 LOP3.LUT R5, R5, R4, RZ, 0x3c, !PT ;  /* 0x0000000405052212 */ /* 0x000fca00078e3cff */
[----:B------:R-:W3:Y:S04]  /*11980*/  @P2 LDG.E.U8 R153, desc[UR56][R4.64] ;  /* 0x0000003804992981 */ /* 0x000ee8000c1e1100 */
[----:B------:R-:W4:Y:S04]  /*11990*/  LDL R4, [R1+0x884] ;  /* 0x0008840001047983 */ /* 0x000f280000100800 */
[----:B------:R-:W4:Y:S01]  /*119a0*/  LDL R5, [R1+0x888] ;  /* 0x0008880001057983 */ /* 0x000f220000100800 */
[----:B------:R-:W-:Y:S02]  /*119b0*/  PRMT R211, RZ, 0x7610, R211 ;  /* 0x00007610ffd37816 */ /* 0x000fe400000000d3 */
[----:B------:R-:W-:Y:S01]  /*119c0*/  ISETP.GT.AND P2, PT, R0, 0x8, PT ;  /* 0x000000080000780c */ /* 0x000fe20003f44270 */
        /* <DEDUP_REMOVED lines=8> */
[----:B------:R-:W4:Y:S04]  /*11a50*/  LDL R5, [R1+0x880] ;  /* 0x0008800001057983 */ /* 0x000f280000100800 */
[----:B------:R0:W-:Y:S04]  /*11a60*/  STL.S16 [R1+0x108], R17 ;  /* 0x0001081101007387 */ /* 0x0001e80000100600 */
[----:B0-----:R-:W2:Y:S01]  /*11a70*/  LDL.LU R17, [R1+0x13ec] ;  /* 0x0013ec0001117983 */ /* 0x001ea20000300800 */
[----:B----4-:R-:W-:-:S04]  /*11a80*/  @P0 LOP3.LUT R5, R5, R4, RZ, 0x3c, !PT ;  /* 0x0000000405050212 */ /* 0x010fc800078e3cff */
[----:B------:R-:W-:-:S04]  /*11a90*/  @P0 LOP3.LUT R4, R5, R4, RZ, 0x3c, !PT ;  /* 0x0000000405040212 */ /* 0x000fc800078e3cff */
[----:B------:R-:W-:-:S05]  /*11aa0*/  @P0 LOP3.LUT R5, R5, R4, RZ, 0x3c, !PT ;  /* 0x0000000405050212 */ /* 0x000fca00078e3cff */
[----:B------:R-:W4:Y:S04]  /*11ab0*/  @P0 LDG.E.U8 R212, desc[UR56][R4.64] ;  /* 0x0000003804d40981 */ /* 0x000f28000c1e1100 */
[----:B------:R-:W3:Y:S04]  /*11ac0*/  LDL R4, [R1+0x874] ;  /* 0x0008740001047983 */ /* 0x000ee80000100800 */
[----:B------:R-:W3:Y:S04]  /*11ad0*/  LDL R5, [R1+0x878] ;  /* 0x0008780001057983 */ /* 0x000ee80000100800 */
[----:B----4-:R0:W-:Y:S04]  /*11ae0*/  STL [R1+0x13d0], R212 ;  /* 0x0013d0d401007387 */ /* 0x0101e80000100800 */
[----:B0-----:R-:W4:Y:S01]  /*11af0*/  LDL.LU R212, [R1+0x108] ;  /* 0x0001080001d47983 */ /* 0x001f220000300800 */
[----:B------:R-:W-:-:S02]  /*11b00*/  PRMT R6, RZ, 0x7610, R6 ;  /* 0x00007610ff067816 */ /* 0x000fc40000000006 */
[----:B------:R-:W-:Y:S02]  /*11b10*/  PRMT R154, RZ, 0x7610, R154 ;  /* 0x00007610ff9a7816 */ /* 0x000fe4000000009a */
[-C--:B---3--:R-:W-:Y:S02]  /*11b20*/  @P1 LOP3.LUT R5, R5, R4.reuse, RZ, 0x3c, !PT ;  /* 0x0000000405051212 */ /* 0x088fe400078e3cff */
[----:B------:R-:W-:Y:S02]  /*11b30*/  ISETP.GT.AND P0, PT, R0, 0x9, PT ;  /* 0x000000090000780c */ /* 0x000fe40003f04270 */
[----:B------:R-:W-:-:S04]  /*11b40*/  @P1 LOP3.LUT R4, R5, R4, RZ, 0x3c, !PT ;  /* 0x0000000405041212 */ /* 0x000fc800078e3cff */
[----:B------:R-:W-:-:S05]  /*11b50*/  @P1 LOP3.LUT R5, R5, R4, RZ, 0x3c, !PT ;  /* 0x0000000405051212 */ /* 0x000fca00078e3cff */
[----:B----4-:R0:W3:Y:S04]  /*11b60*/  @P1 LDG.E.U8 R212, desc[UR56][R4.64] ;  /* 0x0000003804d41981 */ /* 0x0100e8000c1e1100 */
[----:B------:R-:W0:Y:S04]  /*11b70*/  LDL R4, [R1+0x86c] ;  /* 0x00086c0001047983 */ /* 0x000e280000100800 */
[----:B------:R-:W0:Y:S02]  /*11b80*/  LDL R5, [R1+0x870] ;  /* 0x0008700001057983 */ /* 0x000e240000100800 */
[----:B0-----:R-:W-:-:S04]  /*11b90*/  @P1 LOP3.LUT R5, R5, R4, RZ, 0x3c, !PT ;  /* 0x0000000405051212 */ /* 0x001fc800078e3cff */
[----:B------:R-:W-:-:S04]  /*11ba0*/  @P1 LOP3.LUT R4, R5, R4, RZ, 0x3c, !PT ;  /* 0x0000000405041212 */ /* 0x000fc800078e3cff */
[----:B------:R-:W-:-:S05]  /*11bb0*/  @P1 LOP3.LUT R5, R5, R4, RZ, 0x3c, !PT ;  /* 0x0000000405051212 */ /* 0x000fca00078e3cff */
[----:B------:R-:W4:Y:S04]  /*11bc0*/  @P1 LDG.E.U8 R211, desc[UR56][R4.64] ;  /* 0x0000003804d31981 */ /* 0x000f28000c1e1100 */
[----:B------:R-:W2:Y:S04]  /*11bd0*/  LDL R4, [R1+0x864] ;  /* 0x0008640001047983 */ /* 0x000ea80000100800 */
[----:B------:R-:W2:Y:S04]  /*11be0*/  LDL R5, [R1+0x868] ;  /* 0x0008680001057983 */ /* 0x000ea80000100800 */
[----:B----4-:R-:W-:Y:S01]  /*11bf0*/  STL [R1+0x13d4], R211 ;  /* 0x0013d4d301007387 */ /* 0x010fe20000100800 */
        /* <DEDUP_REMOVED lines=12> */
[----:B------:R-:W4:Y:S04]  /*11cc0*/  @P2 LDG.E.U8 R154, desc[UR56][R4.64] ;  /* 0x00000038049a2981 */ /* 0x000f28000c1e1100 */
[----:B------:R-:W3:Y:S04]  /*11cd0*/  LDL R4, [R1+0x854] ;  /* 0x0008540001047983 */ /* 0x000ee80000100800 */
[----:B------:R-:W3:Y:S04]  /*11ce0*/  LDL R5, [R1+0x858] ;  /* 0x0008580001057983 */ /* 0x000ee80000100800 */
[----:B----4-:R-:W-:Y:S01]  /*11cf0*/  STL [R1+0x13d8], R154 ;  /* 0x0013d89a01007387 */ /* 0x010fe20000100800 */
[----:B---3--:R-:W-:-:S04]  /*11d00*/  @P0 LOP3.LUT R5, R5, R4, RZ, 0x3c, !PT ;  /* 0x0000000405050212 */ /* 0x008fc800078e3cff */
[----:B------:R-:W-:-:S04]  /*11d10*/  @P0 LOP3.LUT R4, R5, R4, RZ, 0x3c, !PT ;  /* 0x0000000405040212 */ /* 0x000fc800078e3cff */
[----:B------:R-:W-:-:S05]  /*11d20*/  @P0 LOP3.LUT R5, R5, R4, RZ, 0x3c, !PT ;  /* 0x0000000405050212 */ /* 0x000fca00078e3cff */
[----:B------:R0:W3:Y:S04]  /*11d30*/  @P0 LDG.E.U8 R213, desc[UR56][R4.64] ;  /* 0x0000003804d50981 */ /* 0x0000e8000c1e1100 */
        /* <DEDUP_REMOVED lines=8> */
[----:B------:R0:W4:Y:S04]  /*11dc0*/  @P0 LDG.E.U8 R155, desc[UR56][R4.64] ;  /* 0x00000038049b0981 */ /* 0x000128000c1e1100 */
        /* <DEDUP_REMOVED lines=10> */
[----:B------:R-:W0:Y:S02]  /*11e70*/  LDL R5, [R1+0x840] ;  /* 0x0008400001057983 */ /* 0x000e240000100800 */
        /* <DEDUP_REMOVED lines=12> */
[----:B------:R0:W3:Y:S04]  /*11f40*/  @P2 LDG.E.U8 R209, desc[UR56][R4.64] ;  /* 0x0000003804d12981 */ /* 0x0000e8000c1e1100 */
[----:B------:R-:W0:Y:S04]  /*11f50*/  LDL R4, [R1+0x82c] ;  /* 0x00082c0001047983 */ /* 0x000e280000100800 */
[----:B------:R-:W0:Y:S02]  /*11f60*/  LDL R5, [R1+0x830] ;  /* 0x0008300001057983 */ /* 0x000e240000100800 */
        /* <DEDUP_REMOVED lines=860> */
[----:B------:R1:W-:Y:S01]  /*15530*/  STL [R1+0xf58], R24 ;  /* 0x000f581801007387 */ /* 0x0003e20000100800 */
[----:B0-----:R-:W-:Y:S02]  /*15540*/  @P0 IMAD.MOV.U32 R4, RZ, RZ, R5 ;  /* 0x000000ffff040224 */ /* 0x001fe400078e0005 */
[----:B------:R-:W-:-:S02]  /*15550*/  @P0 IMAD.MOV.U32 R5, RZ, RZ, R24 ;  /* 0x000000ffff050224 */ /* 0x000fc400078e0018 */
[----:B-1----:R-:W2:Y:S04]  /*15560*/  LDL.LU R24, [R1+0xc9c] ;  /* 0x000c9c0001187983 */ /* 0x002ea80000300800 */
[----:B------:R0:W4:Y:S04]  /*15570*/  @P0 LDG.E.U8 R182, desc[UR56][R4.64] ;  /* 0x0000003804b60981 */ /* 0x000128000c1e1100 */
[----:B------:R-:W0:Y:S01]  /*15580*/  LDL R5, [R1+0xcac] ;  /* 0x000cac0001057983 */ /* 0x000e220000100800 */
[----:B------:R-:W-:Y:S02]  /*15590*/  ISETP.GT.AND P2, PT, R0, 0x47, PT ;  /* 0x000000470000780c */ /* 0x000fe40003f44270 */
[----:B------:R-:W-:Y:S01]  /*155a0*/  PRMT R183, RZ, 0x7610, R183 ;  /* 0x00007610ffb77816 */ /* 0x000fe200000000b7 */
[----:B------:R1:W-:Y:S01]  /*155b0*/  STL [R1+0xf54], R26 ;  /* 0x000f541a01007387 */ /* 0x0003e20000100800 */
[----:B0-----:R-:W-:-:S02]  /*155c0*/  @P0 IMAD.MOV.U32 R4, RZ, RZ, R5 ;  /* 0x000000ffff040224 */ /* 0x001fc400078e0005 */
[----:B------:R-:W-:Y:S02]  /*155d0*/  @P0 IMAD.MOV.U32 R5, RZ, RZ, R26 ;  /* 0x000000ffff050224 */ /* 0x000fe400078e001a */
[----:B-1----:R-:W3:Y:S04]  /*155e0*/  LDL.LU R26, [R1+0xc94] ;  /* 0x000c9400011a7983 */ /* 0x002ee80000300800 */
[----:B------:R0:W4:Y:S04]  /*155f0*/  @P0 LDG.E.U8 R165, desc[UR56][R4.64] ;  /* 0x0000003804a50981 */ /* 0x000128000c1e1100 */
[----:B------:R-:W0:Y:S01]  /*15600*/  LDL R5, [R1+0xca4] ;  /* 0x000ca40001057983 */ /* 0x000e220000100800 */
[----:B------:R-:W-:-:S02]  /*15610*/  PRMT R166, RZ, 0x7610, R166 ;  /* 0x00007610ffa67816 */ /* 0x000fc400000000a6 */
[----:B------:R-:W-:Y:S01]  /*15620*/  ISETP.GT.AND P0, PT, R0, 0x48, PT ;  /* 0x000000480000780c */ /* 0x000fe20003f04270 */
[----:B------:R1:W-:Y:S01]  /*15630*/  STL [R1+0xf50], R28 ;  /* 0x000f501c01007387 */ /* 0x0003e20000100800 */
[----:B------:R-:W-:Y:S01]  /*15640*/  PRMT R184, RZ, 0x7610, R184 ;  /* 0x00007610ffb87816 */ /* 0x000fe200000000b8 */
[----:B0-----:R-:W-:Y:S02]  /*15650*/  @P1 IMAD.MOV.U32 R4, RZ, RZ, R5 ;  /* 0x000000ffff041224 */ /* 0x001fe400078e0005 */
[----:B------:R-:W-:Y:S02]  /*15660*/  @P1 IMAD.MOV.U32 R5, RZ, RZ, R28 ;  /* 0x000000ffff051224 */ /* 0x000fe400078e001c */
[----:B-1----:R-:W4:Y:S04]  /*15670*/  LDL.LU R28, [R1+0xc8c] ;  /* 0x000c8c00011c7983 */ /* 0x002f280000300800 */
[----:B------:R0:W4:Y:S01]  /*15680*/  @P1 LDG.E.U8 R183, desc[UR56][R4.64] ;  /* 0x0000003804b71981 */ /* 0x000122000c1e1100 */
[----:B------:R-:W-:-:S02]  /*15690*/  PRMT R167, RZ, 0x7610, R167 ;  /* 0x00007610ffa77816 */ /* 0x000fc400000000a7 */
[----:B------:R-:W-:Y:S01]  /*156a0*/  PRMT R185, RZ, 0x7610, R185 ;  /* 0x00007610ffb97816 */ /* 0x000fe200000000b9 */
[----:B--2---:R-:W-:Y:S01]  /*156b0*/  STL [R1+0x117c], R24 ;  /* 0x00117c1801007387 */ /* 0x004fe20000100800 */
[----:B------:R-:W-:Y:S02]  /*156c0*/  PRMT R168, RZ, 0x7610, R168 ;  /* 0x00007610ffa87816 */ /* 0x000fe400000000a8 */
[----:B------:R-:W-:Y:S01]  /*156d0*/  PRMT R186, RZ, 0x7610, R186 ;  /* 0x00007610ffba7816 */ /* 0x000fe200000000ba */
[----:B------:R-:W-:Y:S01]  /*156e0*/  STL [R1+0x1178], R30 ;  /* 0x0011781e01007387 */ /* 0x000fe20000100800 */
[----:B0-----:R-:W-:Y:S02]  /*156f0*/  @P1 IMAD.MOV.U32 R4, RZ, RZ, R24 ;  /* 0x000000ffff041224 */ /* 0x001fe400078e0018 */
[----:B------:R-:W-:-:S05]  /*15700*/  @P1 IMAD.MOV.U32 R5, RZ, RZ, R30 ;  /* 0x000000ffff051224 */ /* 0x000fca00078e001e */
[----:B------:R0:W2:Y:S01]  /*15710*/  @P1 LDG.E.U8 R166, desc[UR56][R4.64] ;  /* 0x0000003804a61981 */ /* 0x0000a2000c1e1100 */
[----:B------:R-:W-:Y:S02]  /*15720*/  ISETP.GT.AND P1, PT, R0, 0x49, PT ;  /* 0x000000490000780c */ /* 0x000fe40003f24270 */
[----:B------:R-:W-:Y:S01]  /*15730*/  PRMT R169, RZ, 0x7610, R169 ;  /* 0x00007610ffa97816 */ /* 0x000fe200000000a9 */
[----:B---3--:R-:W-:Y:S01]  /*15740*/  STL [R1+0x1184], R26 ;  /* 0x0011841a01007387 */ /* 0x008fe20000100800 */
[----:B------:R-:W-:Y:S02]  /*15750*/  PRMT R187, RZ, 0x7610, R187 ;  /* 0x00007610ffbb7816 */ /* 0x000fe400000000bb */
[----:B------:R-:W-:Y:S01]  /*15760*/  PRMT R170, RZ, 0x7610, R170 ;  /* 0x00007610ffaa7816 */ /* 0x000fe200000000aa */
[----:B------:R-:W-:Y:S01]  /*15770*/  STL [R1+0x1180], R32 ;  /* 0x0011802001007387 */ /* 0x000fe20000100800 */
[----:B0-----:R-:W-:Y:S02]  /*15780*/  @P2 IMAD.MOV.U32 R4, RZ, RZ, R26 ;  /* 0x000000ffff042224 */ /* 0x001fe400078e001a */
[----:B------:R-:W-:-:S05]  /*15790*/  @P2 IMAD.MOV.U32 R5, RZ, RZ, R32 ;  /* 0x000000ffff052224 */ /* 0x000fca00078e0020 */
[----:B------:R0:W3:Y:S02]  /*157a0*/  @P2 LDG.E.U8 R184, desc[UR56][R4.64] ;  /* 0x0000003804b82981 */ /* 0x0000e4000c1e1100 */
[----:B0-----:R-:W-:Y:S01]  /*157b0*/  @P2 IMAD.MOV.U32 R5, RZ, RZ, R34 ;  /* 0x000000ffff052224 */ /* 0x001fe200078e0022 */
[----:B------:R-:W-:Y:S02]  /*157c0*/  PRMT R2, RZ, 0x7610, R2 ;  /* 0x00007610ff027816 */ /* 0x000fe40000000002 */
[----:B------:R-:W-:Y:S02]  /*157d0*/  PRMT R171, RZ, 0x7610, R171 ;  /* 0x00007610ffab7816 */ /* 0x000fe400000000ab */
[----:B------:R-:W-:Y:S02]  /*157e0*/  PRMT R191, RZ, 0x7610, R191 ;  /* 0x00007610ffbf7816 */ /* 0x000fe400000000bf */
[----:B------:R-:W-:Y:S02]  /*157f0*/  PRMT R172, RZ, 0x7610, R172 ;  /* 0x00007610ffac7816 */ /* 0x000fe400000000ac */
[----:B------:R-:W-:-:S02]  /*15800*/  PRMT R188, RZ, 0x7610, R188 ;  /* 0x00007610ffbc7816 */ /* 0x000fc400000000bc */
[----:B------:R-:W-:Y:S02]  /*15810*/  PRMT R175, RZ, 0x7610, R175 ;  /* 0x00007610ffaf7816 */ /* 0x000fe400000000af */
        /* <DEDUP_REMOVED lines=9> */
[----:B------:R-:W-:Y:S01]  /*158b0*/  PRMT R87, RZ, 0x7610, R87 ;  /* 0x00007610ff577816 */ /* 0x000fe20000000057 */
[----:B----4-:R-:W-:Y:S01]  /*158c0*/  @P2 IMAD.MOV.U32 R4, RZ, RZ, R28 ;  /* 0x000000ffff042224 */ /* 0x010fe200078e001c */
[----:B------:R-:W-:Y:S04]  /*158d0*/  STL [R1+0x118c], R28 ;  /* 0x00118c1c01007387 */ /* 0x000fe80000100800 */
[----:B------:R0:W4:Y:S04]  /*158e0*/  @P2 LDG.E.U8 R167, desc[UR56][R4.64] ;  /* 0x0000003804a72981 */ /* 0x000128000c1e1100 */
[----:B------:R-:W-:Y:S01]  /*158f0*/  STL [R1+0x1188], R34 ;  /* 0x0011882201007387 */ /* 0x000fe20000100800 */
[----:B0-----:R-:W-:-:S02]  /*15900*/  @P0 IMAD.MOV.U32 R4, RZ, RZ, R25 ;  /* 0x000000ffff040224 */ /* 0x001fc400078e0019 */
[----:B------:R-:W-:-:S05]  /*15910*/  @P0 IMAD.MOV.U32 R5, RZ, RZ, R36 ;  /* 0x000000ffff050224 */ /* 0x000fca00078e0024 */
[----:B------:R0:W2:Y:S01]  /*15920*/  @P0 LDG.E.U8 R185, desc[UR56][R4.64] ;  /* 0x0000003804b90981 */ /* 0x0000a2000c1e1100 */
[----:B------:R-:W-:Y:S01]  /*15930*/  ISETP.GT.AND P2, PT, R0, 0x4a, PT ;  /* 0x0000004a0000780c */ /* 0x000fe20003f44270 */
[----:B0-----:R-:W-:Y:S02]  /*15940*/  @P0 IMAD.MOV.U32 R4, RZ, RZ, R27 ;  /* 0x000000ffff040224 */ /* 0x001fe400078e001b */
[----:B------:R-:W-:-:S05]  /*15950*/  @P0 IMAD.MOV.U32 R5, RZ, RZ, R38 ;  /* 0x000000ffff050224 */ /* 0x000fca00078e0026 */
[----:B------:R0:W4:Y:S02]  /*15960*/  @P0 LDG.E.U8 R168, desc[UR56][R4.64] ;  /* 0x0000003804a80981 */ /* 0x000124000c1e1100 */
[----:B0-----:R-:W-:Y:S02]  /*15970*/  @P1 IMAD.MOV.U32 R4, RZ, RZ, R29 ;  /* 0x000000ffff041224 */ /* 0x001fe400078e001d */
[----:B------:R-:W-:-:S05]  /*15980*/  @P1 IMAD.MOV.U32 R5, RZ, RZ, R40 ;  /* 0x000000ffff051224 */ /* 0x000fca00078e0028 */
[----:B------:R0:W4:Y:S01]  /*15990*/  @P1 LDG.E.U8 R186, desc[UR56][R4.64] ;  /* 0x0000003804ba1981 */ /* 0x000122000c1e1100 */
        /* <DEDUP_REMOVED lines=48> */
[----:B------:R0:W3:Y:S01]  /*15ca0*/  @P2 LDG.E.U8 R211, desc[UR56][R4.64] ;  /* 0x0000003804d32981 */ /* 0x0000e2000c1e1100 */
[----:B------:R-:W-:Y:S01]  /*15cb0*/  ISETP.GT.AND P1, PT, R0, 0x52, PT ;  /* 0x000000520000780c */ /* 0x000fe20003f24270 */
[----:B0-----:R-:W-:Y:S02]  /*15cc0*/  @P2 IMAD.MOV.U32 R4, RZ, RZ, R59 ;  /* 0x000000ffff042224 */ /* 0x001fe400078e003b */
[----:B------:R-:W-:-:S05]  /*15cd0*/  @P2 IMAD.MOV.U32 R5, RZ, RZ, R70 ;  /* 0x000000ffff052224 */ /* 0x000fca00078e0046 */
[----:B------:R0:W2:Y:S02]  /*15ce0*/  @P2 LDG.E.U8 R154, desc[UR56][R4.64] ;  /* 0x00000038049a2981 */ /* 0x0000a4000c1e1100 */
[----:B0-----:R-:W-:Y:S02]  /*15cf0*/  @P0 IMAD.MOV.U32 R4, RZ, RZ, R61 ;  /* 0x000000ffff040224 */ /* 0x001fe400078e003d */
[----:B------:R-:W-:-:S05]  /*15d00*/  @P0 IMAD.MOV.U32 R5, RZ, RZ, R72 ;  /* 0x000000ffff050224 */ /* 0x000fca00078e0048 */
[----:B------:R0:W4:Y:S02]  /*15d10*/  @P0 LDG.E.U8 R151, desc[UR56][R4.64] ;  /* 0x0000003804970981 */ /* 0x000124000c1e1100 */
        /* <DEDUP_REMOVED lines=8> */
[----:B------:R0:W3:Y:S04]  /*15da0*/  @P1 LDG.E.U8 R87, desc[UR56][R4.64] ;  /* 0x0000003804571981 */ /* 0x0000e8000c1e1100 */
        /* <DEDUP_REMOVED lines=23> */
[----:B------:R-:W-:Y:S01]  /*15f20*/  STL [R1+0x11e8], R58 ;  /* 0x0011e83a01007387 */ /* 0x000fe20000100800 */
[----:B------:R-:W-:-:S03]  /*15f30*/  ISETP.GT.AND P2, PT, R0, 0x53, PT ;  /* 0x000000530000780c */ /* 0x000fc60003f44270 */
        /* <DEDUP_REMOVED lines=12> */
[----:B------:R-:W-:-:S03]  /*16000*/  PRMT R218, RZ, 0x7610, R218 ;  /* 0x00007610ffda7816 */ /* 0x000fc600000000da */
[----:B------:R-:W-:Y:S01]  /*16010*/  STL [R1+0x1224], R61 ;  /* 0x0012243d01007387 */ /* 0x000fe20000100800 */
[----:B0-----:R-:W-:-:S03]  /*16020*/  @P2 IMAD.MOV.U32 R4, RZ, RZ, R69 ;  /* 0x000000ffff042224 */ /* 0x001fc600078e0045 */
[----:B------:R-:W-:Y:S01]  /*16030*/  STL [R1+0x1220], R72 ;  /* 0x0012204801007387 */ /* 0x000fe20000100800 */
[----:B------:R-:W-:-:S03]  /*16040*/  @P2 IMAD.MOV.U32 R5, RZ, RZ, R80 ;  /* 0x000000ffff052224 */ /* 0x000fc600078e0050 */
[----:B------:R-:W-:Y:S04]  /*16050*/  STL [R1+0x122c], R63 ;  /* 0x00122c3f01007387 */ /* 0x000fe80000100800 */
[----:B------:R-:W-:Y:S04]  /*16060*/  STL [R1+0x1228], R74 ;  /* 0x0012284a01007387 */ /* 0x000fe80000100800 */
[----:B------:R-:W-:Y:S04]  /*16070*/  STL [R1+0x1234], R65 ;  /* 0x0012344101007387 */ /* 0x000fe80000100800 */
[----:B------:R-:W-:Y:S04]  /*16080*/  STL [R1+0x1230], R76 ;  /* 0x0012304c01007387 */ /* 0x000fe80000100800 */
[----:B------:R-:W-:Y:S04]  /*16090*/  STL [R1+0x123c], R67 ;  /* 0x00123c4301007387 */ /* 0x000fe80000100800 */
[----:B------:R-:W-:Y:S04]  /*160a0*/  STL [R1+0x1238], R78 ;  /* 0x0012384e01007387 */ /* 0x000fe80000100800 */
[----:B------:R0:W4:Y:S02]  /*160b0*/  @P2 LDG.E.U8 R218, desc[UR56][R4.64] ;  /* 0x0000003804da2981 */ /* 0x000124000c1e1100 */
[----:B0-----:R-:W-:-:S02]  /*160c0*/  PRMT R4, RZ, 0x7610, R4 ;  /* 0x00007610ff047816 */ /* 0x001fc40000000004 */
[----:B---3--:R0:W-:Y:S04]  /*160d0*/  STL [R1+0x1d8], R87 ;  /* 0x0001d85701007387 */ /* 0x0081e80000100800 */
[----:B0-----:R-:W3:Y:S04]  /*160e0*/  LDL R87, [R1+0xbb0] ;  /* 0x000bb00001577983 */ /* 0x001ee80000100800 */
[----:B------:R0:W-:Y:S04]  /*160f0*/  STL [R1+0x1ec], R211 ;  /* 0x0001ecd301007387 */ /* 0x0001e80000100800 */
[----:B------:R-:W-:Y:S04]  /*16100*/  STL [R1+0x1244], R69 ;  /* 0x0012444501007387 */ /* 0x000fe80000100800 */
[----:B------:R-:W-:Y:S04]  /*16110*/  STL [R1+0x1240], R80 ;  /* 0x0012405001007387 */ /* 0x000fe80000100800 */
[----:B--2---:R1:W-:Y:S04]  /*16120*/  STL [R1+0x1e8], R154 ;  /* 0x0001e89a01007387 */ /* 0x0043e80000100800 */
[----:B0-----:R-:W2:Y:S04]  /*16130*/  LDL R211, [R1+0xb98] ;  /* 0x000b980001d37983 */ /* 0x001ea80000100800 */
[----:B-1----:R-:W2:Y:S04]  /*16140*/  LDL R154, [R1+0xb90] ;  /* 0x000b9000019a7983 */ /* 0x002ea80000100800 */
[----:B------:R0:W-:Y:S04]  /*16150*/  STL.S16 [R1+0x1cc], R4 ;  /* 0x0001cc0401007387 */ /* 0x0001e80000100600 */
[----:B------:R1:W-:Y:S01]  /*16160*/  STL [R1+0x124c], R71 ;  /* 0x00124c4701007387 */ /* 0x0003e20000100800 */
[----:B0-----:R-:W-:-:S03]  /*16170*/  @P2 IMAD.MOV.U32 R4, RZ, RZ, R71 ;  /* 0x000000ffff042224 */ /* 0x001fc600078e0047 */
[----:B-1----:R-:W3:Y:S01]  /*16180*/  LDL.LU R71, [R1+0x1cc] ;  /* 0x0001cc0001477983 */ /* 0x002ee20000300800 */
[C---:B------:R-:W-:Y:S01]  /*16190*/  ISETP.GT.AND P0, PT, R0.reuse, 0x54, PT ;  /* 0x000000540000780c */ /* 0x040fe20003f04270 */
[----:B------:R-:W-:Y:S01]  /*161a0*/  @P2 IMAD.MOV.U32 R5, RZ, RZ, R82 ;  /* 0x000000ffff052224 */ /* 0x000fe200078e0052 */
[----:B------:R-:W-:Y:S02]  /*161b0*/  PRMT R91, RZ, 0x7610, R91 ;  /* 0x00007610ff5b7816 */ /* 0x000fe4000000005b */
[----:B------:R-:W-:-:S04]  /*161c0*/  ISETP.GT.AND P1, PT, R0, 0x55, PT ;  /* 0x000000550000780c */ /* 0x000fc80003f24270 */
[----:B------:R0:W2:Y:S04]  /*161d0*/  @P2 LDG.E.U8 R91, desc[UR56][R4.64] ;  /* 0x00000038045b2981 */ /* 0x0000a8000c1e1100 */
[----:B------:R1:W-:Y:S01]  /*161e0*/  STL [R1+0x1248], R82 ;  /* 0x0012485201007387 */ /* 0x0003e20000100800 */
[----:B0-----:R-:W-:Y:S02]  /*161f0*/  @P0 IMAD.MOV.U32 R4, RZ, RZ, R73 ;  /* 0x000000ffff040224 */ /* 0x001fe400078e0049 */
[----:B------:R-:W-:Y:S01]  /*16200*/  @P0 IMAD.MOV.U32 R5, RZ, RZ, R84 ;  /* 0x000000ffff050224 */ /* 0x000fe200078e0054 */
[----:B-1----:R-:W-:Y:S02]  /*16210*/  PRMT R82, RZ, 0x7610, R82 ;  /* 0x00007610ff527816 */ /* 0x002fe40000000052 */
[----:B------:R-:W-:Y:S01]  /*16220*/  PRMT R150, RZ, 0x7610, R150 ;  /* 0x00007610ff967816 */ /* 0x000fe20000000096 */
[----:B----4-:R0:W-:Y:S04]  /*16230*/  STL [R1+0x1dc], R153 ;  /* 0x0001dc9901007387 */ /* 0x0101e80000100800 */
[----:B0-----:R-:W4:Y:S04]  /*16240*/  LDL R153, [R1+0xb88] ;  /* 0x000b880001997983 */ /* 0x001f280000100800 */
[----:B---3--:R0:W3:Y:S02]  /*16250*/  @P0 LDG.E.U8 R71, desc[UR56][R4.64] ;  /* 0x0000003804470981 */ /* 0x0080e4000c1e1100 */
[----:B0-----:R-:W-:-:S02]  /*16260*/  @P0 IMAD.MOV.U32 R4, RZ, RZ, R75 ;  /* 0x000000ffff040224 */ /* 0x001fc400078e004b */
[----:B------:R-:W-:-:S05]  /*16270*/  @P0 IMAD.MOV.U32 R5, RZ, RZ, R86 ;  /* 0x000000ffff050224 */ /* 0x000fca00078e0056 */
[----:B------:R0:W3:Y:S02]  /*16280*/  @P0 LDG.E.U8 R82, desc[UR56][R4.64] ;  /* 0x0000003804520981 */ /* 0x0000e4000c1e1100 */
[----:B0-----:R-:W-:Y:S02]  /*16290*/  @P1 IMAD.MOV.U32 R4, RZ, RZ, R77 ;  /* 0x000000ffff041224 */ /* 0x001fe400078e004d */
[----:B------:R-:W-:Y:S02]  /*162a0*/  @P1 IMAD.MOV.U32 R5, RZ, RZ, R87 ;  /* 0x000000ffff051224 */ /* 0x000fe400078e0057 */
[----:B------:R-:W4:Y:S04]  /*162b0*/  LDL.LU R87, [R1+0xb8c] ;  /* 0x000b8c0001577983 */ /* 0x000f280000300800 */
[----:B------:R0:W3:Y:S04]  /*162c0*/  @P1 LDG.E.U8 R150, desc[UR56][R4.64] ;  /* 0x0000003804961981 */ /* 0x0000e8000c1e1100 */
[----:B------:R-:W2:Y:S01]  /*162d0*/  LDL R5, [R1+0xba8] ;  /* 0x000ba80001057983 */ /* 0x000ea20000100800 */
[----:B------:R-:W-:Y:S01]  /*162e0*/  PRMT R93, RZ, 0x7610, R93 ;  /* 0x00007610ff5d7816 */ /* 0x000fe2000000005d */
[----:B0-----:R-:W-:Y:S01]  /*162f0*/  @P1 IMAD.MOV.U32 R4, RZ, RZ, R79 ;  /* 0x000000ffff041224 */ /* 0x001fe200078e004f */
[----:B------:R-:W-:-:S02]  /*16300*/  ISETP.GT.AND P0, PT, R0, 0x56, PT ;  /* 0x000000560000780c */ /* 0x000fc40003f04270 */
[----:B------:R-:W-:Y:S02]  /*16310*/  PRMT R69, RZ, 0x7610, R69 ;  /* 0x00007610ff457816 */ /* 0x000fe40000000045 */
[----:B--2---:R0:W2:Y:S04]  /*16320*/  @P1 LDG.E.U8 R93, desc[UR56][R4.64] ;  /* 0x00000038045d1981 */ /* 0x0040a8000c1e1100 */
[----:B------:R-:W4:Y:S01]  /*16330*/  LDL R5, [R1+0xba0] ;  /* 0x000ba00001057983 */ /* 0x000f220000100800 */
[----:B------:R-:W-:-:S04]  /*16340*/  ISETP.GT.AND P1, PT, R0, 0x57, PT ;  /* 0x000000570000780c */ /* 0x000fc80003f24270 */
[----:B0-----:R-:W-:Y:S01]  /*16350*/  @P0 IMAD.MOV.U32 R4, RZ, RZ, R81 ;  /* 0x000000ffff040224 */ /* 0x001fe200078e0051 */
[----:B------:R-:W-:Y:S02]  /*16360*/  PRMT R80, RZ, 0x7610, R80 ;  /* 0x00007610ff507816 */ /* 0x000fe40000000050 */
[----:B------:R-:W-:Y:S02]  /*16370*/  PRMT R67, RZ, 0x7610, R67 ;  /* 0x00007610ff437816 */ /* 0x000fe40000000043 */
[----:B------:R-:W-:Y:S01]  /*16380*/  PRMT R78, RZ, 0x7610, R78 ;  /* 0x00007610ff4e7816 */ /* 0x000fe2000000004e */
[----:B----4-:R0:W4:Y:S02]  /*16390*/  @P0 LDG.E.U8 R69, desc[UR56][R4.64] ;  /* 0x0000003804450981 */ /* 0x010124000c1e1100 */
[----:B0-----:R-:W-:Y:S02]  /*163a0*/  @P0 IMAD.MOV.U32 R4, RZ, RZ, R83 ;  /* 0x000000ffff040224 */ /* 0x001fe400078e0053 */
[----:B------:R-:W-:Y:S01]  /*163b0*/  @P0 IMAD.MOV.U32 R5, RZ, RZ, R211 ;  /* 0x000000ffff050224 */ /* 0x000fe200078e00d3 */
[----:B------:R-:W-:Y:S01]  /*163c0*/  PRMT R65, RZ, 0x7610, R65 ;  /* 0x00007610ff417816 */ /* 0x000fe20000000041 */
[----:B------:R-:W3:Y:S04]  /*163d0*/  LDL R211, [R1+0xb60] ;  /* 0x000b600001d37983 */ /* 0x000ee80000100800 */
[----:B------:R0:W4:Y:S02]  /*163e0*/  @P0 LDG.E.U8 R80, desc[UR56][R4.64] ;  /* 0x0000003804500981 */ /* 0x000124000c1e1100 */
[----:B0-----:R-:W-:-:S02]  /*163f0*/  @P1 IMAD.MOV.U32 R4, RZ, RZ, R85 ;  /* 0x000000ffff041224 */ /* 0x001fc400078e0055 */
[----:B------:R-:W-:Y:S01]  /*16400*/  @P1 IMAD.MOV.U32 R5, RZ, RZ, R154 ;  /* 0x000000ffff051224 */ /* 0x000fe200078e009a */
[----:B------:R-:W-:Y:S01]  /*16410*/  ISETP.GT.AND P0, PT, R0, 0x58, PT ;  /* 0x000000580000780c */ /* 0x000fe20003f04270 */
[----:B------:R-:W2:Y:S04]  /*16420*/  LDL R154, [R1+0xb6c] ;  /* 0x000b6c00019a7983 */ /* 0x000ea80000100800 */
[----:B------:R0:W4:Y:S02]  /*16430*/  @P1 LDG.E.U8 R67, desc[UR56][R4.64] ;  /* 0x0000003804431981 */ /* 0x000124000c1e1100 */
[----:B0-----:R-:W-:Y:S02]  /*16440*/  @P1 IMAD.MOV.U32 R4, RZ, RZ, R87 ;  /* 0x000000ffff041224 */ /* 0x001fe400078e0057 */
[----:B------:R-:W-:Y:S01]  /*16450*/  @P1 IMAD.MOV.U32 R5, RZ, RZ, R153 ;  /* 0x000000ffff051224 */ /* 0x000fe200078e0099 */
[----:B------:R-:W-:Y:S01]  /*16460*/  PRMT R76, RZ, 0x7610, R76 ;  /* 0x00007610ff4c7816 */ /* 0x000fe2000000004c */
[----:B------:R-:W3:Y:S04]  /*16470*/  LDL R153, [R1+0xb64] ;  /* 0x000b640001997983 */ /* 0x000ee80000100800 */
        /* <DEDUP_REMOVED lines=15> */
[----:B------:R-:W-:Y:S02]  /*16570*/  ISETP.GT.AND P1, PT, R0, 0x59, PT ;  /* 0x000000590000780c */ /* 0x000fe40003f24270 */
[----:B------:R-:W-:-:S11]  /*16580*/  PRMT R63, RZ, 0x7610, R63 ;  /* 0x00007610ff3f7816 */ /* 0x000fd6000000003f */
[----:B0-----:R-:W-:-:S04]  /*16590*/  @P1 LOP3.LUT R5, R5, R4, RZ, 0x3c, !PT ;  /* 0x0000000405051212 */ /* 0x001fc800078e3cff */
[----:B------:R-:W-:-:S04]  /*165a0*/  @P1 LOP3.LUT R4, R5, R4, RZ, 0x3c, !PT ;  /* 0x0000000405041212 */ /* 0x000fc800078e3cff */
[----:B------:R-:W-:-:S05]  /*165b0*/  @P1 LOP3.LUT R5, R5, R4, RZ, 0x3c, !PT ;  /* 0x0000000405051212 */ /* 0x000fca00078e3cff */
[----:B------:R2:W4:Y:S04]  /*165c0*/  @P1 LDG.E.U8 R63, desc[UR56][R4.64] ;  /* 0x00000038043f1981 */ /* 0x000528000c1e1100 */
[----:B------:R-:W3:Y:S01]  /*165d0*/  LDL R5, [R1+0xb68] ;  /* 0x000b680001057983 */ /* 0x000ee20000100800 */
[----:B------:R-:W-:Y:S01]  /*165e0*/  ISETP.GT.AND P0, PT, R0, 0x5a, PT ;  /* 0x0000005a0000780c */ /* 0x000fe20003f04270 */
[----:B--2---:R-:W-:Y:S01]  /*165f0*/  @P1 IMAD.MOV.U32 R4, RZ, RZ, R154 ;  /* 0x000000ffff041224 */ /* 0x004fe200078e009a */
[----:B------:R-:W-:Y:S01]  /*16600*/  PRMT R94, RZ, 0x7610, R94 ;  /* 0x00007610ff5e7816 */ /* 0x000fe2000000005e */
[----:B------:R-:W2:Y:S01]  /*16610*/  LDL R154, [R1+0xb44] ;  /* 0x000b4400019a7983 */ /* 0x000ea20000100800 */
[----:B------:R-:W-:-:S04]  /*16620*/  PRMT R74, RZ, 0x7610, R74 ;  /* 0x00007610ff4a7816 */ /* 0x000fc8000000004a */
[----:B---3--:R0:W3:Y:S05]  /*16630*/  @P1 LDG.E.U8 R94, desc[UR56][R4.64] ;  /* 0x00000038045e1981 */ /* 0x0080ea000c1e1100 */
[----:B0-----:R-:W-:Y:S02]  /*16640*/  @P0 IMAD.MOV.U32 R4, RZ, RZ, R153 ;  /* 0x000000ffff040224 */ /* 0x001fe400078e0099 */
[----:B------:R-:W-:Y:S01]  /*16650*/  @P0 IMAD.MOV.U32 R5, RZ, RZ, R211 ;  /* 0x000000ffff050224 */ /* 0x000fe200078e00d3 */
[----:B------:R-:W-:Y:S01]  /*16660*/  PRMT R61, RZ, 0x7610, R61 ;  /* 0x00007610ff3d7816 */ /* 0x000fe2000000003d */
[----:B------:R-:W4:Y:S04]  /*16670*/  LDL R211, [R1+0xb38] ;  /* 0x000b380001d37983 */ /* 0x000f280000100800 */
[----:B------:R0:W3:Y:S01]  /*16680*/  @P0 LDG.E.U8 R74, desc[UR56][R4.64] ;  /* 0x00000038044a0981 */ /* 0x0000e2000c1e1100 */
[----:B------:R-:W-:-:S02]  /*16690*/  ISETP.GT.AND P1, PT, R0, 0x5b, PT ;  /* 0x0000005b0000780c */ /* 0x000fc40003f24270 */
[----:B------:R-:W-:Y:S01]  /*166a0*/  PRMT R72, RZ, 0x7610, R72 ;  /* 0x00007610ff487816 */ /* 0x000fe20000000048 */
[----:B------:R-:W4:Y:S04]  /*166b0*/  LDL R153, [R1+0xb3c] ;  /* 0x000b3c0001997983 */ /* 0x000f280000100800 */
[----:B------:R-:W0:Y:S04]  /*166c0*/  LDL R4, [R1+0xb58] ;  /* 0x000b580001047983 */ /* 0x000e280000100800 */
[----:B------:R-:W0:Y:S02]  /*166d0*/  LDL R5, [R1+0xb5c] ;  /* 0x000b5c0001057983 */ /* 0x000e240000100800 */
        /* <DEDUP_REMOVED lines=9> */
[----:B------:R0:W3:Y:S04]  /*16770*/  @P1 LDG.E.U8 R72, desc[UR56][R4.64] ;  /* 0x0000003804481981 */ /* 0x0000e8000c1e1100 */
[----:B------:R-:W0:Y:S04]  /*16780*/  LDL R4, [R1+0xb48] ;  /* 0x000b480001047983 */ /* 0x000e280000100800 */
[----:B------:R-:W0:Y:S01]  /*16790*/  LDL R5, [R1+0xb4c] ;  /* 0x000b4c0001057983 */ /* 0x000e220000100800 */
[----:B------:R-:W-:Y:S02]  /*167a0*/  PRMT R59, RZ, 0x7610, R59 ;  /* 0x00007610ff3b7816 */ /* 0x000fe4000000003b */
[----:B------:R-:W-:-:S02]  /*167b0*/  ISETP.GT.AND P0, PT, R0, 0x5c, PT ;  /* 0x0000005c0000780c */ /* 0x000fc40003f04270 */
[----:B0-----:R-:W-:-:S04]  /*167c0*/  @P1 LOP3.LUT R5, R5, R4, RZ, 0x3c, !PT ;  /* 0x0000000405051212 */ /* 0x001fc800078e3cff */
[----:B------:R-:W-:-:S04]  /*167d0*/  @P1 LOP3.LUT R4, R5, R4, RZ, 0x3c, !PT ;  /* 0x0000000405041212 */ /* 0x000fc800078e3cff */
[----:B------:R-:W-:-:S05]  /*167e0*/  @P1 LOP3.LUT R5, R5, R4, RZ, 0x3c, !PT ;  /* 0x0000000405051212 */ /* 0x000fca00078e3cff */
[----:B------:R2:W3:Y:S04]  /*167f0*/  @P1 LDG.E.U8 R59, desc[UR56][R4.64] ;  /* 0x00000038043b1981 */ /* 0x0004e8000c1e1100 */
[----:B------:R-:W4:Y:S01]  /*16800*/  LDL R5, [R1+0xb40] ;  /* 0x000b400001057983 */ /* 0x000f220000100800 */
[----:B------:R-:W-:Y:S01]  /*16810*/  PRMT R70, RZ, 0x7610, R70 ;  /* 0x00007610ff467816 */ /* 0x000fe20000000046 */
[----:B--2---:R-:W-:Y:S01]  /*16820*/  @P0 IMAD.MOV.U32 R4, RZ, RZ, R154 ;  /* 0x000000ffff040224 */ /* 0x004fe200078e009a */
[----:B------:R-:W-:Y:S01]  /*16830*/  PRMT R57, RZ, 0x7610, R57 ;  /* 0x00007610ff397816 */ /* 0x000fe20000000039 */
[----:B------:R-:W2:Y:S01]  /*16840*/  LDL R154, [R1+0xb1c] ;  /* 0x000b1c00019a7983 */ /* 0x000ea20000100800 */
[----:B------:R-:W-:-:S03]  /*16850*/  ISETP.GT.AND P1, PT, R0, 0x5d, PT ;  /* 0x0000005d0000780c */ /* 0x000fc60003f24270 */
[----:B----4-:R0:W4:Y:S02]  /*16860*/  @P0 LDG.E.U8 R70, desc[UR56][R4.64] ;  /* 0x0000003804460981 */ /* 0x010124000c1e1100 */
[----:B0-----:R-:W-:Y:S02]  /*16870*/  @P0 IMAD.MOV.U32 R4, RZ, RZ, R153 ;  /* 0x000000ffff040224 */ /* 0x001fe400078e0099 */
[----:B------:R-:W-:Y:S01]  /*16880*/  @P0 IMAD.MOV.U32 R5, RZ, RZ, R211 ;  /* 0x000000ffff050224 */ /* 0x000fe200078e00d3 */
[----:B------:R-:W-:Y:S01]  /*16890*/  PRMT R68, RZ, 0x7610, R68 ;  /* 0x00007610ff447816 */ /* 0x000fe20000000044 */
[----:B------:R-:W3:Y:S04]  /*168a0*/  LDL R211, [R1+0xb10] ;  /* 0x000b100001d37983 */ /* 0x000ee80000100800 */
[----:B------:R0:W4:Y:S01]  /*168b0*/  @P0 LDG.E.U8 R57, desc[UR56][R4.64] ;  /* 0x0000003804390981 */ /* 0x000122000c1e1100 */
[----:B------:R-:W-:-:S02]  /*168c0*/  PRMT R95, RZ, 0x7610, R95 ;  /* 0x00007610ff5f7816 */ /* 0x000fc4000000005f */
[----:B------:R-:W-:Y:S01]  /*168d0*/  PRMT R55, RZ, 0x7610, R55 ;  /* 0x00007610ff377816 */ /* 0x000fe20000000037 */
[----:B------:R-:W3:Y:S04]  /*168e0*/  LDL R153, [R1+0xb14] ;  /* 0x000b140001997983 */ /* 0x000ee80000100800 */
        /* <DEDUP_REMOVED lines=14> */
[----:B------:R-:W-:-:S13]  /*169d0*/  ISETP.GT.AND P0, PT, R0, 0x5e, PT ;  /* 0x0000005e0000780c */ /* 0x000fda0003f04270 */
        /* <DEDUP_REMOVED lines=388> */
[----:B------:R-:W2:Y:S01]  /*18220*/  LDL.LU R154, [R1+0x114] ;  /* 0x00011400019a7983 */ /* 0x000ea20000300800 */
[----:B------:R-:W-:-:S03]  /*18230*/  ISETP.GT.AND P1, PT, R0, 0x7b, PT ;  /* 0x0000007b0000780c */ /* 0x000fc60003f24270 */
[----:B----4-:R0:W4:Y:S02]  /*18240*/  @P0 LDG.E.U8 R220, desc[UR56][R4.64] ;  /* 0x0000003804dc0981 */ /* 0x010124000c1e1100 */
[----:B0-----:R-:W-:Y:S02]  /*18250*/  @P0 IMAD.MOV.U32 R4, RZ, RZ, R153 ;  /* 0x000000ffff040224 */ /* 0x001fe400078e0099 */
[----:B------:R-:W-:Y:S02]  /*18260*/  @P0 IMAD.MOV.U32 R5, RZ, RZ, R211 ;  /* 0x000000ffff050224 */ /* 0x000fe400078e00d3 */
[----:B------:R-:W3:Y:S04]  /*18270*/  LDL R211, [R1+0x934] ;  /* 0x0009340001d37983 */ /* 0x000ee80000100800 */
[----:B------:R-:W4:Y:S04]  /*18280*/  LDL.LU R153, [R1+0x110] ;  /* 0x0001100001997983 */ /* 0x000f280000300800 */
[----:B------:R0:W4:Y:S04]  /*18290*/  @P0 LDG.E.U8 R221, desc[UR56][R4.64] ;  /* 0x0000003804dd0981 */ /* 0x000128000c1e1100 */
[----:B------:R-:W0:Y:S04]  /*182a0*/  LDL R4, [R1+0x950] ;  /* 0x0009500001047983 */ /* 0x000e280000100800 */
[----:B------:R-:W0:Y:S01]  /*182b0*/  LDL R5, [R1+0x954] ;  /* 0x0009540001057983 */ /* 0x000e220000100800 */
[----:B------:R-:W-:-:S02]  /*182c0*/  PRMT R114, RZ, 0x7610, R114 ;  /* 0x00007610ff727816 */ /* 0x000fc40000000072 */
[----:B0-----:R-:W-:-:S04]  /*182d0*/  @P1 LOP3.LUT R5, R5, R4, RZ, 0x3c, !PT ;  /* 0x0000000405051212 */ /* 0x001fc800078e3cff */
[----:B------:R-:W-:-:S04]  /*182e0*/  @P1 LOP3.LUT R4, R5, R4, RZ, 0x3c, !PT ;  /* 0x0000000405041212 */ /* 0x000fc800078e3cff */
[----:B------:R-:W-:-:S05]  /*182f0*/  @P1 LOP3.LUT R5, R5, R4, RZ, 0x3c, !PT ;  /* 0x0000000405051212 */ /* 0x000fca00078e3cff */
[----:B------:R0:W4:Y:S04]  /*18300*/  @P1 LDG.E.U8 R114, desc[UR56][R4.64] ;  /* 0x0000003804721981 */ /* 0x000128000c1e1100 */
[----:B------:R-:W0:Y:S04]  /*18310*/  LDL R4, [R1+0x948] ;  /* 0x0009480001047983 */ /* 0x000e280000100800 */
[----:B------:R-:W0:Y:S01]  /*18320*/  LDL R5, [R1+0x94c] ;  /* 0x00094c0001057983 */ /* 0x000e220000100800 */
[----:B------:R-:W-:Y:S02]  /*18330*/  PRMT R112, RZ, 0x7610, R112 ;  /* 0x00007610ff707816 */ /* 0x000fe40000000070 */
        /* <DEDUP_REMOVED lines=12> */
[----:B------:R-:W0:Y:S04]  /*18400*/  LDL R4, [R1+0x938] ;  /* 0x0009380001047983 */ /* 0x000e280000100800 */
[----:B------:R-:W0:Y:S01]  /*18410*/  LDL R5, [R1+0x93c] ;  /* 0x00093c0001057983 */ /* 0x000e220000100800 */
[----:B------:R-:W-:Y:S02]  /*18420*/  PRMT R219, RZ, 0x7610, R219 ;  /* 0x00007610ffdb7816 */ /* 0x000fe400000000db */
[----:B------:R-:W-:-:S02]  /*18430*/  ISETP.GT.AND P1, PT, R0, 0x7d, PT ;  /* 0x0000007d0000780c */ /* 0x000fc40003f24270 */
[----:B0-----:R-:W-:-:S04]  /*18440*/  @P0 LOP3.LUT R5, R5, R4, RZ, 0x3c, !PT ;  /* 0x0000000405050212 */ /* 0x001fc800078e3cff */
[----:B------:R-:W-:-:S04]  /*18450*/  @P0 LOP3.LUT R4, R5, R4, RZ, 0x3c, !PT ;  /* 0x0000000405040212 */ /* 0x000fc800078e3cff */
[----:B------:R-:W-:-:S05]  /*18460*/  @P0 LOP3.LUT R5, R5, R4, RZ, 0x3c, !PT ;  /* 0x0000000405050212 */ /* 0x000fca00078e3cff */
[----:B------:R3:W4:Y:S04]  /*18470*/  @P0 LDG.E.U8 R219, desc[UR56][R4.64] ;  /* 0x0000003804db0981 */ /* 0x000728000c1e1100 */
[----:B------:R-:W2:Y:S01]  /*18480*/  LDL R5, [R1+0x930] ;  /* 0x0009300001057983 */ /* 0x000ea20000100800 */
[----:B------:R-:W-:Y:S01]  /*18490*/  PRMT R118, RZ, 0x7610, R118 ;  /* 0x00007610ff767816 */ /* 0x000fe20000000076 */
[----:B---3--:R-:W-:Y:S01]  /*184a0*/  @P1 IMAD.MOV.U32 R4, RZ, RZ, R211 ;  /* 0x000000ffff041224 */ /* 0x008fe200078e00d3 */
[----:B------:R-:W-:-:S04]  /*184b0*/  LOP3.LUT R3, R3, 0xffff, RZ, 0xc0, !PT ;  /* 0x0000ffff03037812 */ /* 0x000fc800078ec0ff */
[----:B--2---:R0:W2:Y:S02]  /*184c0*/  @P1 LDG.E.U8 R118, desc[UR56][R4.64] ;  /* 0x0000003804761981 */ /* 0x0040a4000c1e1100 */
[----:B0-----:R-:W-:Y:S02]  /*184d0*/  LOP3.LUT R4, R88, 0xffff, RZ, 0xc0, !PT ;  /* 0x0000ffff58047812 */ /* 0x001fe400078ec0ff */
[----:B------:R-:W3:Y:S02]  /*184e0*/  LDL R5, [R1+0x92c] ;  /* 0x00092c0001057983 */ /* 0x000ee40000100800 */
[----:B------:R-:W-:Y:S02]  /*184f0*/  PRMT R211, R4, 0x3340, R3 ;  /* 0x0000334004d37816 */ /* 0x000fe40000000003 */
[----:B------:R-:W4:Y:S04]  /*18500*/  LDL.LU R88, [R1+0x13e8] ;  /* 0x0013e80001587983 */ /* 0x000f280000300800 */
[----:B------:R-:W2:Y:S01]  /*18510*/  LDL R3, [R1+0x928] ;  /* 0x0009280001037983 */ /* 0x000ea20000100800 */
[----:B------:R-:W-:Y:S01]  /*18520*/  PRMT R116, RZ, 0x7610, R116 ;  /* 0x00007610ff747816 */ /* 0x000fe20000000074 */
[----:B---3--:R-:W-:-:S02]  /*18530*/  @P1 IMAD.MOV.U32 R4, RZ, RZ, R5 ;  /* 0x000000ffff041224 */ /* 0x008fc400078e0005 */
[----:B--2---:R-:W-:Y:S01]  /*18540*/  @P1 IMAD.MOV.U32 R5, RZ, RZ, R3 ;  /* 0x000000ffff051224 */ /* 0x004fe200078e0003 */
[----:B------:R-:W-:-:S04]  /*18550*/  LOP3.LUT R3, R89, 0xffff, RZ, 0xc0, !PT ;  /* 0x0000ffff59037812 */ /* 0x000fc800078ec0ff */
[----:B------:R0:W2:Y:S02]  /*18560*/  @P1 LDG.E.U8 R116, desc[UR56][R4.64] ;  /* 0x0000003804741981 */ /* 0x0000a4000c1e1100 */
[----:B0-----:R-:W-:Y:S02]  /*18570*/  LOP3.LUT R4, R154, 0xffff, RZ, 0xc0, !PT ;  /* 0x0000ffff9a047812 */ /* 0x001fe400078ec0ff */
[----:B------:R-:W3:Y:S02]  /*18580*/  LDL R5, [R1+0x924] ;  /* 0x0009240001057983 */ /* 0x000ee40000100800 */
[----:B------:R-:W-:Y:S02]  /*18590*/  PRMT R154, R4, 0x3340, R3 ;  /* 0x00003340049a7816 */ /* 0x000fe40000000003 */
[----:B------:R-:W2:Y:S04]  /*185a0*/  LDL.LU R89, [R1+0x13e4] ;  /* 0x0013e40001597983 */ /* 0x000ea80000300800 */
[----:B------:R-:W2:Y:S01]  /*185b0*/  LDL R3, [R1+0x920] ;  /* 0x0009200001037983 */ /* 0x000ea20000100800 */
[----:B------:R-:W-:-:S02]  /*185c0*/  ISETP.GT.AND P0, PT, R0, 0x7e, PT ;  /* 0x0000007e0000780c */ /* 0x000fc40003f04270 */
[----:B----4-:R-:W-:-:S11]  /*185d0*/  PRMT R88, RZ, 0x7610, R88 ;  /* 0x00007610ff587816 */ /* 0x010fd60000000058 */
[----:B---3--:R-:W-:Y:S02]  /*185e0*/  @P0 IMAD.MOV.U32 R4, RZ, RZ, R5 ;  /* 0x000000ffff040224 */ /* 0x008fe400078e0005 */
[----:B--2---:R-:W-:Y:S01]  /*185f0*/  @P0 IMAD.MOV.U32 R5, RZ, RZ, R3 ;  /* 0x000000ffff050224 */ /* 0x004fe200078e0003 */
[----:B------:R-:W-:-:S04]  /*18600*/  LOP3.LUT R3, R90, 0xffff, RZ, 0xc0, !PT ;  /* 0x0000ffff5a037812 */ /* 0x000fc800078ec0ff */
[----:B------:R0:W2:Y:S02]  /*18610*/  @P0 LDG.E.U8 R88, desc[UR56][R4.64] ;  /* 0x0000003804580981 */ /* 0x0000a4000c1e1100 */
[----:B0-----:R-:W-:Y:S02]  /*18620*/  LOP3.LUT R4, R153, 0xffff, RZ, 0xc0, !PT ;  /* 0x0000ffff99047812 */ /* 0x001fe400078ec0ff */
[----:B------:R-:W3:Y:S02]  /*18630*/  LDL R5, [R1+0x91c] ;  /* 0x00091c0001057983 */ /* 0x000ee40000100800 */
[----:B------:R-:W-:Y:S02]  /*18640*/  PRMT R153, R4, 0x3340, R3 ;  /* 0x0000334004997816 */ /* 0x000fe40000000003 */
[----:B------:R-:W4:Y:S04]  /*18650*/  LDL.LU R90, [R1+0x13e0] ;  /* 0x0013e000015a7983 */ /* 0x000f280000300800 */
[----:B------:R-:W3:Y:S04]  /*18660*/  LDL R4, [R1+0x918] ;  /* 0x0009180001047983 */ /* 0x000ee80000100800 */
[----:B------:R-:W2:Y:S01]  /*18670*/  LDL.LU R3, [R1+0x10c] ;  /* 0x00010c0001037983 */ /* 0x000ea20000300800 */
[----:B------:R-:W-:-:S02]  /*18680*/  PRMT R89, RZ, 0x7610, R89 ;  /* 0x00007610ff597816 */ /* 0x000fc40000000059 */
[----:B---3--:R-:W-:-:S04]  /*18690*/  @P0 LOP3.LUT R5, R5, R4, RZ, 0x3c, !PT ;  /* 0x0000000405050212 */ /* 0x008fc800078e3cff */
[----:B------:R-:W-:-:S04]  /*186a0*/  @P0 LOP3.LUT R4, R5, R4, RZ, 0x3c, !PT ;  /* 0x0000000405040212 */ /* 0x000fc800078e3cff */
[----:B------:R-:W-:-:S05]  /*186b0*/  @P0 LOP3.LUT R5, R5, R4, RZ, 0x3c, !PT ;  /* 0x0000000405050212 */ /* 0x000fca00078e3cff */
[----:B------:R2:W3:Y:S02]  /*186c0*/  @P0 LDG.E.U8 R89, desc[UR56][R4.64] ;  /* 0x0000003804590981 */ /* 0x0004e4000c1e1100 */
[----:B--2---:R-:W-:Y:S02]  /*186d0*/  LOP3.LUT R4, R3, 0xffff, RZ, 0xc0, !PT ;  /* 0x0000ffff03047812 */ /* 0x004fe400078ec0ff */
[----:B------:R-:W2:Y:S01]  /*186e0*/  LDL R5, [R1+0x914] ;  /* 0x0009140001057983 */ /* 0x000ea20000100800 */
[----:B------:R-:W-:-:S04]  /*186f0*/  LOP3.LUT R3, R212, 0xffff, RZ, 0xc0, !PT ;  /* 0x0000ffffd4037812 */ /* 0x000fc800078ec0ff */
[----:B------:R-:W-:Y:S02]  /*18700*/  PRMT R212, R4, 0x3340, R3 ;  /* 0x0000334004d47816 */ /* 0x000fe40000000003 */
[----:B------:R-:W3:Y:S01]  /*18710*/  LDL R3, [R1+0x910] ;  /* 0x0009100001037983 */ /* 0x000ee20000100800 */
[----:B------:R-:W-:Y:S02]  /*18720*/  ISETP.GT.AND P0, PT, R0, 0x7f, PT ;  /* 0x0000007f0000780c */ /* 0x000fe40003f04270 */
[----:B----4-:R-:W-:Y:S02]  /*18730*/  PRMT R90, RZ, 0x7610, R90 ;  /* 0x00007610ff5a7816 */ /* 0x010fe4000000005a */
[----:B------:R-:W-:-:S09]  /*18740*/  LOP3.LUT R6, R6, 0xffff, RZ, 0xc0, !PT ;  /* 0x0000ffff06067812 */ /* 0x000fd200078ec0ff */
[----:B--2---:R-:W-:Y:S02]  /*18750*/  @P0 IMAD.MOV.U32 R4, RZ, RZ, R5 ;  /* 0x000000ffff040224 */ /* 0x004fe400078e0005 */
[----:B---3--:R-:W-:Y:S01]  /*18760*/  @P0 IMAD.MOV.U32 R5, RZ, RZ, R3 ;  /* 0x000000ffff050224 */ /* 0x008fe200078e0003 */
[----:B------:R-:W-:-:S04]  /*18770*/  LOP3.LUT R3, R209, 0xffff, RZ, 0xc0, !PT ;  /* 0x0000ffffd1037812 */ /* 0x000fc800078ec0ff */
[----:B------:R0:W2:Y:S02]  /*18780*/  @P0 LDG.E.U8 R90, desc[UR56][R4.64] ;  /* 0x00000038045a0981 */ /* 0x0000a4000c1e1100 */
[----:B0-----:R-:W-:Y:S02]  /*18790*/  LOP3.LUT R5, R213, 0xffff, RZ, 0xc0, !PT ;  /* 0x0000ffffd5057812 */ /* 0x001fe400078ec0ff */
[----:B------:R-:W-:Y:S01]  /*187a0*/  LOP3.LUT R4, R210, 0xffff, RZ, 0xc0, !PT ;  /* 0x0000ffffd2047812 */ /* 0x000fe200078ec0ff */
[----:B------:R-:W3:Y:S01]  /*187b0*/  LDL R213, [R1+0xde0] ;  /* 0x000de00001d57983 */ /* 0x000ee20000100800 */
[----:B------:R-:W-:Y:S02]  /*187c0*/  PRMT R210, R6, 0x3340, R5 ;  /* 0x0000334006d27816 */ /* 0x000fe40000000005 */
[----:B------:R-:W-:Y:S02]  /*187d0*/  PRMT R209, R4, 0x3340, R3 ;  /* 0x0000334004d17816 */ /* 0x000fe40000000003 */
[----:B------:R-:W-:-:S02]  /*187e0*/  LOP3.LUT R6, R117, 0xffff, RZ, 0xc0, !PT ;  /* 0x0000ffff75067812 */ /* 0x000fc400078ec0ff */
[----:B------:R-:W4:Y:S01]  /*187f0*/  LDL.LU R117, [R1+0x13dc] ;  /* 0x0013dc0001757983 */ /* 0x000f220000300800 */
[----:B------:R-:W-:Y:S02]  /*18800*/  LOP3.LUT R5, R9, 0xffff, RZ, 0xc0, !PT ;  /* 0x0000ffff09057812 */ /* 0x000fe400078ec0ff */
[----:B------:R-:W-:Y:S01]  /*18810*/  LOP3.LUT R4, R8, 0xffff, RZ, 0xc0, !PT ;  /* 0x0000ffff08047812 */ /* 0x000fe200078ec0ff */
[----:B------:R-:W2:Y:S04]  /*18820*/  LDL R9, [R1+0x90c] ;  /* 0x00090c0001097983 */ /* 0x000ea80000100800 */
[----:B------:R-:W2:Y:S01]  /*18830*/  LDL R8, [R1+0x908] ;  /* 0x0009080001087983 */ /* 0x000ea20000100800 */
[----:B------:R-:W-:Y:S02]  /*18840*/  LOP3.LUT R3, R7, 0xffff, RZ, 0xc0, !PT ;  /* 0x0000ffff07037812 */ /* 0x000fe400078ec0ff */
[----:B------:R-:W-:-:S02]  /*18850*/  PRMT R7, R6, 0x3340, R5 ;  /* 0x0000334006077816 */ /* 0x000fc40000000005 */
[----:B------:R-:W-:Y:S02]  /*18860*/  PRMT R3, R4, 0x3340, R3 ;  /* 0x0000334004037816 */ /* 0x000fe40000000003 */
[----:B------:R-:W-:Y:S02]  /*18870*/  PRMT R4, R211, 0x5410, R154 ;  /* 0x00005410d3047816 */ /* 0x000fe4000000009a */
[----:B------:R-:W3:Y:S01]  /*18880*/  LDL.LU R154, [R1+0x13d8] ;  /* 0x0013d800019a7983 */ /* 0x000ee20000300800 */
[----:B------:R-:W-:-:S03]  /*18890*/  PRMT R5, R153, 0x5410, R212 ;  /* 0x0000541099057816 */ /* 0x000fc600000000d4 */
[----:B------:R-:W3:Y:S01]  /*188a0*/  LDL.LU R211, [R1+0x13d4] ;  /* 0x0013d40001d37983 */ /* 0x000ee20000300800 */
[----:B------:R-:W-:-:S03]  /*188b0*/  PRMT R6, R210, 0x5410, R209 ;  /* 0x00005410d2067816 */ /* 0x000fc600000000d1 */
[----:B------:R-:W3:Y:S01]  /*188c0*/  LDL.LU R212, [R1+0x13d0] ;  /* 0x0013d00001d47983 */ /* 0x000ee20000300800 */
[----:B------:R-:W-:-:S03]  /*188d0*/  PRMT R7, R7, 0x5410, R3 ;  /* 0x0000541007077816 */ /* 0x000fc60000000003 */
[----:B------:R-:W3:Y:S04]  /*188e0*/  LDL.LU R153, [R1+0x13cc] ;  /* 0x0013cc0001997983 */ /* 0x000ee80000300800 */
[----:B------:R-:W3:Y:S04]  /*188f0*/  LDL.LU R209, [R1+0x13c8] ;  /* 0x0013c80001d17983 */ /* 0x000ee80000300800 */
[----:B------:R-:W3:Y:S04]  /*18900*/  LDL.LU R210, [R1+0x13c4] ;  /* 0x0013c40001d27983 */ /* 0x000ee80000300800 */
[----:B------:R-:W3:Y:S01]  /*18910*/  LDL.LU R3, [R1+0x11c] ;  /* 0x00011c0001037983 */ /* 0x000ee20000300800 */
[----:B----4-:R-:W-:-:S02]  /*18920*/  PRMT R117, RZ, 0x7610, R117 ;  /* 0x00007610ff757816 */ /* 0x010fc40000000075 */
[----:B--2---:R-:W-:-:S04]  /*18930*/  @P0 LOP3.LUT R9, R9, R8, RZ, 0x3c, !PT ;  /* 0x0000000809090212 */ /* 0x004fc800078e3cff */
[----:B------:R-:W-:-:S04]  /*18940*/  @P0 LOP3.LUT R8, R9, R8, RZ, 0x3c, !PT ;  /* 0x0000000809080212 */ /* 0x000fc800078e3cff */
[----:B------:R-:W-:-:S05]  /*18950*/  @P0 LOP3.LUT R9, R9, R8, RZ, 0x3c, !PT ;  /* 0x0000000809090212 */ /* 0x000fca00078e3cff */
[----:B------:R0:W2:Y:S01]  /*18960*/  @P0 LDG.E.U8 R117, desc[UR56][R8.64] ;  /* 0x0000003808750981 */ /* 0x0000a2000c1e1100 */
[----:B------:R-:W-:Y:S06]  /*18970*/  BAR.SYNC.DEFER_BLOCKING 0x0 ;  /* 0x0000000000007b1d */ /* 0x000fec0000010000 */
[----:B------:R-:W4:Y:S04]  /*18980*/  LDL.LU R8, [R1+0x120] ;  /* 0x0001200001087983 */ /* 0x000f280000300800 */
[----:B------:R-:W2:Y:S04]  /*18990*/  LDL.LU R9, [R1+0x118] ;  /* 0x0001180001097983 */ /* 0x000ea80000300800 */
[----:B---3--:R1:W-:Y:S02]  /*189a0*/  STS.128 [R213+UR58], R4 ;  /* 0x00000004d5007988 */ /* 0x0083e40008000c3a */
[----:B-1----:R-:W-:-:S02]  /*189b0*/  LOP3.LUT R5, R3, 0xffff, RZ, 0xc0, !PT ;  /* 0x0000ffff03057812 */ /* 0x002fc400078ec0ff */
[----:B------:R-:W-:Y:S02]  /*189c0*/  LOP3.LUT R4, R210, 0xffff, RZ, 0xc0, !PT ;  /* 0x0000ffffd2047812 */ /* 0x000fe400078ec0ff */
[----:B------:R-:W-:-:S04]  /*189d0*/  LOP3.LUT R3, R209, 0xffff, RZ, 0xc0, !PT ;  /* 0x0000ffffd1037812 */ /* 0x000fc800078ec0ff */
[----:B------:R-:W-:Y:S02]  /*189e0*/  PRMT R209, R4, 0x3340, R3 ;  /* 0x0000334004d17816 */ /* 0x000fe40000000003 */
[----:B------:R-:W-:Y:S02]  /*189f0*/  LOP3.LUT R4, R212, 0xffff, RZ, 0xc0, !PT ;  /* 0x0000ffffd4047812 */ /* 0x000fe400078ec0ff */
[----:B------:R-:W-:-:S04]  /*18a00*/  LOP3.LUT R3, R211, 0xffff, RZ, 0xc0, !PT ;  /* 0x0000ffffd3037812 */ /* 0x000fc800078ec0ff */
[----:B------:R-:W-:Y:S02]  /*18a10*/  PRMT R211, R4, 0x3340, R3 ;  /* 0x0000334004d37816 */ /* 0x000fe40000000003 */
[----:B------:R-:W-:Y:S02]  /*18a20*/  LOP3.LUT R4, R156, 0xffff, RZ, 0xc0, !PT ;  /* 0x0000ffff9c047812 */ /* 0x000fe400078ec0ff */
[----:B------:R-:W-:Y:S02]  /*18a30*/  LOP3.LUT R3, R157, 0xffff, RZ, 0xc0, !PT ;  /* 0x0000ffff9d037812 */ /* 0x000fe400078ec0ff */
[----:B----4-:R-:W-:-:S04]  /*18a40*/  LOP3.LUT R6, R8, 0xffff, RZ, 0xc0, !PT ;  /* 0x0000ffff08067812 */ /* 0x010fc800078ec0ff */
[----:B------:R-:W-:Y:S02]  /*18a50*/  PRMT R210, R6, 0x3340, R5 ;  /* 0x0000334006d27816 */ /* 0x000fe40000000005 */
[----:B--2---:R-:W-:Y:S02]  /*18a60*/  LOP3.LUT R6, R9, 0xffff, RZ, 0xc0, !PT ;  /* 0x0000ffff09067812 */ /* 0x004fe400078ec0ff */
[----:B------:R-:W-:Y:S02]  /*18a70*/  LOP3.LUT R5, R153, 0xffff, RZ, 0xc0, !PT ;  /* 0x0000ffff99057812 */ /* 0x000fe400078ec0ff */
[----:B0-----:R-:W-:Y:S01]  /*18a80*/  PRMT R8, R4, 0x3340, R3 ;  /* 0x0000334004087816 */ /* 0x001fe20000000003 */
[----:B------:R-:W2:Y:S01]  /*18a90*/  LDL.LU R153, [R1+0x13c0] ;  /* 0x0013c00001997983 */ /* 0x000ea20000300800 */
[----:B------:R-:W-:Y:S02]  /*18aa0*/  PRMT R212, R6, 0x3340, R5 ;  /* 0x0000334006d47816 */ /* 0x000fe40000000005 */
[----:B------:R-:W-:-:S02]  /*18ab0*/  LOP3.LUT R6, R154, 0xffff, RZ, 0xc0, !PT ;  /* 0x0000ffff9a067812 */ /* 0x000fc400078ec0ff */
[----:B------:R-:W-:Y:S01]  /*18ac0*/  LOP3.LUT R5, R155, 0xffff, RZ, 0xc0, !PT ;  /* 0x0000ffff9b057812 */ /* 0x000fe200078ec0ff */
[----:B------:R-:W3:Y:S01]  /*18ad0*/  LDL.LU R154, [R1+0x13bc] ;  /* 0x0013bc00019a7983 */ /* 0x000ee20000300800 */
[----:B------:R-:W-:Y:S02]  /*18ae0*/  LOP3.LUT R4, R176, 0xffff, RZ, 0xc0, !PT ;  /* 0x0000ffffb0047812 */ /* 0x000fe400078ec0ff */
[----:B------:R-:W-:Y:S01]  /*18af0*/  PRMT R9, R6, 0x3340, R5 ;  /* 0x0000334006097816 */ /* 0x000fe20000000005 */
[----:B------:R-:W4:Y:S01]  /*18b00*/  LDL.LU R155, [R1+0x13b8] ;  /* 0x0013b800019b7983 */ /* 0x000f220000300800 */
[----:B------:R-:W-:Y:S02]  /*18b10*/  LOP3.LUT R6, R158, 0xffff, RZ, 0xc0, !PT ;  /* 0x0000ffff9e067812 */ /* 0x000fe400078ec0ff */
[----:B------:R-:W-:Y:S01]  /*18b20*/  LOP3.LUT R5, R159, 0xffff, RZ, 0xc0, !PT ;  /* 0x0000ffff9f057812 */ /* 0x000fe200078ec0ff */
[----:B------:R-:W2:Y:S01]  /*18b30*/  LDL.LU R156, [R1+0x13b4] ;  /* 0x0013b400019c7983 */ /* 0x000ea20000300800 */
[----:B------:R-:W-:-:S02]  /*18b40*/  LOP3.LUT R3, R208, 0xffff, RZ, 0xc0, !PT ;  /* 0x0000ffffd0037812 */ /* 0x000fc400078ec0ff */
[----:B------:R-:W-:Y:S01]  /*18b50*/  PRMT R7, R6, 0x3340, R5 ;  /* 0x0000334006077816 */ /* 0x000fe20000000005 */
[----:B------:R-:W3:Y:S01]  /*18b60*/  LDL.LU R157, [R1+0x13b0] ;  /* 0x0013b000019d7983 */ /* 0x000ee20000300800 */
[----:B------:R-:W-:Y:S02]  /*18b70*/  PRMT R3, R4, 0x3340, R3 ;  /* 0x0000334004037816 */ /* 0x000fe40000000003 */
[----:B------:R-:W-:Y:S01]  /*18b80*/  PRMT R4, R210, 0x5410, R209 ;  /* 0x00005410d2047816 */ /* 0x000fe200000000d1 */
[----:B------:R-:W4:Y:S01]  /*18b90*/  LDL.LU R158, [R1+0x13ac] ;  /* 0x0013ac00019e7983 */ /* 0x000f220000300800 */
[----:B------:R-:W-:Y:S02]  /*18ba0*/  PRMT R5, R212, 0x5410, R211 ;  /* 0x00005410d4057816 */ /* 0x000fe400000000d3 */
[----:B------:R-:W-:Y:S01]  /*18bb0*/  PRMT R6, R9, 0x5410, R8 ;  /* 0x0000541009067816 */ /* 0x000fe20000000008 */
[----:B------:R-:W2:Y:S01]  /*18bc0*/  LDL.LU R159, [R1+0x13a8] ;  /* 0x0013a800019f7983 */ /* 0x000ea20000300800 */
[----:B------:R-:W-:-:S03]  /*18bd0*/  PRMT R7, R7, 0x5410, R3 ;  /* 0x0000541007077816 */ /* 0x000fc60000000003 */
[----:B------:R-:W3:Y:S04]  /*18be0*/  LDL.LU R176, [R1+0x13a4] ;  /* 0x0013a40001b07983 */ /* 0x000ee80000300800 */
[----:B------:R-:W4:Y:S04]  /*18bf0*/  LDL.LU R208, [R1+0x13a0] ;  /* 0x0013a00001d07983 */ /* 0x000f280000300800 */
[----:B------:R-:W2:Y:S04]  /*18c00*/  LDL.LU R209, [R1+0x139c] ;  /* 0x00139c0001d17983 */ /* 0x000ea80000300800 */
[----:B------:R-:W3:Y:S04]  /*18c10*/  LDL.LU R210, [R1+0x1398] ;  /* 0x0013980001d27983 */ /* 0x000ee80000300800 */
[----:B------:R-:W4:Y:S04]  /*18c20*/  LDL.LU R211, [R1+0x1394] ;  /* 0x0013940001d37983 */ /* 0x000f280000300800 */
[----:B------:R0:W-:Y:S04]  /*18c30*/  STS.128 [R213+UR58+0x4000], R4 ;  /* 0x00400004d5007988 */ /* 0x0001e80008000c3a */
[----:B------:R-:W2:Y:S01]  /*18c40*/  LDL.LU R212, [R1+0x1390] ;  /* 0x0013900001d47983 */ /* 0x000ea20000300800 */
[----:B------:R-:W-:-:S02]  /*18c50*/  LOP3.LUT R3, R148, 0xffff, RZ, 0xc0, !PT ;  /* 0x0000ffff94037812 */ /* 0x000fc400078ec0ff */
[----:B0-----:R-:W-:Y:S01]  /*18c60*/  LOP3.LUT R6, R214, 0xffff, RZ, 0xc0, !PT ;  /* 0x0000ffffd6067812 */ /* 0x001fe200078ec0ff */
[----:B------:R-:W3:Y:S01]  /*18c70*/  LDL.LU R213, [R1+0x138c] ;  /* 0x00138c0001d57983 */ /* 0x000ee20000300800 */
[----:B------:R-:W-:Y:S02]  /*18c80*/  LOP3.LUT R5, R215, 0xffff, RZ, 0xc0, !PT ;  /* 0x0000ffffd7057812 */ /* 0x000fe400078ec0ff */
[----:B------:R-:W-:Y:S01]  /*18c90*/  LOP3.LUT R4, R149, 0xffff, RZ, 0xc0, !PT ;  /* 0x0000ffff95047812 */ /* 0x000fe200078ec0ff */
[----:B------:R-:W4:Y:S01]  /*18ca0*/  LDL.LU R214, [R1+0x1388] ;  /* 0x0013880001d67983 */ /* 0x000f220000300800 */
[----:B------:R-:W-:-:S03]  /*18cb0*/  PRMT R8, R6, 0x3340, R5 ;  /* 0x0000334006087816 */ /* 0x000fc60000000005 */
[----:B------:R-:W2:Y:S01]  /*18cc0*/  LDL.LU R215, [R1+0x1384] ;  /* 0x0013840001d77983 */ /* 0x000ea20000300800 */
[----:B------:R-:W-:-:S03]  /*18cd0*/  LOP3.LUT R6, R147, 0xffff, RZ, 0xc0, !PT ;  /* 0x0000ffff93067812 */ /* 0x000fc600078ec0ff */
[----:B------:R-:W3:Y:S01]  /*18ce0*/  LDL.LU R149, [R1+0x1380] ;  /* 0x0013800001957983 */ /* 0x000ee20000300800 */
[----:B------:R-:W-:-:S03]  /*18cf0*/  LOP3.LUT R5, R152, 0xffff, RZ, 0xc0, !PT ;  /* 0x0000ffff98057812 */ /* 0x000fc600078ec0ff */
[----:B------:R-:W4:Y:S04]  /*18d00*/  LDL.LU R148, [R1+0x137c] ;  /* 0x00137c0001947983 */ /* 0x000f280000300800 */
[----:B------:R-:W4:Y:S04]  /*18d10*/  LDL.LU R147, [R1+0x1378] ;  /* 0x0013780001937983 */ /* 0x000f280000300800 */
[----:B------:R-:W2:Y:S01]  /*18d20*/  LDL R152, [R1+0xdfc] ;  /* 0x000dfc0001987983 */ /* 0x000ea20000100800 */
[----:B------:R-:W-:Y:S02]  /*18d30*/  PRMT R7, R4, 0x3340, R3 ;  /* 0x0000334004077816 */ /* 0x000fe40000000003 */
[----:B------:R-:W-:-:S02]  /*18d40*/  LOP3.LUT R4, R146, 0xffff, RZ, 0xc0, !PT ;  /* 0x0000ffff92047812 */ /* 0x000fc400078ec0ff */
[----:B------:R-:W-:Y:S02]  /*18d50*/  LOP3.LUT R3, R250, 0xffff, RZ, 0xc0, !PT ;  /* 0x0000fffffa037812 */ /* 0x000fe400078ec0ff */
[----:B------:R-:W-:Y:S02]  /*18d60*/  PRMT R146, R6, 0x3340, R5 ;  /* 0x0000334006927816 */ /* 0x000fe40000000005 */
[----:B------:R-:W-:Y:S02]  /*18d70*/  PRMT R250, R4, 0x3340, R3 ;  /* 0x0000334004fa7816 */ /* 0x000fe40000000003 */
[----:B------:R-:W-:Y:S02]  /*18d80*/  LOP3.LUT R6, R246, 0xffff, RZ, 0xc0, !PT ;  /* 0x0000fffff6067812 */ /* 0x000fe400078ec0ff */
[----:B------:R-:W-:Y:S02]  /*18d90*/  LOP3.LUT R5, R241, 0xffff, RZ, 0xc0, !PT ;  /* 0x0000fffff1057812 */ /* 0x000fe400078ec0ff */
[----:B------:R-:W-:-:S02]  /*18da0*/  LOP3.LUT R4, R236, 0xffff, RZ, 0xc0, !PT ;  /* 0x0000ffffec047812 */ /* 0x000fc400078ec0ff */
[----:B------:R-:W-:Y:S01]  /*18db0*/  LOP3.LUT R3, R232, 0xffff, RZ, 0xc0, !PT ;  /* 0x0000ffffe8037812 */ /* 0x000fe200078ec0ff */
[----:B------:R-:W-:Y:S01]  /*18dc0*/  IMAD.MOV.U32 R232, RZ, RZ, R8 ;  /* 0x000000ffffe87224 */ /* 0x000fe200078e0008 */
        /* <DEDUP_REMOVED lines=9> */
[----:B------:R-:W-:Y:S02]  /*18e60*/  PRMT R4, R232, 0x5410, R228 ;  /* 0x00005410e8047816 */ /* 0x000fe400000000e4 */
[----:B------:R-:W-:Y:S01]  /*18e70*/  PRMT R5, R146, 0x5410, R250 ;  /* 0x0000541092057816 */ /* 0x000fe200000000fa */
[----:B------:R-:W0:Y:S01]  /*18e80*/  S2R R232, SR_TID.X ;  /* 0x0000000000e87919 */ /* 0x000e220000002100 */
[----:B------:R-:W-:-:S02]  /*18e90*/  PRMT R6, R9, 0x5410, R8 ;  /* 0x0000541009067816 */ /* 0x000fc40000000008 */
[----:B------:R-:W-:Y:S01]  /*18ea0*/  PRMT R7, R7, 0x5410, R3 ;  /* 0x0000541007077816 */ /* 0x000fe20000000003 */
[----:B------:R-:W4:Y:S01]  /*18eb0*/  LDL.LU R146, [R1+0x1374] ;  /* 0x0013740001927983 */ /* 0x000f220000300800 */
[----:B------:R-:W-:-:S03]  /*18ec0*/  LOP3.LUT R3, R137, 0xffff, RZ, 0xc0, !PT ;  /* 0x0000ffff89037812 */ /* 0x000fc600078ec0ff */
[----:B--2---:R1:W-:Y:S02]  /*18ed0*/  STS.128 [R152+UR58], R4 ;  /* 0x0000000498007988 */ /* 0x0043e40008000c3a */
[----:B-1----:R-:W-:Y:S02]  /*18ee0*/  LOP3.LUT R6, R140, 0xffff, RZ, 0xc0, !PT ;  /* 0x0000ffff8c067812 */ /* 0x002fe400078ec0ff */
[----:B------:R-:W-:Y:S01]  /*18ef0*/  LOP3.LUT R5, R139, 0xffff, RZ, 0xc0, !PT ;  /* 0x0000ffff8b057812 */ /* 0x000fe200078ec0ff */
[----:B------:R-:W2:Y:S01]  /*18f00*/  LDL.LU R140, [R1+0x1370] ;  /* 0x00137000018c7983 */ /* 0x000ea20000300800 */
[----:B------:R-:W-:Y:S02]  /*18f10*/  LOP3.LUT R4, R138, 0xffff, RZ, 0xc0, !PT ;  /* 0x0000ffff8a047812 */ /* 0x000fe400078ec0ff */
[----:B------:R-:W-:Y:S01]  /*18f20*/  PRMT R228, R6, 0x3340, R5 ;  /* 0x0000334006e47816 */ /* 0x000fe20000000005 */
[----:B------:R-:W4:Y:S01]  /*18f30*/  LDL.LU R139, [R1+0x136c] ;  /* 0x00136c00018b7983 */ /* 0x000f220000300800 */
[----:B------:R-:W-:-:S02]  /*18f40*/  PRMT R224, R4, 0x3340, R3 ;  /* 0x0000334004e07816 */ /* 0x000fc40000000003 */
[----:B------:R-:W-:Y:S01]  /*18f50*/  LOP3.LUT R6, R136, 0xffff, RZ, 0xc0, !PT ;  /* 0x0000ffff88067812 */ /* 0x000fe200078ec0ff */
[----:B------:R-:W2:Y:S01]  /*18f60*/  LDL.LU R138, [R1+0x1368] ;  /* 0x00136800018a7983 */ /* 0x000ea20000300800 */
[----:B------:R-:W-:Y:S02]  /*18f70*/  LOP3.LUT R5, R135, 0xffff, RZ, 0xc0, !PT ;  /* 0x0000ffff87057812 */ /* 0x000fe400078ec0ff */
[----:B------:R-:W-:Y:S01]  /*18f80*/  LOP3.LUT R4, R134, 0xffff, RZ, 0xc0, !PT ;  /* 0x0000ffff86047812 */ /* 0x000fe200078ec0ff */
[----:B------:R-:W4:Y:S01]  /*18f90*/  LDL.LU R137, [R1+0x1364] ;  /* 0x0013640001897983 */ /* 0x000f220000300800 */
[----:B------:R-:W-:Y:S02]  /*18fa0*/  LOP3.LUT R3, R133, 0xffff, RZ, 0xc0, !PT ;  /* 0x0000ffff85037812 */ /* 0x000fe400078ec0ff */
[----:B------:R-:W-:Y:S01]  /*18fb0*/  PRMT R216, R6, 0x3340, R5 ;  /* 0x0000334006d87816 */ /* 0x000fe20000000005 */
[----:B------:R-:W2:Y:S01]  /*18fc0*/  LDL.LU R136, [R1+0x1360] ;  /* 0x0013600001887983 */ /* 0x000ea20000300800 */
[----:B------:R-:W-:-:S02]  /*18fd0*/  PRMT R21, R4, 0x3340, R3 ;  /* 0x0000334004157816 */ /* 0x000fc40000000003 */
[----:B------:R-:W-:Y:S01]  /*18fe0*/  LOP3.LUT R6, R124, 0xffff, RZ, 0xc0, !PT ;  /* 0x0000ffff7c067812 */ /* 0x000fe200078ec0ff */
[----:B------:R-:W4:Y:S01]  /*18ff0*/  LDL.LU R135, [R1+0x135c] ;  /* 0x00135c0001877983 */ /* 0x000f220000300800 */
[----:B------:R-:W-:Y:S02]  /*19000*/  LOP3.LUT R5, R123, 0xffff, RZ, 0xc0, !PT ;  /* 0x0000ffff7b057812 */ /* 0x000fe400078ec0ff */
        /* <DEDUP_REMOVED lines=15> */
[----:B------:R-:W-:Y:S01]  /*19100*/  PRMT R4, R228, 0x5410, R224 ;  /* 0x00005410e4047816 */ /* 0x000fe200000000e0 */
[----:B------:R-:W4:Y:S01]  /*19110*/  LDL.LU R121, [R1+0x1344] ;  /* 0x0013440001797983 */ /* 0x000f220000300800 */
[----:B------:R-:W-:Y:S02]  /*19120*/  PRMT R5, R216, 0x5410, R21 ;  /* 0x00005410d8057816 */ /* 0x000fe40000000015 */
[----:B------:R-:W-:Y:S01]  /*19130*/  PRMT R6, R9, 0x5410, R8 ;  /* 0x0000541009067816 */ /* 0x000fe20000000008 */
[----:B------:R-:W2:Y:S01]  /*19140*/  LDL.LU R120, [R1+0x1340] ;  /* 0x0013400001787983 */ /* 0x000ea20000300800 */
[----:B------:R-:W-:Y:S02]  /*19150*/  PRMT R7, R7, 0x5410, R3 ;  /* 0x0000541007077816 */ /* 0x000fe40000000003 */
[----:B0-----:R-:W-:-:S03]  /*19160*/  LOP3.LUT R3, R232, 0x7f, RZ, 0xc0, !PT ;  /* 0x0000007fe8037812 */ /* 0x001fc600078ec0ff */
[----:B------:R0:W-:Y:S01]  /*19170*/  STS.128 [R152+UR58+0x4000], R4 ;  /* 0x0040000498007988 */ /* 0x0001e20008000c3a */
[----:B------:R-:W-:Y:S02]  /*19180*/  ISETP.GE.AND P0, PT, R3, R0, PT ;  /* 0x000000000300720c */ /* 0x000fe40003f06270 */
[----:B------:R-:W-:Y:S02]  /*19190*/  LOP3.LUT R3, R235, 0xffff, RZ, 0xc0, !PT ;  /* 0x0000ffffeb037812 */ /* 0x000fe400078ec0ff */
[----:B------:R-:W-:-:S04]  /*191a0*/  LOP3.LUT R0, R231, 0xffff, RZ, 0xc0, !PT ;  /* 0x0000ffffe7007812 */ /* 0x000fc800078ec0ff */
[----:B------:R-:W-:Y:S02]  /*191b0*/  PRMT R21, R3, 0x3340, R0 ;  /* 0x0000334003157816 */ /* 0x000fe40000000000 */
[----:B0-----:R-:W-:Y:S01]  /*191c0*/  LOP3.LUT R5, R244, 0xffff, RZ, 0xc0, !PT ;  /* 0x0000fffff4057812 */ /* 0x001fe200078ec0ff */
[----:B------:R-:W4:Y:S01]  /*191d0*/  LDL.LU R152, [R1+0x1f0] ;  /* 0x0001f00001987983 */ /* 0x000f220000300800 */
[----:B------:R-:W-:-:S04]  /*191e0*/  LOP3.LUT R4, R239, 0xffff, RZ, 0xc0, !PT ;  /* 0x0000ffffef047812 */ /* 0x000fc800078ec0ff */
[----:B------:R-:W-:Y:S02]  /*191f0*/  PRMT R216, R5, 0x3340, R4 ;  /* 0x0000334005d87816 */ /* 0x000fe40000000004 */
[----:B------:R-:W-:Y:S02]  /*19200*/  LOP3.LUT R5, R227, 0xffff, RZ, 0xc0, !PT ;  /* 0x0000ffffe3057812 */ /* 0x000fe400078ec0ff */
[----:B------:R-:W-:Y:S02]  /*19210*/  LOP3.LUT R4, R223, 0xffff, RZ, 0xc0, !PT ;  /* 0x0000ffffdf047812 */ /* 0x000fe400078ec0ff */
[----:B------:R-:W-:Y:S02]  /*19220*/  LOP3.LUT R0, R20, 0xffff, RZ, 0xc0, !PT ;  /* 0x0000ffff14007812 */ /* 0x000fe400078ec0ff */
[----:B------:R-:W-:Y:S02]  /*19230*/  PRMT R20, R5, 0x3340, R4 ;  /* 0x0000334005147816 */ /* 0x000fe40000000004 */
[----:B------:R-:W-:-:S02]  /*19240*/  LOP3.LUT R5, R18, 0xffff, RZ, 0xc0, !PT ;  /* 0x0000ffff12057812 */ /* 0x000fc400078ec0ff */
[----:B------:R-:W-:Y:S01]  /*19250*/  LOP3.LUT R4, R16, 0xffff, RZ, 0xc0, !PT ;  /* 0x0000ffff10047812 */ /* 0x000fe200078ec0ff */
[----:B------:R-:W4:Y:S01]  /*19260*/  LDL R18, [R1+0x4ec] ;  /* 0x0004ec0001127983 */ /* 0x000f220000100800 */
[----:B------:R-:W-:Y:S02]  /*19270*/  LOP3.LUT R3, R23, 0xffff, RZ, 0xc0, !PT ;  /* 0x0000ffff17037812 */ /* 0x000fe400078ec0ff */
[----:B------:R-:W-:Y:S01]  /*19280*/  PRMT R8, R5, 0x3340, R4 ;  /* 0x0000334005087816 */ /* 0x000fe20000000004 */
[----:B------:R-:W4:Y:S01]  /*19290*/  LDL R23, [R1+0xdf8] ;  /* 0x000df80001177983 */ /* 0x000f220000100800 */
[----:B------:R-:W-:Y:S02]  /*192a0*/  PRMT R9, R3, 0x3340, R0 ;  /* 0x0000334003097816 */ /* 0x000fe40000000000 */
[----:B------:R-:W-:Y:S01]  /*192b0*/  LOP3.LUT R5, R13, 0xffff, RZ, 0xc0, !PT ;  /* 0x0000ffff0d057812 */ /* 0x000fe200078ec0ff */
[----:B------:R-:W4:Y:S01]  /*192c0*/  LDL R16, [R1+0x4e8] ;  /* 0x0004e80001107983 */ /* 0x000f220000100800 */
[----:B------:R-:W-:-:S02]  /*192d0*/  LOP3.LUT R4, R12, 0xffff, RZ, 0xc0, !PT ;  /* 0x0000ffff0c047812 */ /* 0x000fc400078ec0ff */
[----:B------:R-:W-:Y:S01]  /*192e0*/  LOP3.LUT R3, R15, 0xffff, RZ, 0xc0, !PT ;  /* 0x0000ffff0f037812 */ /* 0x000fe200078ec0ff */
[----:B------:R-:W4:Y:S01]  /*192f0*/  LDL R13, [R1+0x56c] ;  /* 0x00056c00010d7983 */ /* 0x000f220000100800 */
[----:B------:R-:W-:Y:S02]  /*19300*/  LOP3.LUT R0, R14, 0xffff, RZ, 0xc0, !PT ;  /* 0x0000ffff0e007812 */ /* 0x000fe400078ec0ff */
[----:B------:R-:W-:Y:S01]  /*19310*/  PRMT R7, R5, 0x3340, R4 ;  /* 0x0000334005077816 */ /* 0x000fe20000000004 */
[----:B------:R-:W4:Y:S01]  /*19320*/  LDL R12, [R1+0x568] ;  /* 0x00056800010c7983 */ /* 0x000f220000100800 */
[----:B------:R-:W-:Y:S02]  /*19330*/  PRMT R6, R3, 0x3340, R0 ;  /* 0x0000334003067816 */ /* 0x000fe40000000000 */
[----:B------:R-:W-:Y:S01]  /*19340*/  PRMT R5, R20, 0x5410, R9 ;  /* 0x0000541014057816 */ /* 0x000fe20000000009 */
[----:B------:R-:W4:Y:S01]  /*19350*/  LDL R15, [R1+0x52c] ;  /* 0x00052c00010f7983 */ /* 0x000f220000100800 */
[----:B------:R-:W-:-:S02]  /*19360*/  LOP3.LUT R3, R11, 0xffff, RZ, 0xc0, !PT ;  /* 0x0000ffff0b037812 */ /* 0x000fc400078ec0ff */
[----:B------:R-:W-:Y:S01]  /*19370*/  LOP3.LUT R0, R10, 0xffff, RZ, 0xc0, !PT ;  /* 0x0000ffff0a007812 */ /* 0x000fe200078ec0ff */
[----:B------:R-:W4:Y:S01]  /*19380*/  LDL R9, [R1+0x1f4] ;  /* 0x0001f40001097983 */ /* 0x000f220000100800 */
[----:B------:R-:W-:Y:S02]  /*19390*/  PRMT R4, R216, 0x5410, R21 ;  /* 0x00005410d8047816 */ /* 0x000fe40000000015 */
[----:B------:R-:W-:Y:S01]  /*193a0*/  PRMT R0, R3, 0x3340, R0 ;  /* 0x0000334003007816 */ /* 0x000fe20000000000 */
[----:B------:R-:W4:Y:S04]  /*193b0*/  LDL R21, [R1+0x900] ;  /* 0x0009000001157983 */ /* 0x000f280000100800 */
[----:B------:R-:W4:Y:S04]  /*193c0*/  LDL R3, [R1+0x904] ;  /* 0x0009040001037983 */ /* 0x000f280000100800 */
[----:B------:R-:W4:Y:S04]  /*193d0*/  LDL R11, [R1+0x5ac] ;  /* 0x0005ac00010b7983 */ /* 0x000f280000100800 */
[----:B------:R-:W4:Y:S04]  /*193e0*/  LDL R10, [R1+0x5a8] ;  /* 0x0005a800010a7983 */ /* 0x000f280000100800 */
[----:B------:R-:W4:Y:S01]  /*193f0*/  LDL R14, [R1+0x528] ;  /* 0x00052800010e7983 */ /* 0x000f220000100800 */
[----:B------:R-:W-:-:S02]  /*19400*/  PRMT R6, R8, 0x5410, R6 ;  /* 0x0000541008067816 */ /* 0x000fc40000000006 */
[----:B------:R-:W-:Y:S02]  /*19410*/  PRMT R7, R7, 0x5410, R0 ;  /* 0x0000541007077816 */ /* 0x000fe40000000000 */
[----:B---3--:R-:W-:Y:S02]  /*19420*/  PRMT R149, RZ, 0x7610, R149 ;  /* 0x00007610ff957816 */ /* 0x008fe40000000095 */
[----:B------:R-:W-:Y:S02]  /*19430*/  LOP3.LUT R0, R129, 0xffff, RZ, 0xc0, !PT ;  /* 0x0000ffff81007812 */ /* 0x000fe400078ec0ff */
[----:B--2---:R-:W-:Y:S02]  /*19440*/  PRMT R120, RZ, 0x7610, R120 ;  /* 0x00007610ff787816 */ /* 0x004fe40000000078 */
[----:B----4-:R-:W-:Y:S02]  /*19450*/  PRMT R121, RZ, 0x7610, R121 ;  /* 0x00007610ff797816 */ /* 0x010fe40000000079 */
[----:B------:R-:W-:-:S02]  /*19460*/  PRMT R122, RZ, 0x7610, R122 ;  /* 0x00007610ff7a7816 */ /* 0x000fc4000000007a */
[----:B------:R-:W-:Y:S02]  /*19470*/  PRMT R123, RZ, 0x7610, R123 ;  /* 0x00007610ff7b7816 */ /* 0x000fe4000000007b */
[----:B------:R-:W-:Y:S01]  /*19480*/  PRMT R124, RZ, 0x7610, R124 ;  /* 0x00007610ff7c7816 */ /* 0x000fe2000000007c */
[----:B------:R0:W-:Y:S02]  /*19490*/  STS.128 [R23+UR58], R4 ;  /* 0x0000000417007988 */ /* 0x0001e40008000c3a */
[----:B0-----:R-:W-:Y:S02]  /*194a0*/  @!P0 IMAD.MOV.U32 R5, RZ, RZ, R152 ;  /* 0x000000ffff058224 */ /* 0x001fe400078e0098 */
[----:B------:R-:W-:-:S05]  /*194b0*/  @!P0 IMAD.MOV.U32 R4, RZ, RZ, R9 ;  /* 0x000000ffff048224 */ /* 0x000fca00078e0009 */
[----:B------:R0:W2:Y:S02]  /*194c0*/  @!P0 LDG.E.U8 R149, desc[UR56][R4.64] ;  /* 0x0000003804958981 */ /* 0x0000a4000c1e1100 */
[----:B0-----:R-:W-:Y:S02]  /*194d0*/  @!P0 IMAD.MOV.U32 R4, RZ, RZ, R3 ;  /* 0x000000ffff048224 */ /* 0x001fe400078e0003 */
[----:B------:R-:W-:-:S05]  /*194e0*/  @!P0 IMAD.MOV.U32 R5, RZ, RZ, R21 ;  /* 0x000000ffff058224 */ /* 0x000fca00078e0015 */
[----:B------:R0:W3:Y:S02]  /*194f0*/  @!P0 LDG.E.U8 R120, desc[UR56][R4.64] ;  /* 0x0000003804788981 */ /* 0x0000e4000c1e1100 */
[----:B0-----:R-:W-:Y:S02]  /*19500*/  @!P0 IMAD.MOV.U32 R4, RZ, RZ, R11 ;  /* 0x000000ffff048224 */ /* 0x001fe400078e000b */
[----:B------:R-:W-:-:S05]  /*19510*/  @!P0 IMAD.MOV.U32 R5, RZ, RZ, R10 ;  /* 0x000000ffff058224 */ /* 0x000fca00078e000a */
[----:B------:R0:W4:Y:S02]  /*19520*/  @!P0 LDG.E.U8 R121, desc[UR56][R4.64] ;  /* 0x0000003804798981 */ /* 0x000124000c1e1100 */
[----:B0-----:R-:W-:Y:S02]  /*19530*/  @!P0 IMAD.MOV.U32 R4, RZ, RZ, R13 ;  /* 0x000000ffff048224 */ /* 0x001fe400078e000d */
[----:B------:R-:W-:-:S05]  /*19540*/  @!P0 IMAD.MOV.U32 R5, RZ, RZ, R12 ;  /* 0x000000ffff058224 */ /* 0x000fca00078e000c */
[----:B------:R0:W2:Y:S02]  /*19550*/  @!P0 LDG.E.U8 R122, desc[UR56][R4.64] ;  /* 0x00000038047a8981 */ /* 0x0000a4000c1e1100 */
[----:B0-----:R-:W-:Y:S02]  /*19560*/  @!P0 IMAD.MOV.U32 R4, RZ, RZ, R15 ;  /* 0x000000ffff048224 */ /* 0x001fe400078e000f */
[----:B------:R-:W-:-:S05]  /*19570*/  @!P0 IMAD.MOV.U32 R5, RZ, RZ, R14 ;  /* 0x000000ffff058224 */ /* 0x000fca00078e000e */
[----:B------:R0:W2:Y:S01]  /*19580*/  @!P0 LDG.E.U8 R123, desc[UR56][R4.64] ;  /* 0x00000038047b8981 */ /* 0x0000a2000c1e1100 */
[----:B------:R-:W-:Y:S01]  /*19590*/  LOP3.LUT R3, R130, 0xffff, RZ, 0xc0, !PT ;  /* 0x0000ffff82037812 */ /* 0x000fe200078ec0ff */
[----:B0-----:R-:W-:Y:S02]  /*195a0*/  @!P0 IMAD.MOV.U32 R4, RZ, RZ, R18 ;  /* 0x000000ffff048224 */ /* 0x001fe400078e0012 */
[----:B------:R-:W-:-:S05]  /*195b0*/  @!P0 IMAD.MOV.U32 R5, RZ, RZ, R16 ;  /* 0x000000ffff058224 */ /* 0x000fca00078e0010 */
[----:B------:R0:W2:Y:S01]  /*195c0*/  @!P0 LDG.E.U8 R124, desc[UR56][R4.64] ;  /* 0x00000038047c8981 */ /* 0x0000a2000c1e1100 */
[----:B------:R-:W-:Y:S02]  /*195d0*/  PRMT R11, R3, 0x3340, R0 ;  /* 0x00003340030b7816 */ /* 0x000fe40000000000 */
[----:B0-----:R-:W-:Y:S02]  /*195e0*/  LOP3.LUT R5, R132, 0xffff, RZ, 0xc0, !PT ;  /* 0x0000ffff84057812 */ /* 0x001fe400078ec0ff */
[----:B------:R-:W-:Y:S01]  /*195f0*/  LOP3.LUT R4, R131, 0xffff, RZ, 0xc0, !PT ;  /* 0x0000ffff83047812 */ /* 0x000fe200078ec0ff */
[----:B------:R-:W3:Y:S03]  /*19600*/  LDL.LU R132, [R1+0x133c] ;  /* 0x00133c0001847983 */ /* 0x000ee60000300800 */
[----:B------:R-:W-:Y:S01]  /*19610*/  PRMT R12, R5, 0x3340, R4 ;  /* 0x00003340050c7816 */ /* 0x000fe20000000004 */
[----:B------:R-:W4:Y:S01]  /*19620*/  LDL.LU R131, [R1+0x1338] ;  /* 0x0013380001837983 */ /* 0x000f220000300800 */
[----:B------:R-:W-:-:S03]  /*19630*/  LOP3.LUT R5, R128, 0xffff, RZ, 0xc0, !PT ;  /* 0x0000ffff80057812 */ /* 0x000fc600078ec0ff */
[----:B------:R-:W2:Y:S01]  /*19640*/  LDL.LU R130, [R1+0x1334] ;  /* 0x0013340001827983 */ /* 0x000ea20000300800 */
[----:B------:R-:W-:-:S03]  /*19650*/  LOP3.LUT R4, R127, 0xffff, RZ, 0xc0, !PT ;  /* 0x0000ffff7f047812 */ /* 0x000fc600078ec0ff */
[----:B------:R-:W3:Y:S01]  /*19660*/  LDL.LU R129, [R1+0x1330] ;  /* 0x0013300001817983 */ /* 0x000ee20000300800 */
[----:B------:R-:W-:-:S03]  /*19670*/  LOP3.LUT R3, R126, 0xffff, RZ, 0xc0, !PT ;  /* 0x0000ffff7e037812 */ /* 0x000fc600078ec0ff */
[----:B------:R-:W4:Y:S04]  /*19680*/  LDL.LU R128, [R1+0x132c] ;  /* 0x00132c0001807983 */ /* 0x000f280000300800 */
[----:B------:R-:W2:Y:S04]  /*19690*/  LDL.LU R127, [R1+0x1328] ;  /* 0x00132800017f7983 */ /* 0x000ea80000300800 */
[----:B------:R-:W3:Y:S04]  /*196a0*/  LDL R14, [R1+0x4ac] ;  /* 0x0004ac00010e7983 */ /* 0x000ee80000100800 */
[----:B------:R-:W4:Y:S04]  /*196b0*/  LDL.LU R126, [R1+0x1324] ;  /* 0x00132400017e7983 */ /* 0x000f280000300800 */
[----:B------:R-:W2:Y:S01]  /*196c0*/  LDL R15, [R1+0x4a8] ;  /* 0x0004a800010f7983 */ /* 0x000ea20000100800 */
[----:B------:R-:W-:-:S03]  /*196d0*/  LOP3.LUT R0, R125, 0xffff, RZ, 0xc0, !PT ;  /* 0x0000ffff7d007812 */ /* 0x000fc600078ec0ff */
[----:B------:R-:W4:Y:S04]  /*196e0*/  LDL.LU R125, [R1+0x1320] ;  /* 0x00132000017d7983 */ /* 0x000f280000300800 */
[----:B------:R-:W4:Y:S01]  /*196f0*/  LDL R13, [R1+0x46c] ;  /* 0x00046c00010d7983 */ /* 0x000f220000100800 */
[----:B------:R-:W-:Y:S02]  /*19700*/  PRMT R10, R5, 0x3340, R4 ;  /* 0x00003340050a7816 */ /* 0x000fe40000000004 */
[----:B------:R-:W-:Y:S01]  /*19710*/  PRMT R9, R3, 0x3340, R0 ;  /* 0x0000334003097816 */ /* 0x000fe20000000000 */
[----:B------:R-:W4:Y:S01]  /*19720*/  LDL R20, [R1+0x468] ;  /* 0x0004680001147983 */ /* 0x000f220000100800 */
[----:B------:R-:W-:Y:S02]  /*19730*/  LOP3.LUT R5, R252, 0xffff, RZ, 0xc0, !PT ;  /* 0x0000fffffc057812 */ /* 0x000fe400078ec0ff */
[----:B------:R-:W-:Y:S01]  /*19740*/  LOP3.LUT R4, R248, 0xffff, RZ, 0xc0, !PT ;  /* 0x0000fffff8047812 */ /* 0x000fe200078ec0ff */
[----:B------:R-:W4:Y:S01]  /*19750*/  LDL R18, [R1+0x428] ;  /* 0x0004280001127983 */ /* 0x000f220000100800 */
[----:B------:R-:W-:-:S02]  /*19760*/  LOP3.LUT R3, R243, 0xffff, RZ, 0xc0, !PT ;  /* 0x0000fffff3037812 */ /* 0x000fc400078ec0ff */
[----:B------:R-:W-:Y:S01]  /*19770*/  LOP3.LUT R0, R238, 0xffff, RZ, 0xc0, !PT ;  /* 0x0000ffffee007812 */ /* 0x000fe200078ec0ff */
[----:B------:R-:W4:Y:S01]  /*19780*/  LDL R16, [R1+0x42c] ;  /* 0x00042c0001107983 */ /* 0x000f220000100800 */
[----:B------:R-:W-:Y:S02]  /*19790*/  PRMT R8, R5, 0x3340, R4 ;  /* 0x0000334005087816 */ /* 0x000fe40000000004 */
[----:B------:R-:W-:Y:S02]  /*197a0*/  PRMT R6, R3, 0x3340, R0 ;  /* 0x0000334003067816 */ /* 0x000fe40000000000 */
[----:B------:R-:W-:Y:S02]  /*197b0*/  LOP3.LUT R5, R234, 0xffff, RZ, 0xc0, !PT ;  /* 0x0000ffffea057812 */ /* 0x000fe400078ec0ff */
[----:B------:R-:W-:Y:S02]  /*197c0*/  LOP3.LUT R4, R230, 0xffff, RZ, 0xc0, !PT ;  /* 0x0000ffffe6047812 */ /* 0x000fe400078ec0ff */
[----:B------:R-:W-:-:S02]  /*197d0*/  LOP3.LUT R3, R226, 0xffff, RZ, 0xc0, !PT ;  /* 0x0000ffffe2037812 */ /* 0x000fc400078ec0ff */
[----:B------:R-:W-:Y:S02]  /*197e0*/  LOP3.LUT R0, R222, 0xffff, RZ, 0xc0, !PT ;  /* 0x0000ffffde007812 */ /* 0x000fe400078ec0ff */
[----:B------:R-:W-:Y:S02]  /*197f0*/  PRMT R7, R5, 0x3340, R4 ;  /* 0x0000334005077816 */ /* 0x000fe40000000004 */
[----:B------:R-:W-:Y:S02]  /*19800*/  PRMT R0, R3, 0x3340, R0 ;  /* 0x0000334003007816 */ /* 0x000fe40000000000 */
[----:B------:R-:W-:Y:S01]  /*19810*/  PRMT R5, R10, 0x5410, R9 ;  /* 0x000054100a057816 */ /* 0x000fe20000000009 */
[----:B------:R-:W4:Y:S01]  /*19820*/  LDL R3, [R1+0x328] ;  /* 0x0003280001037983 */ /* 0x000f220000100800 */
[----:B------:R-:W-:Y:S02]  /*19830*/  PRMT R6, R8, 0x5410, R6 ;  /* 0x0000541008067816 */ /* 0x000fe40000000006 */
[----:B------:R-:W-:Y:S01]  /*19840*/  PRMT R4, R12, 0x5410, R11 ;  /* 0x000054100c047816 */ /* 0x000fe2000000000b */
[----:B------:R-:W4:Y:S01]  /*19850*/  LDL R10, [R1+0x36c] ;  /* 0x00036c00010a7983 */ /* 0x000f220000100800 */
[----:B------:R-:W-:-:S03]  /*19860*/  PRMT R7, R7, 0x5410, R0 ;  /* 0x0000541007077816 */ /* 0x000fc60000000000 */
[----:B------:R-:W4:Y:S04]  /*19870*/  LDL R12, [R1+0x3ac] ;  /* 0x0003ac00010c7983 */ /* 0x000f280000100800 */
[----:B------:R0:W-:Y:S04]  /*19880*/  STS.128 [R23+UR58+0x4000], R4 ;  /* 0x0040000417007988 */ /* 0x0001e80008000c3a */
[----:B------:R-:W4:Y:S04]  /*19890*/  LDL R11, [R1+0x368] ;  /* 0x00036800010b7983 */ /* 0x000f280000100800 */
[----:B------:R-:W4:Y:S04]  /*198a0*/  LDL R0, [R1+0x32c] ;  /* 0x00032c0001007983 */ /* 0x000f280000100800 */
[----:B0-----:R-:W4:Y:S04]  /*198b0*/  LDL R7, [R1+0x2a8] ;  /* 0x0002a80001077983 */ /* 0x001f280000100800 */
[----:B------:R-:W4:Y:S01]  /*198c0*/  LDL R6, [R1+0x2ac] ;  /* 0x0002ac0001067983 */ /* 0x000f220000100800 */
[----:B---3--:R-:W-:-:S03]  /*198d0*/  @!P0 IMAD.MOV.U32 R8, RZ, RZ, R14 ;  /* 0x000000ffff088224 */ /* 0x008fc600078e000e */
[----:B------:R-:W3:Y:S01]  /*198e0*/  LDL R14, [R1+0x3ec] ;  /* 0x0003ec00010e7983 */ /* 0x000ee20000100800 */
[----:B--2---:R-:W-:-:S03]  /*198f0*/  @!P0 IMAD.MOV.U32 R9, RZ, RZ, R15 ;  /* 0x000000ffff098224 */ /* 0x004fc600078e000f */
[----:B------:R-:W2:Y:S01]  /*19900*/  LDL R15, [R1+0x3e8] ;  /* 0x0003e800010f7983 */ /* 0x000ea20000100800 */
[----:B----4-:R-:W-:-:S03]  /*19910*/  @!P0 IMAD.MOV.U32 R4, RZ, RZ, R13 ;  /* 0x000000ffff048224 */ /* 0x010fc600078e000d */
[----:B------:R-:W4:Y:S01]  /*19920*/  LDL R13, [R1+0x3a8] ;  /* 0x0003a800010d7983 */ /* 0x000f220000100800 */
[----:B------:R-:W-:Y:S01]  /*19930*/  PRMT R126, RZ, 0x7610, R126 ;  /* 0x00007610ff7e7816 */ /* 0x000fe2000000007e */
[----:B------:R-:W-:Y:S01]  /*19940*/  @!P0 IMAD.MOV.U32 R5, RZ, RZ, R20 ;  /* 0x000000ffff058224 */ /* 0x000fe200078e0014 */
[----:B------:R-:W-:-:S04]  /*19950*/  PRMT R127, RZ, 0x7610, R127 ;  /* 0x00007610ff7f7816 */ /* 0x000fc8000000007f */
[----:B------:R0:W4:Y:S01]  /*19960*/  @!P0 LDG.E.U8 R126, desc[UR56][R4.64] ;  /* 0x00000038047e8981 */ /* 0x000122000c1e1100 */
[----:B------:R-:W-:Y:S02]  /*19970*/  PRMT R128, RZ, 0x7610, R128 ;  /* 0x00007610ff807816 */ /* 0x000fe40000000080 */
[----:B------:R-:W-:Y:S02]  /*19980*/  PRMT R125, RZ, 0x7610, R125 ;  /* 0x00007610ff7d7816 */ /* 0x000fe4000000007d */
[----:B------:R-:W-:-:S04]  /*19990*/  PRMT R129, RZ, 0x7610, R129 ;  /* 0x00007610ff817816 */ /* 0x000fc80000000081 */
[----:B------:R-:W4:Y:S01]  /*199a0*/  @!P0 LDG.E.U8 R125, desc[UR56][R8.64] ;  /* 0x00000038087d8981 */ /* 0x000f22000c1e1100 */
[----:B0-----:R-:W-:Y:S02]  /*199b0*/  @!P0 IMAD.MOV.U32 R4, RZ, RZ, R16 ;  /* 0x000000ffff048224 */ /* 0x001fe400078e0010 */
[----:B------:R-:W-:-:S05]  /*199c0*/  @!P0 IMAD.MOV.U32 R5, RZ, RZ, R18 ;  /* 0x000000ffff058224 */ /* 0x000fca00078e0012 */
[----:B------:R3:W4:Y:S04]  /*199d0*/  @!P0 LDG.E.U8 R127, desc[UR56][R4.64] ;  /* 0x00000038047f8981 */ /* 0x000728000c1e1100 */
[----:B------:R-:W4:Y:S04]  /*199e0*/  LDL R9, [R1+0x2e8] ;  /* 0x0002e80001097983 */ /* 0x000f280000100800 */
[----:B------:R-:W4:Y:S01]  /*199f0*/  LDL R8, [R1+0x2ec] ;  /* 0x0002ec0001087983 */ /* 0x000f220000100800 */
[----:B------:R-:W-:Y:S01]  /*19a00*/  PRMT R130, RZ, 0x7610, R130 ;  /* 0x00007610ff827816 */ /* 0x000fe20000000082 */
[----:B---3--:R-:W-:-:S02]  /*19a10*/  @!P0 IMAD.MOV.U32 R4, RZ, RZ, R14 ;  /* 0x000000ffff048224 */ /* 0x008fc400078e000e */
[----:B------:R-:W3:Y:S01]  /*19a20*/  LDL R14, [R1+0x22c] ;  /* 0x00022c00010e7983 */ /* 0x000ee20000100800 */
[----:B--2---:R-:W-:-:S03]  /*19a30*/  @!P0 IMAD.MOV.U32 R5, RZ, RZ, R15 ;  /* 0x000000ffff058224 */ /* 0x004fc600078e000f */
[----:B------:R-:W2:Y:S04]  /*19a40*/  LDL R15, [R1+0x228] ;  /* 0x00022800010f7983 */ /* 0x000ea80000100800 */
[----:B------:R0:W2:Y:S02]  /*19a50*/  @!P0 LDG.E.U8 R128, desc[UR56][R4.64] ;  /* 0x0000003804808981 */ /* 0x0000a4000c1e1100 */
[----:B0-----:R-:W-:Y:S02]  /*19a60*/  @!P0 IMAD.MOV.U32 R4, RZ, RZ, R12 ;  /* 0x000000ffff048224 */ /* 0x001fe400078e000c */
[----:B----4-:R-:W-:Y:S01]  /*19a70*/  @!P0 IMAD.MOV.U32 R5, RZ, RZ, R13 ;  /* 0x000000ffff058224 */ /* 0x010fe200078e000d */
[----:B------:R-:W4:Y:S04]  /*19a80*/  LDL R12, [R1+0x8e4] ;  /* 0x0008e400010c7983 */ /* 0x000f280000100800 */
[----:B------:R0:W4:Y:S04]  /*19a90*/  @!P0 LDG.E.U8 R129, desc[UR56][R4.64] ;  /* 0x0000003804818981 */ /* 0x000128000c1e1100 */
[----:B------:R-:W4:Y:S01]  /*19aa0*/  LDL R13, [R1+0x5c0] ;  /* 0x0005c000010d7983 */ /* 0x000f220000100800 */
[----:B0-----:R-:W-:-:S02]  /*19ab0*/  @!P0 IMAD.MOV.U32 R4, RZ, RZ, R10 ;  /* 0x000000ffff048224 */ /* 0x001fc400078e000a */
[----:B------:R-:W-:Y:S01]  /*19ac0*/  @!P0 IMAD.MOV.U32 R5, RZ, RZ, R11 ;  /* 0x000000ffff058224 */ /* 0x000fe200078e000b */
[----:B------:R-:W-:Y:S01]  /*19ad0*/  PRMT R131, RZ, 0x7610, R131 ;  /* 0x00007610ff837816 */ /* 0x000fe20000000083 */
[----:B------:R-:W4:Y:S04]  /*19ae0*/  LDL R11, [R1+0x5a0] ;  /* 0x0005a000010b7983 */ /* 0x000f280000100800 */
[----:B------:R0:W4:Y:S04]  /*19af0*/  @!P0 LDG.E.U8 R130, desc[UR56][R4.64] ;  /* 0x0000003804828981 */ /* 0x000128000c1e1100 */
[----:B------:R-:W4:Y:S01]  /*19b00*/  LDL R10, [R1+0x5a4] ;  /* 0x0005a400010a7983 */ /* 0x000f220000100800 */
[----:B0-----:R-:W-:-:S02]  /*19b10*/  @!P0 IMAD.MOV.U32 R4, RZ, RZ, R0 ;  /* 0x000000ffff048224 */ /* 0x001fc400078e0000 */
[----:B------:R-:W-:Y:S01]  /*19b20*/  @!P0 IMAD.MOV.U32 R5, RZ, RZ, R3 ;  /* 0x000000ffff058224 */ /* 0x000fe200078e0003 */
[----:B------:R-:W3:Y:S04]  /*19b30*/  LDL R0, [R1+0x26c] ;  /* 0x00026c0001007983 */ /* 0x000ee80000100800 */
[----:B------:R-:W2:Y:S01]  /*19b40*/  LDL R3, [R1+0x268] ;  /* 0x0002680001037983 */ /* 0x000ea20000100800 */
[----:B------:R-:W-:-:S03]  /*19b50*/  PRMT R132, RZ, 0x7610, R132 ;  /* 0x00007610ff847816 */ /* 0x000fc60000000084 */
[----:B------:R0:W4:Y:S01]  /*19b60*/  @!P0 LDG.E.U8 R131, desc[UR56][R4.64] ;  /* 0x0000003804838981 */ /* 0x000122000c1e1100 */
[----:B------:R-:W-:Y:S01]  /*19b70*/  PRMT R133, RZ, 0x7610, R133 ;  /* 0x00007610ff857816 */ /* 0x000fe20000000085 */
[----:B0-----:R-:W-:Y:S02]  /*19b80*/  @!P0 IMAD.MOV.U32 R4, RZ, RZ, R8 ;  /* 0x000000ffff048224 */ /* 0x001fe400078e0008 */
[----:B------:R-:W-:Y:S01]  /*19b90*/  @!P0 IMAD.MOV.U32 R5, RZ, RZ, R9 ;  /* 0x000000ffff058224 */ /* 0x000fe200078e0009 */
[----:B------:R-:W4:Y:S04]  /*19ba0*/  LDL R8, [R1+0x564] ;  /* 0x0005640001087983 */ /* 0x000f280000100800 */
[----:B------:R-:W4:Y:S04]  /*19bb0*/  LDL R9, [R1+0x560] ;  /* 0x0005600001097983 */ /* 0x000f280000100800 */
[----:B------:R0:W4:Y:S02]  /*19bc0*/  @!P0 LDG.E.U8 R132, desc[UR56][R4.64] ;  /* 0x0000003804848981 */ /* 0x000124000c1e1100 */
[----:B0-----:R-:W-:-:S02]  /*19bd0*/  @!P0 IMAD.MOV.U32 R4, RZ, RZ, R6 ;  /* 0x000000ffff048224 */ /* 0x001fc400078e0006 */
[----:B------:R-:W-:Y:S01]  /*19be0*/  @!P0 IMAD.MOV.U32 R5, RZ, RZ, R7 ;  /* 0x000000ffff058224 */ /* 0x000fe200078e0007 */
[----:B------:R-:W4:Y:S04]  /*19bf0*/  LDL R6, [R1+0x524] ;  /* 0x0005240001067983 */ /* 0x000f280000100800 */
[----:B------:R-:W4:Y:S04]  /*19c00*/  LDL R7, [R1+0x520] ;  /* 0x0005200001077983 */ /* 0x000f280000100800 */
[----:B------:R3:W4:Y:S02]  /*19c10*/  @!P0 LDG.E.U8 R133, desc[UR56][R4.64] ;  /* 0x0000003804858981 */ /* 0x000724000c1e1100 */
[----:B---3--:R-:W-:-:S02]  /*19c20*/  @!P0 IMAD.MOV.U32 R4, RZ, RZ, R0 ;  /* 0x000000ffff048224 */ /* 0x008fc400078e0000 */
[----:B------:R-:W3:Y:S01]  /*19c30*/  LDL R0, [R1+0x4e4] ;  /* 0x0004e40001007983 */ /* 0x000ee20000100800 */
[----:B--2---:R-:W-:-:S03]  /*19c40*/  @!P0 IMAD.MOV.U32 R5, RZ, RZ, R3 ;  /* 0x000000ffff058224 */ /* 0x004fc600078e0003 */
[----:B------:R-:W2:Y:S01]  /*19c50*/  LDL R3, [R1+0x4e0] ;  /* 0x0004e00001037983 */ /* 0x000ea20000100800 */
[----:B------:R-:W-:Y:S02]  /*19c60*/  PRMT R134, RZ, 0x7610, R134 ;  /* 0x00007610ff867816 */ /* 0x000fe40000000086 */
[----:B------:R-:W-:-:S04]  /*19c70*/  PRMT R135, RZ, 0x7610, R135 ;  /* 0x00007610ff877816 */ /* 0x000fc80000000087 */
[----:B------:R0:W2:Y:S01]  /*19c80*/  @!P0 LDG.E.U8 R134, desc[UR56][R4.64] ;  /* 0x0000003804868981 */ /* 0x0000a2000c1e1100 */
[----:B------:R-:W-:Y:S01]  /*19c90*/  PRMT R136, RZ, 0x7610, R136 ;  /* 0x00007610ff887816 */ /* 0x000fe20000000088 */
[----:B0-----:R-:W-:Y:S02]  /*19ca0*/  @!P0 IMAD.MOV.U32 R4, RZ, RZ, R14 ;  /* 0x000000ffff048224 */ /* 0x001fe400078e000e */
[----:B------:R-:W-:-:S05]  /*19cb0*/  @!P0 IMAD.MOV.U32 R5, RZ, RZ, R15 ;  /* 0x000000ffff058224 */ /* 0x000fca00078e000f */
[----:B------:R4:W2:Y:S01]  /*19cc0*/  @!P0 LDG.E.U8 R135, desc[UR56][R4.64] ;  /* 0x0000003804878981 */ /* 0x0008a2000c1e1100 */
[----:B------:R-:W-:Y:S01]  /*19cd0*/  PRMT R137, RZ, 0x7610, R137 ;  /* 0x00007610ff897816 */ /* 0x000fe20000000089 */
[----:B----4-:R-:W-:Y:S02]  /*19ce0*/  @!P0 IMAD.MOV.U32 R4, RZ, RZ, R12 ;  /* 0x000000ffff048224 */ /* 0x010fe400078e000c */
[----:B------:R-:W-:-:S05]  /*19cf0*/  @!P0 IMAD.MOV.U32 R5, RZ, RZ, R13 ;  /* 0x000000ffff058224 */ /* 0x000fca00078e000d */
[----:B------:R0:W4:Y:S01]  /*19d00*/  @!P0 LDG.E.U8 R136, desc[UR56][R4.64] ;  /* 0x0000003804888981 */ /* 0x000122000c1e1100 */
[----:B------:R-:W-:Y:S01]  /*19d10*/  PRMT R138, RZ, 0x7610, R138 ;  /* 0x00007610ff8a7816 */ /* 0x000fe2000000008a */
[----:B0-----:R-:W-:Y:S02]  /*19d20*/  @!P0 IMAD.MOV.U32 R4, RZ, RZ, R10 ;  /* 0x000000ffff048224 */ /* 0x001fe400078e000a */
        /* <DEDUP_REMOVED lines=9> */
[----:B------:R3:W4:Y:S02]  /*19dc0*/  @!P0 LDG.E.U8 R139, desc[UR56][R4.64] ;  /* 0x00000038048b8981 */ /* 0x000724000c1e1100 */
[----:B---3--:R-:W-:Y:S02]  /*19dd0*/  @!P0 IMAD.MOV.U32 R4, RZ, RZ, R0 ;  /* 0x000000ffff048224 */ /* 0x008fe400078e0000 */
[----:B--2---:R-:W-:Y:S01]  /*19de0*/  @!P0 IMAD.MOV.U32 R5, RZ, RZ, R3 ;  /* 0x000000ffff058224 */ /* 0x004fe200078e0003 */
[----:B------:R-:W-:-:S04]  /*19df0*/  LOP3.LUT R3, R143, 0xffff, RZ, 0xc0, !PT ;  /* 0x0000ffff8f037812 */ /* 0x000fc800078ec0ff */
[----:B------:R0:W2:Y:S01]  /*19e00*/  @!P0 LDG.E.U8 R140, desc[UR56][R4.64] ;  /* 0x00000038048c8981 */ /* 0x0000a2000c1e1100 */
[----:B------:R-:W-:Y:S02]  /*19e10*/  LOP3.LUT R0, R142, 0xffff, RZ, 0xc0, !PT ;  /* 0x0000ffff8e007812 */ /* 0x000fe400078ec0ff */
[----:B0-----:R-:W-:Y:S02]  /*19e20*/  LOP3.LUT R5, R145, 0xffff, RZ, 0xc0, !PT ;  /* 0x0000ffff91057812 */ /* 0x001fe400078ec0ff */
[----:B------:R-:W3:Y:S01]  /*19e30*/  LDL.LU R145, [R1+0x131c] ;  /* 0x00131c0001917983 */ /* 0x000ee20000300800 */
[----:B------:R-:W-:-:S03]  /*19e40*/  LOP3.LUT R4, R144, 0xffff, RZ, 0xc0, !PT ;  /* 0x0000ffff90047812 */ /* 0x000fc600078ec0ff */
[----:B------:R-:W4:Y:S04]  /*19e50*/  LDL.LU R144, [R1+0x1318] ;  /* 0x0013180001907983 */ /* 0x000f280000300800 */
[----:B------:R-:W2:Y:S01]  /*19e60*/  LDL.LU R143, [R1+0x1314] ;  /* 0x00131400018f7983 */ /* 0x000ea20000300800 */
[----:B------:R-:W-:-:S03]  /*19e70*/  PRMT R12, R5, 0x3340, R4 ;  /* 0x00003340050c7816 */ /* 0x000fc60000000004 */
[----:B------:R-:W3:Y:S01]  /*19e80*/  LDL.LU R142, [R1+0x1310] ;  /* 0x00131000018e7983 */ /* 0x000ee20000300800 */
[----:B------:R-:W-:-:S03]  /*19e90*/  LOP3.LUT R5, R141, 0xffff, RZ, 0xc0, !PT ;  /* 0x0000ffff8d057812 */ /* 0x000fc600078ec0ff */
[----:B------:R-:W4:Y:S04]  /*19ea0*/  LDL R15, [R1+0x4a0] ;  /* 0x0004a000010f7983 */ /* 0x000f280000100800 */
[----:B------:R-:W2:Y:S04]  /*19eb0*/  LDL R14, [R1+0x4a4] ;  /* 0x0004a400010e7983 */ /* 0x000ea80000100800 */
[----:B------:R-:W3:Y:S04]  /*19ec0*/  LDL.LU R141, [R1+0x130c] ;  /* 0x00130c00018d7983 */ /* 0x000ee80000300800 */
[----:B------:R-:W3:Y:S04]  /*19ed0*/  LDL R20, [R1+0xdf4] ;  /* 0x000df40001147983 */ /* 0x000ee80000100800 */
[----:B------:R-:W3:Y:S01]  /*19ee0*/  LDL R13, [R1+0x464] ;  /* 0x00046400010d7983 */ /* 0x000ee20000100800 */
[----:B------:R-:W-:-:S02]  /*19ef0*/  PRMT R11, R3, 0x3340, R0 ;  /* 0x00003340030b7816 */ /* 0x000fc40000000000 */
[----:B------:R-:W-:Y:S01]  /*19f00*/  LOP3.LUT R4, R251, 0xffff, RZ, 0xc0, !PT ;  /* 0x0000fffffb047812 */ /* 0x000fe200078ec0ff */
[----:B------:R-:W3:Y:S01]  /*19f10*/  LDL R21, [R1+0x460] ;  /* 0x0004600001157983 */ /* 0x000ee20000100800 */
[----:B------:R-:W-:Y:S02]  /*19f20*/  LOP3.LUT R3, R247, 0xffff, RZ, 0xc0, !PT ;  /* 0x0000fffff7037812 */ /* 0x000fe400078ec0ff */
[----:B------:R-:W-:Y:S01]  /*19f30*/  LOP3.LUT R0, R242, 0xffff, RZ, 0xc0, !PT ;  /* 0x0000fffff2007812 */ /* 0x000fe200078ec0ff */
[----:B------:R-:W3:Y:S01]  /*19f40*/  LDL R18, [R1+0x420] ;  /* 0x0004200001127983 */ /* 0x000ee20000100800 */
[----:B------:R-:W-:Y:S02]  /*19f50*/  PRMT R10, R5, 0x3340, R4 ;  /* 0x00003340050a7816 */ /* 0x000fe40000000004 */
[----:B------:R-:W-:Y:S01]  /*19f60*/  PRMT R9, R3, 0x3340, R0 ;  /* 0x0000334003097816 */ /* 0x000fe20000000000 */
[----:B------:R-:W3:Y:S01]  /*19f70*/  LDL R16, [R1+0x424] ;  /* 0x0004240001107983 */ /* 0x000ee20000100800 */
[----:B------:R-:W-:-:S02]  /*19f80*/  LOP3.LUT R5, R237, 0xffff, RZ, 0xc0, !PT ;  /* 0x0000ffffed057812 */ /* 0x000fc400078ec0ff */
[----:B------:R-:W-:Y:S02]  /*19f90*/  LOP3.LUT R4, R233, 0xffff, RZ, 0xc0, !PT ;  /* 0x0000ffffe9047812 */ /* 0x000fe400078ec0ff */
[----:B------:R-:W-:Y:S02]  /*19fa0*/  LOP3.LUT R3, R229, 0xffff, RZ, 0xc0, !PT ;  /* 0x0000ffffe5037812 */ /* 0x000fe400078ec0ff */
[----:B------:R-:W-:Y:S02]  /*19fb0*/  LOP3.LUT R0, R225, 0xffff, RZ, 0xc0, !PT ;  /* 0x0000ffffe1007812 */ /* 0x000fe400078ec0ff */
[----:B------:R-:W-:Y:S02]  /*19fc0*/  PRMT R8, R5, 0x3340, R4 ;  /* 0x0000334005087816 */ /* 0x000fe40000000004 */
[----:B------:R-:W-:Y:S02]  /*19fd0*/  PRMT R6, R3, 0x3340, R0 ;  /* 0x0000334003067816 */ /* 0x000fe40000000000 */
[----:B------:R-:W-:-:S02]  /*19fe0*/  LOP3.LUT R5, R217, 0xffff, RZ, 0xc0, !PT ;  /* 0x0000ffffd9057812 */ /* 0x000fc400078ec0ff */
[----:B------:R-:W-:Y:S02]  /*19ff0*/  LOP3.LUT R4, R22, 0xffff, RZ, 0xc0, !PT ;  /* 0x0000ffff16047812 */ /* 0x000fe400078ec0ff */
[----:B------:R-:W-:Y:S02]  /*1a000*/  LOP3.LUT R3, R19, 0xffff, RZ, 0xc0, !PT ;  /* 0x0000ffff13037812 */ /* 0x000fe400078ec0ff */
[----:B------:R-:W-:Y:S02]  /*1a010*/  LOP3.LUT R0, R17, 0xffff, RZ, 0xc0, !PT ;  /* 0x0000ffff11007812 */ /* 0x000fe400078ec0ff */
[----:B------:R-:W-:Y:S02]  /*1a020*/  PRMT R7, R5, 0x3340, R4 ;  /* 0x0000334005077816 */ /* 0x000fe40000000004 */
[----:B------:R-:W-:Y:S02]  /*1a030*/  PRMT R0, R3, 0x3340, R0 ;  /* 0x0000334003007816 */ /* 0x000fe40000000000 */
[----:B------:R-:W-:Y:S01]  /*1a040*/  PRMT R5, R10, 0x5410, R9 ;  /* 0x000054100a057816 */ /* 0x000fe20000000009 */
[----:B------:R-:W3:Y:S01]  /*1a050*/  LDL R3, [R1+0x320] ;  /* 0x0003200001037983 */ /* 0x000ee20000100800 */
[----:B------:R-:W-:-:S02]  /*1a060*/  PRMT R6, R8, 0x5410, R6 ;  /* 0x0000541008067816 */ /* 0x000fc40000000006 */
[----:B------:R-:W-:Y:S01]  /*1a070*/  PRMT R4, R12, 0x5410, R11 ;  /* 0x000054100c047816 */ /* 0x000fe2000000000b */
[----:B------:R-:W3:Y:S01]  /*1a080*/  LDL R10, [R1+0x364] ;  /* 0x00036400010a7983 */ /* 0x000ee20000100800 */
[----:B------:R-:W-:-:S03]  /*1a090*/  PRMT R7, R7, 0x5410, R0 ;  /* 0x0000541007077816 */ /* 0x000fc60000000000 */
[----:B------:R-:W3:Y:S04]  /*1a0a0*/  LDL R12, [R1+0x3a4] ;  /* 0x0003a400010c7983 */ /* 0x000ee80000100800 */
[----:B------:R-:W3:Y:S04]  /*1a0b0*/  LDL R11, [R1+0x360] ;  /* 0x00036000010b7983 */ /* 0x000ee80000100800 */
[----:B------:R-:W3:Y:S01]  /*1a0c0*/  LDL R0, [R1+0x324] ;  /* 0x0003240001007983 */ /* 0x000ee20000100800 */
[----:B----4-:R-:W-:-:S03]  /*1a0d0*/  @!P0 IMAD.MOV.U32 R9, RZ, RZ, R15 ;  /* 0x000000ffff098224 */ /* 0x010fc600078e000f */
[----:B------:R-:W4:Y:S01]  /*1a0e0*/  LDL R15, [R1+0x3e0] ;  /* 0x0003e000010f7983 */ /* 0x000f220000100800 */
[----:B--2---:R-:W-:-:S03]  /*1a0f0*/  @!P0 IMAD.MOV.U32 R8, RZ, RZ, R14 ;  /* 0x000000ffff088224 */ /* 0x004fc600078e000e */
[----:B------:R-:W2:Y:S04]  /*1a100*/  LDL R14, [R1+0x3e4] ;  /* 0x0003e400010e7983 */ /* 0x000ea80000100800 */
[----:B---3--:R0:W-:Y:S02]  /*1a110*/  STS.128 [R20+UR58], R4 ;  /* 0x0000000414007988 */ /* 0x0081e40008000c3a */
[----:B0-----:R-:W-:Y:S01]  /*1a120*/  @!P0 IMAD.MOV.U32 R4, RZ, RZ, R13 ;  /* 0x000000ffff048224 */ /* 0x001fe200078e000d */
[----:B------:R-:W-:Y:S01]  /*1a130*/  PRMT R142, RZ, 0x7610, R142 ;  /* 0x00007610ff8e7816 */ /* 0x000fe2000000008e */
[----:B------:R-:W3:Y:S01]  /*1a140*/  LDL R13, [R1+0x3a0] ;  /* 0x0003a000010d7983 */ /* 0x000ee20000100800 */
[----:B------:R-:W-:Y:S01]  /*1a150*/  @!P0 IMAD.MOV.U32 R5, RZ, RZ, R21 ;  /* 0x000000ffff058224 */ /* 0x000fe200078e0015 */
[----:B------:R-:W-:-:S02]  /*1a160*/  PRMT R143, RZ, 0x7610, R143 ;  /* 0x00007610ff8f7816 */ /* 0x000fc4000000008f */
[----:B------:R-:W-:Y:S01]  /*1a170*/  PRMT R144, RZ, 0x7610, R144 ;  /* 0x00007610ff907816 */ /* 0x000fe20000000090 */
[----:B------:R-:W3:Y:S04]  /*1a180*/  LDL R7, [R1+0x2a0] ;  /* 0x0002a00001077983 */ /* 0x000ee80000100800 */
[----:B------:R0:W3:Y:S01]  /*1a190*/  @!P0 LDG.E.U8 R142, desc[UR56][R4.64] ;  /* 0x00000038048e8981 */ /* 0x0000e2000c1e1100 */
[----:B------:R-:W-:Y:S02]  /*1a1a0*/  PRMT R141, RZ, 0x7610, R141 ;  /* 0x00007610ff8d7816 */ /* 0x000fe4000000008d */
[----:B------:R-:W-:Y:S01]  /*1a1b0*/  PRMT R215, RZ, 0x7610, R215 ;  /* 0x00007610ffd77816 */ /* 0x000fe200000000d7 */
[----:B------:R-:W3:Y:S04]  /*1a1c0*/  LDL R6, [R1+0x2a4] ;  /* 0x0002a40001067983 */ /* 0x000ee80000100800 */
[----:B------:R-:W3:Y:S01]  /*1a1d0*/  @!P0 LDG.E.U8 R141, desc[UR56][R8.64] ;  /* 0x00000038088d8981 */ /* 0x000ee2000c1e1100 */
[----:B0-----:R-:W-:-:S02]  /*1a1e0*/  @!P0 IMAD.MOV.U32 R4, RZ, RZ, R16 ;  /* 0x000000ffff048224 */ /* 0x001fc400078e0010 */
[----:B------:R-:W-:-:S05]  /*1a1f0*/  @!P0 IMAD.MOV.U32 R5, RZ, RZ, R18 ;  /* 0x000000ffff058224 */ /* 0x000fca00078e0012 */
[----:B------:R4:W3:Y:S04]  /*1a200*/  @!P0 LDG.E.U8 R143, desc[UR56][R4.64] ;  /* 0x00000038048f8981 */ /* 0x0008e8000c1e1100 */
[----:B------:R-:W3:Y:S04]  /*1a210*/  LDL R9, [R1+0x2e0] ;  /* 0x0002e00001097983 */ /* 0x000ee80000100800 */
[----:B------:R-:W3:Y:S01]  /*1a220*/  LDL R8, [R1+0x2e4] ;  /* 0x0002e40001087983 */ /* 0x000ee20000100800 */
[----:B------:R-:W-:Y:S01]  /*1a230*/  PRMT R145, RZ, 0x7610, R145 ;  /* 0x00007610ff917816 */ /* 0x000fe20000000091 */
[----:B----4-:R-:W-:-:S02]  /*1a240*/  @!P0 IMAD.MOV.U32 R5, RZ, RZ, R15 ;  /* 0x000000ffff058224 */ /* 0x010fc400078e000f */
[----:B------:R-:W4:Y:S01]  /*1a250*/  LDL R15, [R1+0x220] ;  /* 0x00022000010f7983 */ /* 0x000f220000100800 */
[----:B--2---:R-:W-:-:S03]  /*1a260*/  @!P0 IMAD.MOV.U32 R4, RZ, RZ, R14 ;  /* 0x000000ffff048224 */ /* 0x004fc600078e000e */
[----:B------:R-:W2:Y:S04]  /*1a270*/  LDL R14, [R1+0x224] ;  /* 0x00022400010e7983 */ /* 0x000ea80000100800 */
[----:B------:R0:W4:Y:S02]  /*1a280*/  @!P0 LDG.E.U8 R144, desc[UR56][R4.64] ;  /* 0x0000003804908981 */ /* 0x000124000c1e1100 */
[----:B0-----:R-:W-:Y:S02]  /*1a290*/  @!P0 IMAD.MOV.U32 R4, RZ, RZ, R12 ;  /* 0x000000ffff048224 */ /* 0x001fe400078e000c */
[----:B------:R-:W4:Y:S01]  /*1a2a0*/  LDL R12, [R1+0x8fc] ;  /* 0x0008fc00010c7983 */ /* 0x000f220000100800 */
[----:B---3--:R-:W-:-:S03]  /*1a2b0*/  @!P0 IMAD.MOV.U32 R5, RZ, RZ, R13 ;  /* 0x000000ffff058224 */ /* 0x008fc600078e000d */
[----:B------:R-:W3:Y:S04]  /*1a2c0*/  LDL R13, [R1+0x8e0] ;  /* 0x0008e000010d7983 */ /* 0x000ee80000100800 */
[----:B------:R0:W3:Y:S02]  /*1a2d0*/  @!P0 LDG.E.U8 R215, desc[UR56][R4.64] ;  /* 0x0000003804d78981 */ /* 0x0000e4000c1e1100 */
[----:B0-----:R-:W-:Y:S02]  /*1a2e0*/  @!P0 IMAD.MOV.U32 R4, RZ, RZ, R10 ;  /* 0x000000ffff048224 */ /* 0x001fe400078e000a */
[----:B------:R-:W-:Y:S01]  /*1a2f0*/  @!P0 IMAD.MOV.U32 R5, RZ, RZ, R11 ;  /* 0x000000ffff058224 */ /* 0x000fe200078e000b */
[----:B------:R-:W-:Y:S01]  /*1a300*/  PRMT R146, RZ, 0x7610, R146 ;  /* 0x00007610ff927816 */ /* 0x000fe20000000092 */
[----:B------:R-:W3:Y:S04]  /*1a310*/  LDL R11, [R1+0x598] ;  /* 0x00059800010b7983 */ /* 0x000ee80000100800 */
[----:B------:R0:W3:Y:S04]  /*1a320*/  @!P0 LDG.E.U8 R145, desc[UR56][R4.64] ;  /* 0x0000003804918981 */ /* 0x0000e8000c1e1100 */
[----:B------:R-:W3:Y:S01]  /*1a330*/  LDL R10, [R1+0x59c] ;  /* 0x00059c00010a7983 */ /* 0x000ee20000100800 */
[----:B0-----:R-:W-:-:S02]  /*1a340*/  @!P0 IMAD.MOV.U32 R4, RZ, RZ, R0 ;  /* 0x000000ffff048224 */ /* 0x001fc400078e0000 */
[----:B------:R-:W-:Y:S01]  /*1a350*/  @!P0 IMAD.MOV.U32 R5, RZ, RZ, R3 ;  /* 0x000000ffff058224 */ /* 0x000fe200078e0003 */
[----:B------:R-:W2:Y:S04]  /*1a360*/  LDL R0, [R1+0x264] ;  /* 0x0002640001007983 */ /* 0x000ea80000100800 */
[----:B------:R-:W4:Y:S01]  /*1a370*/  LDL R3, [R1+0x260] ;  /* 0x0002600001037983 */ /* 0x000f220000100800 */
[----:B------:R-:W-:-:S03]  /*1a380*/  PRMT R147, RZ, 0x7610, R147 ;  /* 0x00007610ff937816 */ /* 0x000fc60000000093 */
[----:B------:R0:W3:Y:S01]  /*1a390*/  @!P0 LDG.E.U8 R146, desc[UR56][R4.64] ;  /* 0x0000003804928981 */ /* 0x0000e2000c1e1100 */
[----:B------:R-:W-:Y:S01]  /*1a3a0*/  PRMT R148, RZ, 0x7610, R148 ;  /* 0x00007610ff947816 */ /* 0x000fe20000000094 */
[----:B0-----:R-:W-:Y:S02]  /*1a3b0*/  @!P0 IMAD.MOV.U32 R4, RZ, RZ, R8 ;  /* 0x000000ffff048224 */ /* 0x001fe400078e0008 */
[----:B------:R-:W-:Y:S01]  /*1a3c0*/  @!P0 IMAD.MOV.U32 R5, RZ, RZ, R9 ;  /* 0x000000ffff058224 */ /* 0x000fe200078e0009 */
[----:B------:R-:W3:Y:S04]  /*1a3d0*/  LDL R8, [R1+0x55c] ;  /* 0x00055c0001087983 */ /* 0x000ee80000100800 */
[----:B------:R-:W3:Y:S04]  /*1a3e0*/  LDL R9, [R1+0x558] ;  /* 0x0005580001097983 */ /* 0x000ee80000100800 */
[----:B------:R0:W3:Y:S02]  /*1a3f0*/  @!P0 LDG.E.U8 R147, desc[UR56][R4.64] ;  /* 0x0000003804938981 */ /* 0x0000e4000c1e1100 */
[----:B0-----:R-:W-:-:S02]  /*1a400*/  @!P0 IMAD.MOV.U32 R4, RZ, RZ, R6 ;  /* 0x000000ffff048224 */ /* 0x001fc400078e0006 */
[----:B------:R-:W-:Y:S01]  /*1a410*/  @!P0 IMAD.MOV.U32 R5, RZ, RZ, R7 ;  /* 0x000000ffff058224 */ /* 0x000fe200078e0007 */
[----:B------:R-:W3:Y:S04]  /*1a420*/  LDL R6, [R1+0x51c] ;  /* 0x00051c0001067983 */ /* 0x000ee80000100800 */
[----:B------:R-:W3:Y:S04]  /*1a430*/  LDL R7, [R1+0x518] ;  /* 0x0005180001077983 */ /* 0x000ee80000100800 */
[----:B------:R2:W3:Y:S02]  /*1a440*/  @!P0 LDG.E.U8 R148, desc[UR56][R4.64] ;  /* 0x0000003804948981 */ /* 0x0004e4000c1e1100 */
[----:B--2---:R-:W-:-:S02]  /*1a450*/  @!P0 IMAD.MOV.U32 R4, RZ, RZ, R0 ;  /* 0x000000ffff048224 */ /* 0x004fc400078e0000 */
[----:B------:R-:W2:Y:S01]  /*1a460*/  LDL R0, [R1+0x4dc] ;  /* 0x0004dc0001007983 */ /* 0x000ea20000100800 */
[----:B----4-:R-:W-:-:S03]  /*1a470*/  @!P0 IMAD.MOV.U32 R5, RZ, RZ, R3 ;  /* 0x000000ffff058224 */ /* 0x010fc600078e0003 */
[----:B------:R-:W4:Y:S01]  /*1a480*/  LDL R3, [R1+0x4d8] ;  /* 0x0004d80001037983 */ /* 0x000f220000100800 */
[----:B------:R-:W-:Y:S02]  /*1a490*/  PRMT R214, RZ, 0x7610, R214 ;  /* 0x00007610ffd67816 */ /* 0x000fe400000000d6 */
[----:B------:R-:W-:-:S04]  /*1a4a0*/  PRMT R213, RZ, 0x7610, R213 ;  /* 0x00007610ffd57816 */ /* 0x000fc800000000d5 */
[----:B------:R0:W4:Y:S01]  /*1a4b0*/  @!P0 LDG.E.U8 R214, desc[UR56][R4.64] ;  /* 0x0000003804d68981 */ /* 0x000122000c1e1100 */
[----:B------:R-:W-:Y:S01]  /*1a4c0*/  PRMT R212, RZ, 0x7610, R212 ;  /* 0x00007610ffd47816 */ /* 0x000fe200000000d4 */
[----:B0-----:R-:W-:Y:S02]  /*1a4d0*/  @!P0 IMAD.MOV.U32 R4, RZ, RZ, R14 ;  /* 0x000000ffff048224 */ /* 0x001fe400078e000e */
[----:B------:R-:W-:-:S05]  /*1a4e0*/  @!P0 IMAD.MOV.U32 R5, RZ, RZ, R15 ;  /* 0x000000ffff058224 */ /* 0x000fca00078e000f */
[----:B------:R0:W4:Y:S01]  /*1a4f0*/  @!P0 LDG.E.U8 R213, desc[UR56][R4.64] ;  /* 0x0000003804d58981 */ /* 0x000122000c1e1100 */
[----:B------:R-:W-:Y:S01]  /*1a500*/  PRMT R211, RZ, 0x7610, R211 ;  /* 0x00007610ffd37816 */ /* 0x000fe200000000d3 */
[----:B0-----:R-:W-:Y:S02]  /*1a510*/  @!P0 IMAD.MOV.U32 R4, RZ, RZ, R12 ;  /* 0x000000ffff048224 */ /* 0x001fe400078e000c */
[----:B---3--:R-:W-:-:S05]  /*1a520*/  @!P0 IMAD.MOV.U32 R5, RZ, RZ, R13 ;  /* 0x000000ffff058224 */ /* 0x008fca00078e000d */
[----:B------:R0:W3:Y:S01]  /*1a530*/  @!P0 LDG.E.U8 R212, desc[UR56][R4.64] ;  /* 0x0000003804d48981 */ /* 0x0000e2000c1e1100 */
[----:B------:R-:W-:Y:S01]  /*1a540*/  PRMT R210, RZ, 0x7610, R210 ;  /* 0x00007610ffd27816 */ /* 0x000fe200000000d2 */
[----:B0-----:R-:W-:Y:S02]  /*1a550*/  @!P0 IMAD.MOV.U32 R4, RZ, RZ, R10 ;  /* 0x000000ffff048224 */ /* 0x001fe400078e000a */
[----:B------:R-:W-:-:S05]  /*1a560*/  @!P0 IMAD.MOV.U32 R5, RZ, RZ, R11 ;  /* 0x000000ffff058224 */ /* 0x000fca00078e000b */
        /* <DEDUP_REMOVED lines=8> */
[----:B------:R2:W3:Y:S02]  /*1a5f0*/  @!P0 LDG.E.U8 R209, desc[UR56][R4.64] ;  /* 0x0000003804d18981 */ /* 0x0004e4000c1e1100 */
[----:B--2---:R-:W-:Y:S02]  /*1a600*/  @!P0 IMAD.MOV.U32 R4, RZ, RZ, R0 ;  /* 0x000000ffff048224 */ /* 0x004fe400078e0000 */
[----:B----4-:R-:W-:Y:S01]  /*1a610*/  @!P0 IMAD.MOV.U32 R5, RZ, RZ, R3 ;  /* 0x000000ffff058224 */ /* 0x010fe200078e0003 */
[----:B------:R-:W-:-:S04]  /*1a620*/  LOP3.LUT R3, R194, 0xffff, RZ, 0xc0, !PT ;  /* 0x0000ffffc2037812 */ /* 0x000fc800078ec0ff */
[----:B------:R0:W2:Y:S01]  /*1a630*/  @!P0 LDG.E.U8 R208, desc[UR56][R4.64] ;  /* 0x0000003804d08981 */ /* 0x0000a2000c1e1100 */
[----:B------:R-:W-:Y:S02]  /*1a640*/  LOP3.LUT R0, R195, 0xffff, RZ, 0xc0, !PT ;  /* 0x0000ffffc3007812 */ /* 0x000fe400078ec0ff */
[----:B0-----:R-:W-:Y:S02]  /*1a650*/  LOP3.LUT R5, R192, 0xffff, RZ, 0xc0, !PT ;  /* 0x0000ffffc0057812 */ /* 0x001fe400078ec0ff */
[----:B------:R-:W-:Y:S01]  /*1a660*/  LOP3.LUT R4, R193, 0xffff, RZ, 0xc0, !PT ;  /* 0x0000ffffc1047812 */ /* 0x000fe200078ec0ff */
[----:B------:R-:W4:Y:S01]  /*1a670*/  LDL.LU R192, [R1+0x1308] ;  /* 0x0013080001c07983 */ /* 0x000f220000300800 */
[----:B------:R-:W-:Y:S02]  /*1a680*/  PRMT R11, R3, 0x3340, R0 ;  /* 0x00003340030b7816 */ /* 0x000fe40000000000 */
[----:B------:R-:W-:Y:S01]  /*1a690*/  PRMT R12, R5, 0x3340, R4 ;  /* 0x00003340050c7816 */ /* 0x000fe20000000004 */
[----:B------:R-:W3:Y:S01]  /*1a6a0*/  LDL.LU R193, [R1+0x1304] ;  /* 0x0013040001c17983 */ /* 0x000ee20000300800 */
[----:B------:R-:W-:-:S02]  /*1a6b0*/  LOP3.LUT R5, R196, 0xffff, RZ, 0xc0, !PT ;  /* 0x0000ffffc4057812 */ /* 0x000fc400078ec0ff */
[----:B------:R-:W-:Y:S01]  /*1a6c0*/  LOP3.LUT R4, R197, 0xffff, RZ, 0xc0, !PT ;  /* 0x0000ffffc5047812 */ /* 0x000fe200078ec0ff */
[----:B------:R-:W2:Y:S01]  /*1a6d0*/  LDL.LU R194, [R1+0x1300] ;  /* 0x0013000001c27983 */ /* 0x000ea20000300800 */
[----:B------:R-:W-:Y:S02]  /*1a6e0*/  LOP3.LUT R3, R198, 0xffff, RZ, 0xc0, !PT ;  /* 0x0000ffffc6037812 */ /* 0x000fe400078ec0ff */
[----:B------:R-:W-:Y:S01]  /*1a6f0*/  LOP3.LUT R0, R199, 0xffff, RZ, 0xc0, !PT ;  /* 0x0000ffffc7007812 */ /* 0x000fe200078ec0ff */
[----:B------:R-:W4:Y:S01]  /*1a700*/  LDL.LU R195, [R1+0x12fc] ;  /* 0x0012fc0001c37983 */ /* 0x000f220000300800 */
[----:B------:R-:W-:-:S03]  /*1a710*/  PRMT R10, R5, 0x3340, R4 ;  /* 0x00003340050a7816 */ /* 0x000fc60000000004 */
[----:B------:R-:W3:Y:S01]  /*1a720*/  LDL.LU R196, [R1+0x12f8] ;  /* 0x0012f80001c47983 */ /* 0x000ee20000300800 */
[----:B------:R-:W-:-:S03]  /*1a730*/  LOP3.LUT R5, R200, 0xffff, RZ, 0xc0, !PT ;  /* 0x0000ffffc8057812 */ /* 0x000fc600078ec0ff */
[----:B------:R-:W2:Y:S01]  /*1a740*/  LDL.LU R197, [R1+0x12f4] ;  /* 0x0012f40001c57983 */ /* 0x000ea20000300800 */
[----:B------:R-:W-:-:S03]  /*1a750*/  PRMT R9, R3, 0x3340, R0 ;  /* 0x0000334003097816 */ /* 0x000fc60000000000 */
[----:B------:R-:W4:Y:S01]  /*1a760*/  LDL.LU R198, [R1+0x12f0] ;  /* 0x0012f00001c67983 */ /* 0x000f220000300800 */
[----:B------:R-:W-:-:S03]  /*1a770*/  LOP3.LUT R4, R201, 0xffff, RZ, 0xc0, !PT ;  /* 0x0000ffffc9047812 */ /* 0x000fc600078ec0ff */
[----:B------:R-:W3:Y:S01]  /*1a780*/  LDL.LU R199, [R1+0x12ec] ;  /* 0x0012ec0001c77983 */ /* 0x000ee20000300800 */
[----:B------:R-:W-:-:S03]  /*1a790*/  LOP3.LUT R3, R202, 0xffff, RZ, 0xc0, !PT ;  /* 0x0000ffffca037812 */ /* 0x000fc600078ec0ff */
[----:B------:R-:W2:Y:S01]  /*1a7a0*/  LDL.LU R200, [R1+0x12e8] ;  /* 0x0012e80001c87983 */ /* 0x000ea20000300800 */
[----:B------:R-:W-:-:S03]  /*1a7b0*/  LOP3.LUT R0, R203, 0xffff, RZ, 0xc0, !PT ;  /* 0x0000ffffcb007812 */ /* 0x000fc600078ec0ff */
[----:B------:R-:W4:Y:S04]  /*1a7c0*/  LDL.LU R201, [R1+0x12e4] ;  /* 0x0012e40001c97983 */ /* 0x000f280000300800 */
[----:B------:R-:W3:Y:S04]  /*1a7d0*/  LDL.LU R202, [R1+0x12e0] ;  /* 0x0012e00001ca7983 */ /* 0x000ee80000300800 */
[----:B------:R-:W2:Y:S04]  /*1a7e0*/  LDL R14, [R1+0x49c] ;  /* 0x00049c00010e7983 */ /* 0x000ea80000100800 */
[----:B------:R-:W4:Y:S01]  /*1a7f0*/  LDL.LU R203, [R1+0x12dc] ;  /* 0x0012dc0001cb7983 */ /* 0x000f220000300800 */
[----:B------:R-:W-:-:S03]  /*1a800*/  PRMT R8, R5, 0x3340, R4 ;  /* 0x0000334005087816 */ /* 0x000fc60000000004 */
[----:B------:R-:W3:Y:S01]  /*1a810*/  LDL R15, [R1+0x498] ;  /* 0x00049800010f7983 */ /* 0x000ee20000100800 */
[----:B------:R-:W-:-:S03]  /*1a820*/  LOP3.LUT R5, R204, 0xffff, RZ, 0xc0, !PT ;  /* 0x0000ffffcc057812 */ /* 0x000fc600078ec0ff */
[----:B------:R-:W4:Y:S04]  /*1a830*/  LDL.LU R204, [R1+0x12d8] ;  /* 0x0012d80001cc7983 */ /* 0x000f280000300800 */
[----:B------:R-:W4:Y:S01]  /*1a840*/  LDL R13, [R1+0x45c] ;  /* 0x00045c00010d7983 */ /* 0x000f220000100800 */
[----:B------:R-:W-:Y:S02]  /*1a850*/  LOP3.LUT R4, R207, 0xffff, RZ, 0xc0, !PT ;  /* 0x0000ffffcf047812 */ /* 0x000fe400078ec0ff */
[----:B------:R-:W-:Y:S01]  /*1a860*/  PRMT R6, R3, 0x3340, R0 ;  /* 0x0000334003067816 */ /* 0x000fe20000000000 */
[----:B------:R-:W4:Y:S01]  /*1a870*/  LDL.LU R207, [R1+0x12d4] ;  /* 0x0012d40001cf7983 */ /* 0x000f220000300800 */
[----:B------:R-:W-:-:S03]  /*1a880*/  LOP3.LUT R3, R205, 0xffff, RZ, 0xc0, !PT ;  /* 0x0000ffffcd037812 */ /* 0x000fc600078ec0ff */
[----:B------:R-:W4:Y:S01]  /*1a890*/  LDL R18, [R1+0x458] ;  /* 0x0004580001127983 */ /* 0x000f220000100800 */
[----:B------:R-:W-:-:S03]  /*1a8a0*/  LOP3.LUT R0, R206, 0xffff, RZ, 0xc0, !PT ;  /* 0x0000ffffce007812 */ /* 0x000fc600078ec0ff */
[----:B------:R-:W4:Y:S04]  /*1a8b0*/  LDL R16, [R1+0x41c] ;  /* 0x00041c0001107983 */ /* 0x000f280000100800 */
[----:B------:R-:W4:Y:S04]  /*1a8c0*/  LDL.LU R205, [R1+0x12d0] ;  /* 0x0012d00001cd7983 */ /* 0x000f280000300800 */
[----:B------:R-:W4:Y:S04]  /*1a8d0*/  LDL R17, [R1+0x418] ;  /* 0x0004180001117983 */ /* 0x000f280000100800 */
[----:B------:R-:W4:Y:S01]  /*1a8e0*/  LDL.LU R206, [R1+0x12cc] ;  /* 0x0012cc0001ce7983 */ /* 0x000f220000300800 */
[----:B------:R-:W-:-:S02]  /*1a8f0*/  PRMT R7, R5, 0x3340, R4 ;  /* 0x0000334005077816 */ /* 0x000fc40000000004 */
        /* <DEDUP_REMOVED lines=13> */
[----:B--2---:R-:W-:-:S03]  /*1a9d0*/  @!P0 IMAD.MOV.U32 R8, RZ, RZ, R14 ;  /* 0x000000ffff088224 */ /* 0x004fc600078e000e */
[----:B------:R-:W2:Y:S01]  /*1a9e0*/  LDL R14, [R1+0x3dc] ;  /* 0x0003dc00010e7983 */ /* 0x000ea20000100800 */
[----:B---3--:R-:W-:-:S03]  /*1a9f0*/  @!P0 IMAD.MOV.U32 R9, RZ, RZ, R15 ;  /* 0x000000ffff098224 */ /* 0x008fc600078e000f */
[----:B------:R-:W3:Y:S01]  /*1aa00*/  LDL R15, [R1+0x3d8] ;  /* 0x0003d800010f7983 */ /* 0x000ee20000100800 */
[----:B----4-:R-:W-:-:S03]  /*1aa10*/  @!P0 IMAD.MOV.U32 R4, RZ, RZ, R13 ;  /* 0x000000ffff048224 */ /* 0x010fc600078e000d */
[----:B------:R-:W4:Y:S01]  /*1aa20*/  LDL R13, [R1+0x398] ;  /* 0x00039800010d7983 */ /* 0x000f220000100800 */
[----:B------:R-:W-:Y:S01]  /*1aa30*/  @!P0 IMAD.MOV.U32 R5, RZ, RZ, R18 ;  /* 0x000000ffff058224 */ /* 0x000fe200078e0012 */
[----:B------:R-:W-:Y:S02]  /*1aa40*/  PRMT R204, RZ, 0x7610, R204 ;  /* 0x00007610ffcc7816 */ /* 0x000fe400000000cc */
[----:B------:R-:W-:Y:S02]  /*1aa50*/  PRMT R205, RZ, 0x7610, R205 ;  /* 0x00007610ffcd7816 */ /* 0x000fe400000000cd */
[----:B------:R-:W-:-:S06]  /*1aa60*/  PRMT R206, RZ, 0x7610, R206 ;  /* 0x00007610ffce7816 */ /* 0x000fcc00000000ce */
[----:B------:R0:W4:Y:S01]  /*1aa70*/  @!P0 LDG.E.U8 R206, desc[UR56][R4.64] ;  /* 0x0000003804ce8981 */ /* 0x000122000c1e1100 */
        /* <DEDUP_REMOVED lines=9> */
[----:B--2---:R-:W-:-:S02]  /*1ab10*/  @!P0 IMAD.MOV.U32 R4, RZ, RZ, R14 ;  /* 0x000000ffff048224 */ /* 0x004fc400078e000e */
[----:B------:R-:W2:Y:S01]  /*1ab20*/  LDL R14, [R1+0x21c] ;  /* 0x00021c00010e7983 */ /* 0x000ea20000100800 */
[----:B---3--:R-:W-:-:S03]  /*1ab30*/  @!P0 IMAD.MOV.U32 R5, RZ, RZ, R15 ;  /* 0x000000ffff058224 */ /* 0x008fc600078e000f */
[----:B------:R-:W3:Y:S04]  /*1ab40*/  LDL R15, [R1+0x218] ;  /* 0x00021800010f7983 */ /* 0x000ee80000100800 */
[----:B------:R0:W3:Y:S02]  /*1ab50*/  @!P0 LDG.E.U8 R204, desc[UR56][R4.64] ;  /* 0x0000003804cc8981 */ /* 0x0000e4000c1e1100 */
        /* <DEDUP_REMOVED lines=13> */
[----:B------:R-:W2:Y:S04]  /*1ac30*/  LDL R0, [R1+0x25c] ;  /* 0x00025c0001007983 */ /* 0x000ea80000100800 */
[----:B------:R-:W3:Y:S01]  /*1ac40*/  LDL R3, [R1+0x258] ;  /* 0x0002580001037983 */ /* 0x000ee20000100800 */
        /* <DEDUP_REMOVED lines=13> */
[----:B--2---:R-:W-:-:S02]  /*1ad20*/  @!P0 IMAD.MOV.U32 R4, RZ, RZ, R0 ;  /* 0x000000ffff048224 */ /* 0x004fc400078e0000 */
[----:B------:R-:W2:Y:S01]  /*1ad30*/  LDL R0, [R1+0x4d4] ;  /* 0x0004d40001007983 */ /* 0x000ea20000100800 */
[----:B---3--:R-:W-:-:S03]  /*1ad40*/  @!P0 IMAD.MOV.U32 R5, RZ, RZ, R3 ;  /* 0x000000ffff058224 */ /* 0x008fc600078e0003 */
[----:B------:R-:W3:Y:S01]  /*1ad50*/  LDL R3, [R1+0x4d0] ;  /* 0x0004d00001037983 */ /* 0x000ee20000100800 */
[----:B------:R-:W-:Y:S02]  /*1ad60*/  PRMT R198, RZ, 0x7610, R198 ;  /* 0x00007610ffc67816 */ /* 0x000fe400000000c6 */
[----:B------:R-:W-:-:S04]  /*1ad70*/  PRMT R197, RZ, 0x7610, R197 ;  /* 0x00007610ffc57816 */ /* 0x000fc800000000c5 */
[----:B------:R0:W3:Y:S01]  /*1ad80*/  @!P0 LDG.E.U8 R198, desc[UR56][R4.64] ;  /* 0x0000003804c68981 */ /* 0x0000e2000c1e1100 */
[----:B------:R-:W-:Y:S01]  /*1ad90*/  PRMT R196, RZ, 0x7610, R196 ;  /* 0x00007610ffc47816 */ /* 0x000fe200000000c4 */
[----:B0-----:R-:W-:Y:S02]  /*1ada0*/  @!P0 IMAD.MOV.U32 R4, RZ, RZ, R14 ;  /* 0x000000ffff048224 */ /* 0x001fe400078e000e */
[----:B------:R-:W-:-:S05]  /*1adb0*/  @!P0 IMAD.MOV.U32 R5, RZ, RZ, R15 ;  /* 0x000000ffff058224 */ /* 0x000fca00078e000f */
[----:B------:R4:W3:Y:S01]  /*1adc0*/  @!P0 LDG.E.U8 R197, desc[UR56][R4.64] ;  /* 0x0000003804c58981 */ /* 0x0008e2000c1e1100 */
        /* <DEDUP_REMOVED lines=16> */
[----:B--2---:R-:W-:Y:S02]  /*1aed0*/  @!P0 IMAD.MOV.U32 R4, RZ, RZ, R0 ;  /* 0x000000ffff048224 */ /* 0x004fe400078e0000 */
[----:B---3--:R-:W-:Y:S01]  /*1aee0*/  @!P0 IMAD.MOV.U32 R5, RZ, RZ, R3 ;  /* 0x000000ffff058224 */ /* 0x008fe200078e0003 */
[----:B------:R-:W-:-:S04]  /*1aef0*/  LOP3.LUT R3, R179, 0xffff, RZ, 0xc0, !PT ;  /* 0x0000ffffb3037812 */ /* 0x000fc800078ec0ff */
[----:B------:R0:W2:Y:S01]  /*1af00*/  @!P0 LDG.E.U8 R192, desc[UR56][R4.64] ;  /* 0x0000003804c08981 */ /* 0x0000a2000c1e1100 */
[----:B------:R-:W-:Y:S02]  /*1af10*/  LOP3.LUT R0, R180, 0xffff, RZ, 0xc0, !PT ;  /* 0x0000ffffb4007812 */ /* 0x000fe400078ec0ff */
[----:B0-----:R-:W-:Y:S02]  /*1af20*/  LOP3.LUT R5, R177, 0xffff, RZ, 0xc0, !PT ;  /* 0x0000ffffb1057812 */ /* 0x001fe400078ec0ff */
[----:B------:R-:W-:Y:S01]  /*1af30*/  LOP3.LUT R4, R178, 0xffff, RZ, 0xc0, !PT ;  /* 0x0000ffffb2047812 */ /* 0x000fe200078ec0ff */
[----:B------:R-:W3:Y:S03]  /*1af40*/  LDL.LU R177, [R1+0x12c8] ;  /* 0x0012c80001b17983 */ /* 0x000ee60000300800 */
[----:B------:R-:W-:Y:S01]  /*1af50*/  PRMT R12, R5, 0x3340, R4 ;  /* 0x00003340050c7816 */ /* 0x000fe20000000004 */
[----:B------:R-:W4:Y:S01]  /*1af60*/  LDL.LU R178, [R1+0x12c4] ;  /* 0x0012c40001b27983 */ /* 0x000f220000300800 */
[----:B------:R-:W-:-:S02]  /*1af70*/  LOP3.LUT R5, R181, 0xffff, RZ, 0xc0, !PT ;  /* 0x0000ffffb5057812 */ /* 0x000fc400078ec0ff */
[----:B------:R-:W-:Y:S01]  /*1af80*/  LOP3.LUT R4, R182, 0xffff, RZ, 0xc0, !PT ;  /* 0x0000ffffb6047812 */ /* 0x000fe200078ec0ff */
[----:B------:R-:W2:Y:S01]  /*1af90*/  LDL.LU R179, [R1+0x12c0] ;  /* 0x0012c00001b37983 */ /* 0x000ea20000300800 */
[----:B------:R-:W-:-:S03]  /*1afa0*/  PRMT R11, R3, 0x3340, R0 ;  /* 0x00003340030b7816 */ /* 0x000fc60000000000 */
        /* <DEDUP_REMOVED lines=9> */
[----:B------:R-:W4:Y:S01]  /*1b040*/  LDL.LU R184, [R1+0x12ac] ;  /* 0x0012ac0001b87983 */ /* 0x000f220000300800 */
[----:B------:R-:W-:-:S03]  /*1b050*/  PRMT R9, R3, 0x3340, R0 ;  /* 0x0000334003097816 */ /* 0x000fc60000000000 */
[----:B------:R-:W2:Y:S01]  /*1b060*/  LDL.LU R185, [R1+0x12a8] ;  /* 0x0012a80001b97983 */ /* 0x000ea20000300800 */
[----:B------:R-:W-:-:S03]  /*1b070*/  LOP3.LUT R3, R187, 0xffff, RZ, 0xc0, !PT ;  /* 0x0000ffffbb037812 */ /* 0x000fc600078ec0ff */
[----:B------:R-:W3:Y:S04]  /*1b080*/  LDL.LU R186, [R1+0x12a4] ;  /* 0x0012a40001ba7983 */ /* 0x000ee80000300800 */
[----:B------:R-:W4:Y:S04]  /*1b090*/  LDL R14, [R1+0x494] ;  /* 0x00049400010e7983 */ /* 0x000f280000100800 */
[----:B------:R-:W2:Y:S04]  /*1b0a0*/  LDL.LU R187, [R1+0x12a0] ;  /* 0x0012a00001bb7983 */ /* 0x000ea80000300800 */
[----:B------:R-:W3:Y:S01]  /*1b0b0*/  LDL R15, [R1+0x490] ;  /* 0x00049000010f7983 */ /* 0x000ee20000100800 */
[----:B------:R-:W-:-:S03]  /*1b0c0*/  LOP3.LUT R0, R2, 0xffff, RZ, 0xc0, !PT ;  /* 0x0000ffff02007812 */ /* 0x000fc600078ec0ff */
[----:B------:R-:W2:Y:S04]  /*1b0d0*/  LDL R2, [R1+0xdf0] ;  /* 0x000df00001027983 */ /* 0x000ea80000100800 */
[----:B------:R-:W2:Y:S01]  /*1b0e0*/  LDL R13, [R1+0x454] ;  /* 0x00045400010d7983 */ /* 0x000ea20000100800 */
[----:B------:R-:W-:Y:S02]  /*1b0f0*/  PRMT R8, R5, 0x3340, R4 ;  /* 0x0000334005087816 */ /* 0x000fe40000000004 */
[----:B------:R-:W-:Y:S02]  /*1b100*/  LOP3.LUT R5, R191, 0xffff, RZ, 0xc0, !PT ;  /* 0x0000ffffbf057812 */ /* 0x000fe400078ec0ff */
[----:B------:R-:W2:Y:S01]  /*1b110*/  LDL.LU R191, [R1+0x129c] ;  /* 0x00129c0001bf7983 */ /* 0x000ea20000300800 */
[----:B------:R-:W-:-:S02]  /*1b120*/  LOP3.LUT R4, R188, 0xffff, RZ, 0xc0, !PT ;  /* 0x0000ffffbc047812 */ /* 0x000fc400078ec0ff */
[----:B------:R-:W-:Y:S01]  /*1b130*/  PRMT R6, R3, 0x3340, R0 ;  /* 0x0000334003067816 */ /* 0x000fe20000000000 */
[----:B------:R-:W2:Y:S01]  /*1b140*/  LDL R18, [R1+0x450] ;  /* 0x0004500001127983 */ /* 0x000ea20000100800 */
[----:B------:R-:W-:-:S03]  /*1b150*/  LOP3.LUT R3, R189, 0xffff, RZ, 0xc0, !PT ;  /* 0x0000ffffbd037812 */ /* 0x000fc600078ec0ff */
[----:B------:R-:W2:Y:S01]  /*1b160*/  LDL R16, [R1+0x414] ;  /* 0x0004140001107983 */ /* 0x000ea20000100800 */
[----:B------:R-:W-:-:S03]  /*1b170*/  LOP3.LUT R0, R190, 0xffff, RZ, 0xc0, !PT ;  /* 0x0000ffffbe007812 */ /* 0x000fc600078ec0ff */
[----:B------:R-:W2:Y:S04]  /*1b180*/  LDL.LU R188, [R1+0x1298] ;  /* 0x0012980001bc7983 */ /* 0x000ea80000300800 */
[----:B------:R-:W2:Y:S04]  /*1b190*/  LDL R17, [R1+0x410] ;  /* 0x0004100001117983 */ /* 0x000ea80000100800 */
[----:B------:R-:W2:Y:S04]  /*1b1a0*/  LDL.LU R189, [R1+0x1294] ;  /* 0x0012940001bd7983 */ /* 0x000ea80000300800 */
[----:B------:R-:W2:Y:S01]  /*1b1b0*/  LDL.LU R190, [R1+0x1290] ;  /* 0x0012900001be7983 */ /* 0x000ea20000300800 */
[----:B------:R-:W-:-:S02]  /*1b1c0*/  PRMT R7, R5, 0x3340, R4 ;  /* 0x0000334005077816 */ /* 0x000fc40000000004 */
[----:B------:R-:W-:Y:S02]  /*1b1d0*/  PRMT R0, R3, 0x3340, R0 ;  /* 0x0000334003007816 */ /* 0x000fe40000000000 */
[----:B------:R-:W-:Y:S01]  /*1b1e0*/  PRMT R5, R10, 0x5410, R9 ;  /* 0x000054100a057816 */ /* 0x000fe20000000009 */
[----:B------:R-:W2:Y:S01]  /*1b1f0*/  LDL R3, [R1+0x310] ;  /* 0x0003100001037983 */ /* 0x000ea20000100800 */
[----:B------:R-:W-:Y:S02]  /*1b200*/  PRMT R6, R8, 0x5410, R6 ;  /* 0x0000541008067816 */ /* 0x000fe40000000006 */
[----:B------:R-:W-:Y:S01]  /*1b210*/  PRMT R4, R12, 0x5410, R11 ;  /* 0x000054100c047816 */ /* 0x000fe2000000000b */
[----:B------:R-:W2:Y:S01]  /*1b220*/  LDL R10, [R1+0x354] ;  /* 0x00035400010a7983 */ /* 0x000ea20000100800 */
[----:B------:R-:W-:-:S03]  /*1b230*/  PRMT R7, R7, 0x5410, R0 ;  /* 0x0000541007077816 */ /* 0x000fc60000000000 */
[----:B------:R-:W2:Y:S04]  /*1b240*/  LDL R12, [R1+0x394] ;  /* 0x00039400010c7983 */ /* 0x000ea80000100800 */
[----:B------:R-:W2:Y:S04]  /*1b250*/  LDL R11, [R1+0x350] ;  /* 0x00035000010b7983 */ /* 0x000ea80000100800 */
[----:B------:R-:W2:Y:S01]  /*1b260*/  LDL R0, [R1+0x314] ;  /* 0x0003140001007983 */ /* 0x000ea20000100800 */
[----:B----4-:R-:W-:-:S03]  /*1b270*/  @!P0 IMAD.MOV.U32 R8, RZ, RZ, R14 ;  /* 0x000000ffff088224 */ /* 0x010fc600078e000e */
[----:B------:R-:W4:Y:S01]  /*1b280*/  LDL R14, [R1+0x3d4] ;  /* 0x0003d400010e7983 */ /* 0x000f220000100800 */
[----:B---3--:R-:W-:-:S03]  /*1b290*/  @!P0 IMAD.MOV.U32 R9, RZ, RZ, R15 ;  /* 0x000000ffff098224 */ /* 0x008fc600078e000f */
[----:B------:R-:W3:Y:S04]  /*1b2a0*/  LDL R15, [R1+0x3d0] ;  /* 0x0003d000010f7983 */ /* 0x000ee80000100800 */
[----:B--2---:R0:W-:Y:S02]  /*1b2b0*/  STS.128 [R2+UR58], R4 ;  /* 0x0000000402007988 */ /* 0x0041e40008000c3a */
[----:B0-----:R-:W-:Y:S01]  /*1b2c0*/  @!P0 IMAD.MOV.U32 R4, RZ, RZ, R13 ;  /* 0x000000ffff048224 */ /* 0x001fe200078e000d */
[----:B------:R-:W-:Y:S01]  /*1b2d0*/  PRMT R191, RZ, 0x7610, R191 ;  /* 0x00007610ffbf7816 */ /* 0x000fe200000000bf */
[----:B------:R-:W2:Y:S01]  /*1b2e0*/  LDL R13, [R1+0x390] ;  /* 0x00039000010d7983 */ /* 0x000ea20000100800 */
[----:B------:R-:W-:Y:S01]  /*1b2f0*/  @!P0 IMAD.MOV.U32 R5, RZ, RZ, R18 ;  /* 0x000000ffff058224 */ /* 0x000fe200078e0012 */
[----:B------:R-:W-:-:S02]  /*1b300*/  PRMT R188, RZ, 0x7610, R188 ;  /* 0x00007610ffbc7816 */ /* 0x000fc400000000bc */
[----:B------:R-:W-:Y:S01]  /*1b310*/  PRMT R187, RZ, 0x7610, R187 ;  /* 0x00007610ffbb7816 */ /* 0x000fe200000000bb */
[----:B------:R-:W2:Y:S01]  /*1b320*/  @!P0 LDG.E.U8 R191, desc[UR56][R8.64] ;  /* 0x0000003808bf8981 */ /* 0x000ea2000c1e1100 */
[----:B------:R-:W-:-:S03]  /*1b330*/  PRMT R189, RZ, 0x7610, R189 ;  /* 0x00007610ffbd7816 */ /* 0x000fc600000000bd */
[----:B------:R-:W2:Y:S01]  /*1b340*/  LDL R7, [R1+0x290] ;  /* 0x0002900001077983 */ /* 0x000ea20000100800 */
[----:B------:R-:W-:-:S03]  /*1b350*/  PRMT R190, RZ, 0x7610, R190 ;  /* 0x00007610ffbe7816 */ /* 0x000fc600000000be */
[----:B------:R-:W2:Y:S04]  /*1b360*/  LDL R6, [R1+0x294] ;  /* 0x0002940001067983 */ /* 0x000ea80000100800 */
[----:B------:R-:W2:Y:S04]  /*1b370*/  LDL R9, [R1+0x2d0] ;  /* 0x0002d00001097983 */ /* 0x000ea80000100800 */
[----:B------:R0:W2:Y:S04]  /*1b380*/  @!P0 LDG.E.U8 R190, desc[UR56][R4.64] ;  /* 0x0000003804be8981 */ /* 0x0000a8000c1e1100 */
[----:B------:R-:W2:Y:S01]  /*1b390*/  LDL R8, [R1+0x2d4] ;  /* 0x0002d40001087983 */ /* 0x000ea20000100800 */
[----:B0-----:R-:W-:-:S02]  /*1b3a0*/  @!P0 IMAD.MOV.U32 R4, RZ, RZ, R16 ;  /* 0x000000ffff048224 */ /* 0x001fc400078e0010 */
[----:B------:R-:W-:-:S05]  /*1b3b0*/  @!P0 IMAD.MOV.U32 R5, RZ, RZ, R17 ;  /* 0x000000ffff058224 */ /* 0x000fca00078e0011 */
[----:B------:R4:W2:Y:S01]  /*1b3c0*/  @!P0 LDG.E.U8 R189, desc[UR56][R4.64] ;  /* 0x0000003804bd8981 */ /* 0x0008a2000c1e1100 */
[----:B------:R-:W-:Y:S01]  /*1b3d0*/  PRMT R186, RZ, 0x7610, R186 ;  /* 0x00007610ffba7816 */ /* 0x000fe200000000ba */
[----:B----4-:R-:W-:Y:S02]  /*1b3e0*/  @!P0 IMAD.MOV.U32 R4, RZ, RZ, R14 ;  /* 0x000000ffff048224 */ /* 0x010fe400078e000e */
[----:B------:R-:W4:Y:S01]  /*1b3f0*/  LDL R14, [R1+0x214] ;  /* 0x00021400010e7983 */ /* 0x000f220000100800 */
[----:B---3--:R-:W-:-:S03]  /*1b400*/  @!P0 IMAD.MOV.U32 R5, RZ, RZ, R15 ;  /* 0x000000ffff058224 */ /* 0x008fc600078e000f */
[----:B------:R-:W3:Y:S04]  /*1b410*/  LDL R15, [R1+0x210] ;  /* 0x00021000010f7983 */ /* 0x000ee80000100800 */
[----:B------:R0:W3:Y:S02]  /*1b420*/  @!P0 LDG.E.U8 R188, desc[UR56][R4.64] ;  /* 0x0000003804bc8981 */ /* 0x0000e4000c1e1100 */
[----:B0-----:R-:W-:Y:S02]  /*1b430*/  @!P0 IMAD.MOV.U32 R4, RZ, RZ, R12 ;  /* 0x000000ffff048224 */ /* 0x001fe400078e000c */
[----:B------:R-:W3:Y:S01]  /*1b440*/  LDL R12, [R1+0x8f4] ;  /* 0x0008f400010c7983 */ /* 0x000ee20000100800 */
[----:B--2---:R-:W-:-:S03]  /*1b450*/  @!P0 IMAD.MOV.U32 R5, RZ, RZ, R13 ;  /* 0x000000ffff058224 */ /* 0x004fc600078e000d */
[----:B------:R-:W2:Y:S04]  /*1b460*/  LDL R13, [R1+0x5bc] ;  /* 0x0005bc00010d7983 */ /* 0x000ea80000100800 */
[----:B------:R0:W2:Y:S02]  /*1b470*/  @!P0 LDG.E.U8 R187, desc[UR56][R4.64] ;  /* 0x0000003804bb8981 */ /* 0x0000a4000c1e1100 */
[----:B0-----:R-:W-:Y:S02]  /*1b480*/  @!P0 IMAD.MOV.U32 R4, RZ, RZ, R10 ;  /* 0x000000ffff048224 */ /* 0x001fe400078e000a */
[----:B------:R-:W-:Y:S01]  /*1b490*/  @!P0 IMAD.MOV.U32 R5, RZ, RZ, R11 ;  /* 0x000000ffff058224 */ /* 0x000fe200078e000b */
[----:B------:R-:W-:Y:S01]  /*1b4a0*/  PRMT R185, RZ, 0x7610, R185 ;  /* 0x00007610ffb97816 */ /* 0x000fe200000000b9 */
[----:B------:R-:W2:Y:S04]  /*1b4b0*/  LDL R11, [R1+0x588] ;  /* 0x00058800010b7983 */ /* 0x000ea80000100800 */
[----:B------:R0:W2:Y:S04]  /*1b4c0*/  @!P0 LDG.E.U8 R186, desc[UR56][R4.64] ;  /* 0x0000003804ba8981 */ /* 0x0000a8000c1e1100 */
[----:B------:R-:W2:Y:S01]  /*1b4d0*/  LDL R10, [R1+0x58c] ;  /* 0x00058c00010a7983 */ /* 0x000ea20000100800 */
[----:B0-----:R-:W-:-:S02]  /*1b4e0*/  @!P0 IMAD.MOV.U32 R4, RZ, RZ, R0 ;  /* 0x000000ffff048224 */ /* 0x001fc400078e0000 */
[----:B------:R-:W-:Y:S01]  /*1b4f0*/  @!P0 IMAD.MOV.U32 R5, RZ, RZ, R3 ;  /* 0x000000ffff058224 */ /* 0x000fe200078e0003 */
[----:B------:R-:W4:Y:S04]  /*1b500*/  LDL R0, [R1+0x254] ;  /* 0x0002540001007983 */ /* 0x000f280000100800 */
[----:B------:R-:W3:Y:S01]  /*1b510*/  LDL R3, [R1+0x250] ;  /* 0x0002500001037983 */ /* 0x000ee20000100800 */
[----:B------:R-:W-:-:S03]  /*1b520*/  PRMT R184, RZ, 0x7610, R184 ;  /* 0x00007610ffb87816 */ /* 0x000fc600000000b8 */
[----:B------:R0:W2:Y:S01]  /*1b530*/  @!P0 LDG.E.U8 R185, desc[UR56][R4.64] ;  /* 0x0000003804b98981 */ /* 0x0000a2000c1e1100 */
[----:B------:R-:W-:Y:S01]  /*1b540*/  PRMT R183, RZ, 0x7610, R183 ;  /* 0x00007610ffb77816 */ /* 0x000fe200000000b7 */
[----:B0-----:R-:W-:Y:S02]  /*1b550*/  @!P0 IMAD.MOV.U32 R4, RZ, RZ, R8 ;  /* 0x000000ffff048224 */ /* 0x001fe400078e0008 */
[----:B------:R-:W-:Y:S01]  /*1b560*/  @!P0 IMAD.MOV.U32 R5, RZ, RZ, R9 ;  /* 0x000000ffff058224 */ /* 0x000fe200078e0009 */
[----:B------:R-:W2:Y:S04]  /*1b570*/  LDL R8, [R1+0x54c] ;  /* 0x00054c0001087983 */ /* 0x000ea80000100800 */
[----:B------:R-:W2:Y:S04]  /*1b580*/  LDL R9, [R1+0x548] ;  /* 0x0005480001097983 */ /* 0x000ea80000100800 */
[----:B------:R0:W2:Y:S02]  /*1b590*/  @!P0 LDG.E.U8 R184, desc[UR56][R4.64] ;  /* 0x0000003804b88981 */ /* 0x0000a4000c1e1100 */
[----:B0-----:R-:W-:-:S02]  /*1b5a0*/  @!P0 IMAD.MOV.U32 R4, RZ, RZ, R6 ;  /* 0x000000ffff048224 */ /* 0x001fc400078e0006 */
[----:B------:R-:W-:Y:S01]  /*1b5b0*/  @!P0 IMAD.MOV.U32 R5, RZ, RZ, R7 ;  /* 0x000000ffff058224 */ /* 0x000fe200078e0007 */
[----:B------:R-:W2:Y:S04]  /*1b5c0*/  LDL R6, [R1+0x50c] ;  /* 0x00050c0001067983 */ /* 0x000ea80000100800 */
[----:B------:R-:W2:Y:S04]  /*1b5d0*/  LDL R7, [R1+0x508] ;  /* 0x0005080001077983 */ /* 0x000ea80000100800 */
[----:B------:R4:W2:Y:S02]  /*1b5e0*/  @!P0 LDG.E.U8 R183, desc[UR56][R4.64] ;  /* 0x0000003804b78981 */ /* 0x0008a4000c1e1100 */
[----:B----4-:R-:W-:-:S02]  /*1b5f0*/  @!P0 IMAD.MOV.U32 R4, RZ, RZ, R0 ;  /* 0x000000ffff048224 */ /* 0x010fc400078e0000 */
[----:B------:R-:W4:Y:S01]  /*1b600*/  LDL R0, [R1+0x4cc] ;  /* 0x0004cc0001007983 */ /* 0x000f220000100800 */
        /* <DEDUP_REMOVED lines=10> */
[----:B0-----:R-:W-:Y:S02]  /*1b6b0*/  @!P0 IMAD.MOV.U32 R4, RZ, RZ, R12 ;  /* 0x000000ffff048224 */ /* 0x001fe400078e000c */
[----:B--2---:R-:W-:-:S05]  /*1b6c0*/  @!P0 IMAD.MOV.U32 R5, RZ, RZ, R13 ;  /* 0x000000ffff058224 */ /* 0x004fca00078e000d */
[----:B------:R0:W2:Y:S01]  /*1b6d0*/  @!P0 LDG.E.U8 R180, desc[UR56][R4.64] ;  /* 0x0000003804b48981 */ /* 0x0000a2000c1e1100 */
[----:B------:R-:W-:Y:S01]  /*1b6e0*/  PRMT R178, RZ, 0x7610, R178 ;  /* 0x00007610ffb27816 */ /* 0x000fe200000000b2 */
[----:B0-----:R-:W-:Y:S02]  /*1b6f0*/  @!P0 IMAD.MOV.U32 R4, RZ, RZ, R10 ;  /* 0x000000ffff048224 */ /* 0x001fe400078e000a */
[----:B------:R-:W-:-:S05]  /*1b700*/  @!P0 IMAD.MOV.U32 R5, RZ, RZ, R11 ;  /* 0x000000ffff058224 */ /* 0x000fca00078e000b */
        /* <DEDUP_REMOVED lines=8> */
[----:B------:R4:W2:Y:S02]  /*1b790*/  @!P0 LDG.E.U8 R177, desc[UR56][R4.64] ;  /* 0x0000003804b18981 */ /* 0x0008a4000c1e1100 */
[----:B----4-:R-:W-:Y:S02]  /*1b7a0*/  @!P0 IMAD.MOV.U32 R4, RZ, RZ, R0 ;  /* 0x000000ffff048224 */ /* 0x010fe400078e0000 */
[----:B---3--:R-:W-:Y:S01]  /*1b7b0*/  @!P0 IMAD.MOV.U32 R5, RZ, RZ, R3 ;  /* 0x000000ffff058224 */ /* 0x008fe200078e0003 */
[----:B------:R-:W-:-:S04]  /*1b7c0*/  LOP3.LUT R3, R162, 0xffff, RZ, 0xc0, !PT ;  /* 0x0000ffffa2037812 */ /* 0x000fc800078ec0ff */
[----:B------:R0:W3:Y:S01]  /*1b7d0*/  @!P0 LDG.E.U8 R176, desc[UR56][R4.64] ;  /* 0x0000003804b08981 */ /* 0x0000e2000c1e1100 */
[----:B------:R-:W-:Y:S02]  /*1b7e0*/  LOP3.LUT R0, R163, 0xffff, RZ, 0xc0, !PT ;  /* 0x0000ffffa3007812 */ /* 0x000fe400078ec0ff */
[----:B0-----:R-:W-:Y:S02]  /*1b7f0*/  LOP3.LUT R5, R160, 0xffff, RZ, 0xc0, !PT ;  /* 0x0000ffffa0057812 */ /* 0x001fe400078ec0ff */
[----:B------:R-:W-:Y:S01]  /*1b800*/  LOP3.LUT R4, R161, 0xffff, RZ, 0xc0, !PT ;  /* 0x0000ffffa1047812 */ /* 0x000fe200078ec0ff */
[----:B------:R-:W4:Y:S01]  /*1b810*/  LDL.LU R160, [R1+0x128c] ;  /* 0x00128c0001a07983 */ /* 0x000f220000300800 */
[----:B------:R-:W-:Y:S02]  /*1b820*/  PRMT R11, R3, 0x3340, R0 ;  /* 0x00003340030b7816 */ /* 0x000fe40000000000 */
[----:B------:R-:W-:Y:S01]  /*1b830*/  PRMT R12, R5, 0x3340, R4 ;  /* 0x00003340050c7816 */ /* 0x000fe20000000004 */
[----:B------:R-:W2:Y:S01]  /*1b840*/  LDL.LU R161, [R1+0x1288] ;  /* 0x0012880001a17983 */ /* 0x000ea20000300800 */
[----:B------:R-:W-:-:S02]  /*1b850*/  LOP3.LUT R5, R164, 0xffff, RZ, 0xc0, !PT ;  /* 0x0000ffffa4057812 */ /* 0x000fc400078ec0ff */
[----:B------:R-:W-:Y:S01]  /*1b860*/  LOP3.LUT R4, R165, 0xffff, RZ, 0xc0, !PT ;  /* 0x0000ffffa5047812 */ /* 0x000fe200078ec0ff */
[----:B------:R-:W3:Y:S01]  /*1b870*/  LDL.LU R162, [R1+0x1284] ;  /* 0x0012840001a27983 */ /* 0x000ee20000300800 */
[----:B------:R-:W-:-:S03]  /*1b880*/  LOP3.LUT R3, R166, 0xffff, RZ, 0xc0, !PT ;  /* 0x0000ffffa6037812 */ /* 0x000fc600078ec0ff */
[----:B------:R-:W4:Y:S01]  /*1b890*/  LDL.LU R163, [R1+0x1280] ;  /* 0x0012800001a37983 */ /* 0x000f220000300800 */
[----:B------:R-:W-:-:S03]  /*1b8a0*/  LOP3.LUT R0, R167, 0xffff, RZ, 0xc0, !PT ;  /* 0x0000ffffa7007812 */ /* 0x000fc600078ec0ff */
[----:B------:R-:W2:Y:S01]  /*1b8b0*/  LDL.LU R164, [R1+0x127c] ;  /* 0x00127c0001a47983 */ /* 0x000ea20000300800 */
[----:B------:R-:W-:-:S03]  /*1b8c0*/  PRMT R10, R5, 0x3340, R4 ;  /* 0x00003340050a7816 */ /* 0x000fc60000000004 */
[----:B------:R-:W3:Y:S01]  /*1b8d0*/  LDL.LU R165, [R1+0x1278] ;  /* 0x0012780001a57983 */ /* 0x000ee20000300800 */
[----:B------:R-:W-:-:S03]  /*1b8e0*/  LOP3.LUT R5, R168, 0xffff, RZ, 0xc0, !PT ;  /* 0x0000ffffa8057812 */ /* 0x000fc600078ec0ff */
[----:B------:R-:W4:Y:S04]  /*1b8f0*/  LDL.LU R166, [R1+0x1274] ;  /* 0x0012740001a67983 */ /* 0x000f280000300800 */
[----:B------:R-:W2:Y:S04]  /*1b900*/  LDL.LU R167, [R1+0x1270] ;  /* 0x0012700001a77983 */ /* 0x000ea80000300800 */
[----:B------:R-:W3:Y:S04]  /*1b910*/  LDL R13, [R1+0x48c] ;  /* 0x00048c00010d7983 */ /* 0x000ee80000100800 */
[----:B------:R-:W4:Y:S04]  /*1b920*/  LDL.LU R168, [R1+0x126c] ;  /* 0x00126c0001a87983 */ /* 0x000f280000300800 */
[----:B------:R-:W2:Y:S01]  /*1b930*/  LDL R14, [R1+0x488] ;  /* 0x00048800010e7983 */ /* 0x000ea20000100800 */
[----:B------:R-:W-:-:S02]  /*1b940*/  LOP3.LUT R4, R169, 0xffff, RZ, 0xc0, !PT ;  /* 0x0000ffffa9047812 */ /* 0x000fc400078ec0ff */
[----:B------:R-:W-:Y:S01]  /*1b950*/  PRMT R9, R3, 0x3340, R0 ;  /* 0x0000334003097816 */ /* 0x000fe20000000000 */
[----:B------:R-:W4:Y:S01]  /*1b960*/  LDL.LU R169, [R1+0x1268] ;  /* 0x0012680001a97983 */ /* 0x000f220000300800 */
[----:B------:R-:W-:Y:S02]  /*1b970*/  LOP3.LUT R3, R170, 0xffff, RZ, 0xc0, !PT ;  /* 0x0000ffffaa037812 */ /* 0x000fe400078ec0ff */
[----:B------:R-:W-:Y:S01]  /*1b980*/  LOP3.LUT R0, R171, 0xffff, RZ, 0xc0, !PT ;  /* 0x0000ffffab007812 */ /* 0x000fe200078ec0ff */
[----:B------:R-:W4:Y:S01]  /*1b990*/  LDL.LU R170, [R1+0x1264] ;  /* 0x0012640001aa7983 */ /* 0x000f220000300800 */
[----:B------:R-:W-:Y:S02]  /*1b9a0*/  PRMT R8, R5, 0x3340, R4 ;  /* 0x0000334005087816 */ /* 0x000fe40000000004 */
[----:B------:R-:W-:Y:S01]  /*1b9b0*/  LOP3.LUT R5, R172, 0xffff, RZ, 0xc0, !PT ;  /* 0x0000ffffac057812 */ /* 0x000fe200078ec0ff */
[----:B------:R-:W4:Y:S01]  /*1b9c0*/  LDL.LU R171, [R1+0x1260] ;  /* 0x0012600001ab7983 */ /* 0x000f220000300800 */
[----:B------:R-:W-:-:S03]  /*1b9d0*/  LOP3.LUT R4, R175, 0xffff, RZ, 0xc0, !PT ;  /* 0x0000ffffaf047812 */ /* 0x000fc600078ec0ff */
[----:B------:R-:W4:Y:S04]  /*1b9e0*/  LDL.LU R172, [R1+0x125c] ;  /* 0x00125c0001ac7983 */ /* 0x000f280000300800 */
[----:B------:R-:W4:Y:S01]  /*1b9f0*/  LDL.LU R175, [R1+0x1258] ;  /* 0x0012580001af7983 */ /* 0x000f220000300800 */
[----:B------:R-:W-:Y:S02]  /*1ba00*/  PRMT R6, R3, 0x3340, R0 ;  /* 0x0000334003067816 */ /* 0x000fe40000000000 */
[----:B------:R-:W-:Y:S01]  /*1ba10*/  LOP3.LUT R3, R173, 0xffff, RZ, 0xc0, !PT ;  /* 0x0000ffffad037812 */ /* 0x000fe200078ec0ff */
[----:B------:R-:W4:Y:S01]  /*1ba20*/  LDL R18, [R1+0x44c] ;  /* 0x00044c0001127983 */ /* 0x000f220000100800 */
[----:B------:R-:W-:-:S03]  /*1ba30*/  LOP3.LUT R0, R174, 0xffff, RZ, 0xc0, !PT ;  /* 0x0000ffffae007812 */ /* 0x000fc600078ec0ff */
[----:B------:R-:W4:Y:S04]  /*1ba40*/  LDL.LU R173, [R1+0x1254] ;  /* 0x0012540001ad7983 */ /* 0x000f280000300800 */
[----:B------:R-:W4:Y:S04]  /*1ba50*/  LDL R19, [R1+0x448] ;  /* 0x0004480001137983 */ /* 0x000f280000100800 */
[----:B------:R-:W4:Y:S01]  /*1ba60*/  LDL.LU R174, [R1+0x1250] ;  /* 0x0012500001ae7983 */ /* 0x000f220000300800 */
[----:B------:R-:W-:-:S03]  /*1ba70*/  PRMT R7, R5, 0x3340, R4 ;  /* 0x0000334005077816 */ /* 0x000fc60000000004 */
[----:B------:R-:W4:Y:S04]  /*1ba80*/  LDL R17, [R1+0x408] ;  /* 0x0004080001117983 */ /* 0x000f280000100800 */
[----:B------:R-:W4:Y:S01]  /*1ba90*/  LDL R16, [R1+0x40c] ;  /* 0x00040c0001107983 */ /* 0x000f220000100800 */
[----:B------:R-:W-:-:S03]  /*1baa0*/  PRMT R5, R10, 0x5410, R9 ;  /* 0x000054100a057816 */ /* 0x000fc60000000009 */
[----:B------:R-:W4:Y:S01]  /*1bab0*/  LDL R15, [R1+0x3c8] ;  /* 0x0003c800010f7983 */ /* 0x000f220000100800 */
[----:B------:R-:W-:Y:S02]  /*1bac0*/  PRMT R6, R8, 0x5410, R6 ;  /* 0x0000541008067816 */ /* 0x000fe40000000006 */
[----:B------:R-:W-:Y:S01]  /*1bad0*/  PRMT R4, R12, 0x5410, R11 ;  /* 0x000054100c047816 */ /* 0x000fe2000000000b */
[----:B------:R-:W4:Y:S04]  /*1bae0*/  LDL R10, [R1+0x34c] ;  /* 0x00034c00010a7983 */ /* 0x000f280000100800 */
[----:B------:R-:W4:Y:S04]  /*1baf0*/  LDL R12, [R1+0x38c] ;  /* 0x00038c00010c7983 */ /* 0x000f280000100800 */
[----:B------:R-:W4:Y:S01]  /*1bb00*/  LDL R11, [R1+0x348] ;  /* 0x00034800010b7983 */ /* 0x000f220000100800 */
[----:B------:R-:W-:-:S04]  /*1bb10*/  PRMT R0, R3, 0x3340, R0 ;  /* 0x0000334003007816 */ /* 0x000fc80000000000 */
[----:B------:R-:W-:-:S05]  /*1bb20*/  PRMT R7, R7, 0x5410, R0 ;  /* 0x0000541007077816 */ /* 0x000fca0000000000 */
[----:B------:R0:W-:Y:S01]  /*1bb30*/  STS.128 [R2+UR58+0x4000], R4 ;  /* 0x0040000402007988 */ /* 0x0001e20008000c3a */
[----:B---3--:R-:W-:-:S03]  /*1bb40*/  @!P0 IMAD.MOV.U32 R8, RZ, RZ, R13 ;  /* 0x000000ffff088224 */ /* 0x008fc600078e000d */
[----:B------:R-:W3:Y:S01]  /*1bb50*/  LDL R13, [R1+0x388] ;  /* 0x00038800010d7983 */ /* 0x000ee20000100800 */
[----:B--2---:R-:W-:-:S03]  /*1bb60*/  @!P0 IMAD.MOV.U32 R9, RZ, RZ, R14 ;  /* 0x000000ffff098224 */ /* 0x004fc600078e000e */
[----:B------:R-:W2:Y:S04]  /*1bb70*/  LDL R14, [R1+0x3cc] ;  /* 0x0003cc00010e7983 */ /* 0x000ea80000100800 */
[----:B0-----:R-:W3:Y:S04]  /*1bb80*/  LDL.LU R2, [R1+0x1f8] ;  /* 0x0001f80001027983 */ /* 0x001ee80000300800 */
[----:B------:R-:W3:Y:S01]  /*1bb90*/  LDL R6, [R1+0x2cc] ;  /* 0x0002cc0001067983 */ /* 0x000ee20000100800 */
[----:B----4-:R-:W-:-:S03]  /*1bba0*/  PRMT R171, RZ, 0x7610, R171 ;  /* 0x00007610ffab7816 */ /* 0x010fc600000000ab */
[----:B------:R-:W4:Y:S01]  /*1bbb0*/  LDL R7, [R1+0x2c8] ;  /* 0x0002c80001077983 */ /* 0x000f220000100800 */
[----:B------:R-:W-:-:S06]  /*1bbc0*/  PRMT R175, RZ, 0x7610, R175 ;  /* 0x00007610ffaf7816 */ /* 0x000fcc00000000af */
[----:B------:R-:W4:Y:S04]  /*1bbd0*/  @!P0 LDG.E.U8 R175, desc[UR56][R8.64] ;  /* 0x0000003808af8981 */ /* 0x000f28000c1e1100 */
[----:B------:R-:W4:Y:S04]  /*1bbe0*/  LDL R9, [R1+0x308] ;  /* 0x0003080001097983 */ /* 0x000f280000100800 */
[----:B------:R-:W4:Y:S01]  /*1bbf0*/  LDL R8, [R1+0x30c] ;  /* 0x00030c0001087983 */ /* 0x000f220000100800 */
[----:B------:R-:W-:Y:S01]  /*1bc00*/  PRMT R174, RZ, 0x7610, R174 ;  /* 0x00007610ffae7816 */ /* 0x000fe200000000ae */
[----:B------:R-:W-:-:S02]  /*1bc10*/  @!P0 IMAD.MOV.U32 R4, RZ, RZ, R18 ;  /* 0x000000ffff048224 */ /* 0x000fc400078e0012 */
[----:B------:R-:W-:Y:S01]  /*1bc20*/  @!P0 IMAD.MOV.U32 R5, RZ, RZ, R19 ;  /* 0x000000ffff058224 */ /* 0x000fe200078e0013 */
[----:B------:R-:W-:-:S04]  /*1bc30*/  PRMT R173, RZ, 0x7610, R173 ;  /* 0x00007610ffad7816 */ /* 0x000fc800000000ad */
[----:B------:R0:W4:Y:S01]  /*1bc40*/  @!P0 LDG.E.U8 R174, desc[UR56][R4.64] ;  /* 0x0000003804ae8981 */ /* 0x000122000c1e1100 */
[----:B------:R-:W-:Y:S01]  /*1bc50*/  PRMT R172, RZ, 0x7610, R172 ;  /* 0x00007610ffac7816 */ /* 0x000fe200000000ac */
[----:B0-----:R-:W-:Y:S02]  /*1bc60*/  @!P0 IMAD.MOV.U32 R4, RZ, RZ, R16 ;  /* 0x000000ffff048224 */ /* 0x001fe400078e0010 */
[----:B------:R-:W-:Y:S01]  /*1bc70*/  @!P0 IMAD.MOV.U32 R5, RZ, RZ, R17 ;  /* 0x000000ffff058224 */ /* 0x000fe200078e0011 */
[----:B------:R-:W-:Y:S01]  /*1bc80*/  PRMT R170, RZ, 0x7610, R170 ;  /* 0x00007610ffaa7816 */ /* 0x000fe200000000aa */
[----:B------:R-:W4:Y:S04]  /*1bc90*/  LDL R16, [R1+0x1fc] ;  /* 0x0001fc0001107983 */ /* 0x000f280000100800 */
[----:B------:R0:W4:Y:S02]  /*1bca0*/  @!P0 LDG.E.U8 R173, desc[UR56][R4.64] ;  /* 0x0000003804ad8981 */ /* 0x000124000c1e1100 */
[----:B0-----:R-:W-:-:S02]  /*1bcb0*/  @!P0 IMAD.MOV.U32 R5, RZ, RZ, R15 ;  /* 0x000000ffff058224 */ /* 0x001fc400078e000f */
[----:B------:R-:W4:Y:S01]  /*1bcc0*/  LDL R15, [R1+0x248] ;  /* 0x00024800010f7983 */ /* 0x000f220000100800 */
[----:B------:R-:W-:Y:S01]  /*1bcd0*/  PRMT R169, RZ, 0x7610, R169 ;  /* 0x00007610ffa97816 */ /* 0x000fe200000000a9 */
[----:B--2---:R-:W-:Y:S02]  /*1bce0*/  @!P0 IMAD.MOV.U32 R4, RZ, RZ, R14 ;  /* 0x000000ffff048224 */ /* 0x004fe400078e000e */
[----:B------:R-:W2:Y:S04]  /*1bcf0*/  LDL R14, [R1+0x24c] ;  /* 0x00024c00010e7983 */ /* 0x000ea80000100800 */
[----:B------:R0:W2:Y:S02]  /*1bd00*/  @!P0 LDG.E.U8 R172, desc[UR56][R4.64] ;  /* 0x0000003804ac8981 */ /* 0x0000a4000c1e1100 */
[----:B0-----:R-:W-:-:S02]  /*1bd10*/  @!P0 IMAD.MOV.U32 R4, RZ, RZ, R12 ;  /* 0x000000ffff048224 */ /* 0x001fc400078e000c */
[----:B---3--:R-:W-:Y:S01]  /*1bd20*/  @!P0 IMAD.MOV.U32 R5, RZ, RZ, R13 ;  /* 0x000000ffff058224 */ /* 0x008fe200078e000d */
[----:B------:R-:W3:Y:S04]  /*1bd30*/  LDL R12, [R1+0x20c] ;  /* 0x00020c00010c7983 */ /* 0x000ee80000100800 */
[----:B------:R0:W3:Y:S04]  /*1bd40*/  @!P0 LDG.E.U8 R171, desc[UR56][R4.64] ;  /* 0x0000003804ab8981 */ /* 0x0000e8000c1e1100 */
[----:B------:R-:W3:Y:S01]  /*1bd50*/  LDL R13, [R1+0x208] ;  /* 0x00020800010d7983 */ /* 0x000ee20000100800 */
[----:B0-----:R-:W-:-:S02]  /*1bd60*/  @!P0 IMAD.MOV.U32 R4, RZ, RZ, R10 ;  /* 0x000000ffff048224 */ /* 0x001fc400078e000a */
[----:B------:R-:W-:Y:S01]  /*1bd70*/  @!P0 IMAD.MOV.U32 R5, RZ, RZ, R11 ;  /* 0x000000ffff058224 */ /* 0x000fe200078e000b */
[----:B------:R-:W2:Y:S04]  /*1bd80*/  LDL R10, [R1+0x28c] ;  /* 0x00028c00010a7983 */ /* 0x000ea80000100800 */
[----:B------:R-:W3:Y:S04]  /*1bd90*/  LDL R11, [R1+0x288] ;  /* 0x00028800010b7983 */ /* 0x000ee80000100800 */
[----:B------:R4:W3:Y:S02]  /*1bda0*/  @!P0 LDG.E.U8 R170, desc[UR56][R4.64] ;  /* 0x0000003804aa8981 */ /* 0x0008e4000c1e1100 */
[----:B----4-:R-:W-:-:S02]  /*1bdb0*/  @!P0 IMAD.MOV.U32 R4, RZ, RZ, R8 ;  /* 0x000000ffff048224 */ /* 0x010fc400078e0008 */
[----:B------:R-:W-:Y:S01]  /*1bdc0*/  @!P0 IMAD.MOV.U32 R5, RZ, RZ, R9 ;  /* 0x000000ffff058224 */ /* 0x000fe200078e0009 */
[----:B------:R-:W4:Y:S04]  /*1bdd0*/  LDL R8, [R1+0x8f0] ;  /* 0x0008f00001087983 */ /* 0x000f280000100800 */
[----:B------:R-:W4:Y:S04]  /*1bde0*/  LDL R9, [R1+0x8ec] ;  /* 0x0008ec0001097983 */ /* 0x000f280000100800 */
[----:B------:R0:W4:Y:S02]  /*1bdf0*/  @!P0 LDG.E.U8 R169, desc[UR56][R4.64] ;  /* 0x0000003804a98981 */ /* 0x000124000c1e1100 */
[----:B0-----:R-:W-:-:S02]  /*1be00*/  @!P0 IMAD.MOV.U32 R4, RZ, RZ, R6 ;  /* 0x000000ffff048224 */ /* 0x001fc400078e0006 */
[----:B------:R-:W4:Y:S01]  /*1be10*/  LDL R6, [R1+0x584] ;  /* 0x0005840001067983 */ /* 0x000f220000100800 */
[----:B------:R-:W-:Y:S01]  /*1be20*/  PRMT R168, RZ, 0x7610, R168 ;  /* 0x00007610ffa87816 */ /* 0x000fe200000000a8 */
[----:B------:R-:W-:Y:S02]  /*1be30*/  @!P0 IMAD.MOV.U32 R5, RZ, RZ, R7 ;  /* 0x000000ffff058224 */ /* 0x000fe400078e0007 */
[----:B------:R-:W4:Y:S01]  /*1be40*/  LDL R7, [R1+0x580] ;  /* 0x0005800001077983 */ /* 0x000f220000100800 */
[----:B------:R-:W-:-:S03]  /*1be50*/  PRMT R167, RZ, 0x7610, R167 ;  /* 0x00007610ffa77816 */ /* 0x000fc600000000a7 */
[----:B------:R2:W4:Y:S01]  /*1be60*/  @!P0 LDG.E.U8 R168, desc[UR56][R4.64] ;  /* 0x0000003804a88981 */ /* 0x000522000c1e1100 */
[----:B------:R-:W-:Y:S02]  /*1be70*/  PRMT R166, RZ, 0x7610, R166 ;  /* 0x00007610ffa67816 */ /* 0x000fe400000000a6 */
[----:B------:R-:W-:Y:S02]  /*1be80*/  PRMT R165, RZ, 0x7610, R165 ;  /* 0x00007610ffa57816 */ /* 0x000fe400000000a5 */
[----:B------:R-:W-:Y:S01]  /*1be90*/  PRMT R164, RZ, 0x7610, R164 ;  /* 0x00007610ffa47816 */ /* 0x000fe200000000a4 */
[----:B--2---:R-:W-:Y:S02]  /*1bea0*/  @!P0 IMAD.MOV.U32 R4, RZ, RZ, R10 ;  /* 0x000000ffff048224 */ /* 0x004fe400078e000a */
[----:B------:R-:W2:Y:S01]  /*1beb0*/  LDL R10, [R1+0x544] ;  /* 0x00054400010a7983 */ /* 0x000ea20000100800 */
[----:B---3--:R-:W-:-:S03]  /*1bec0*/  @!P0 IMAD.MOV.U32 R5, RZ, RZ, R11 ;  /* 0x000000ffff058224 */ /* 0x008fc600078e000b */
[----:B------:R-:W3:Y:S04]  /*1bed0*/  LDL R11, [R1+0x540] ;  /* 0x00054000010b7983 */ /* 0x000ee80000100800 */
[----:B------:R0:W3:Y:S02]  /*1bee0*/  @!P0 LDG.E.U8 R167, desc[UR56][R4.64] ;  /* 0x0000003804a78981 */ /* 0x0000e4000c1e1100 */
[----:B0-----:R-:W-:Y:S02]  /*1bef0*/  @!P0 IMAD.MOV.U32 R4, RZ, RZ, R14 ;  /* 0x000000ffff048224 */ /* 0x001fe400078e000e */
[----:B------:R-:W-:Y:S01]  /*1bf00*/  @!P0 IMAD.MOV.U32 R5, RZ, RZ, R15 ;  /* 0x000000ffff058224 */ /* 0x000fe200078e000f */
[----:B------:R-:W3:Y:S04]  /*1bf10*/  LDL R14, [R1+0x484] ;  /* 0x00048400010e7983 */ /* 0x000ee80000100800 */
[----:B------:R0:W3:Y:S04]  /*1bf20*/  @!P0 LDG.E.U8 R166, desc[UR56][R4.64] ;  /* 0x0000003804a68981 */ /* 0x0000e8000c1e1100 */
[----:B------:R-:W3:Y:S01]  /*1bf30*/  LDL R15, [R1+0x480] ;  /* 0x00048000010f7983 */ /* 0x000ee20000100800 */
[----:B0-----:R-:W-:-:S02]  /*1bf40*/  @!P0 IMAD.MOV.U32 R4, RZ, RZ, R12 ;  /* 0x000000ffff048224 */ /* 0x001fc400078e000c */
[----:B------:R-:W-:Y:S01]  /*1bf50*/  @!P0 IMAD.MOV.U32 R5, RZ, RZ, R13 ;  /* 0x000000ffff058224 */ /* 0x000fe200078e000d */
[----:B------:R-:W-:Y:S01]  /*1bf60*/  PRMT R163, RZ, 0x7610, R163 ;  /* 0x00007610ffa37816 */ /* 0x000fe200000000a3 */
[----:B------:R-:W3:Y:S04]  /*1bf70*/  LDL R13, [R1+0x440] ;  /* 0x00044000010d7983 */ /* 0x000ee80000100800 */
[----:B------:R4:W3:Y:S04]  /*1bf80*/  @!P0 LDG.E.U8 R165, desc[UR56][R4.64] ;  /* 0x0000003804a58981 */ /* 0x0008e8000c1e1100 */
[----:B------:R-:W3:Y:S01]  /*1bf90*/  LDL R12, [R1+0x444] ;  /* 0x00044400010c7983 */ /* 0x000ee20000100800 */
[----:B----4-:R-:W-:-:S02]  /*1bfa0*/  @!P0 IMAD.MOV.U32 R4, RZ, RZ, R8 ;  /* 0x000000ffff048224 */ /* 0x010fc400078e0008 */
[----:B------:R-:W-:Y:S01]  /*1bfb0*/  @!P0 IMAD.MOV.U32 R5, RZ, RZ, R9 ;  /* 0x000000ffff058224 */ /* 0x000fe200078e0009 */
[----:B------:R-:W4:Y:S04]  /*1bfc0*/  LDL R8, [R1+0x504] ;  /* 0x0005040001087983 */ /* 0x000f280000100800 */
[----:B------:R-:W4:Y:S04]  /*1bfd0*/  LDL R9, [R1+0x500] ;  /* 0x0005000001097983 */ /* 0x000f280000100800 */
[----:B------:R0:W4:Y:S02]  /*1bfe0*/  @!P0 LDG.E.U8 R164, desc[UR56][R4.64] ;  /* 0x0000003804a48981 */ /* 0x000124000c1e1100 */
[----:B0-----:R-:W-:-:S02]  /*1bff0*/  @!P0 IMAD.MOV.U32 R4, RZ, RZ, R6 ;  /* 0x000000ffff048224 */ /* 0x001fc400078e0006 */
[----:B------:R-:W4:Y:S01]  /*1c000*/  LDL R6, [R1+0x4c4] ;  /* 0x0004c40001067983 */ /* 0x000f220000100800 */
[----:B------:R-:W-:-:S03]  /*1c010*/  @!P0 IMAD.MOV.U32 R5, RZ, RZ, R7 ;  /* 0x000000ffff058224 */ /* 0x000fc600078e0007 */
[----:B------:R-:W4:Y:S01]  /*1c020*/  LDL R7, [R1+0x4c0] ;  /* 0x0004c00001077983 */ /* 0x000f220000100800 */
[----:B------:R-:W-:-:S03]  /*1c030*/  PRMT R162, RZ, 0x7610, R162 ;  /* 0x00007610ffa27816 */ /* 0x000fc600000000a2 */
[----:B------:R2:W4:Y:S01]  /*1c040*/  @!P0 LDG.E.U8 R163, desc[UR56][R4.64] ;  /* 0x0000003804a38981 */ /* 0x000522000c1e1100 */
[----:B------:R-:W-:Y:S01]  /*1c050*/  PRMT R161, RZ, 0x7610, R161 ;  /* 0x00007610ffa17816 */ /* 0x000fe200000000a1 */
[----:B--2---:R-:W-:Y:S02]  /*1c060*/  @!P0 IMAD.MOV.U32 R4, RZ, RZ, R10 ;  /* 0x000000ffff048224 */ /* 0x004fe400078e000a */
[----:B------:R-:W2:Y:S01]  /*1c070*/  LDL R10, [R1+0x404] ;  /* 0x00040400010a7983 */ /* 0x000ea20000100800 */
[----:B---3--:R-:W-:-:S03]  /*1c080*/  @!P0 IMAD.MOV.U32 R5, RZ, RZ, R11 ;  /* 0x000000ffff058224 */ /* 0x008fc600078e000b */
[----:B------:R-:W3:Y:S04]  /*1c090*/  LDL R11, [R1+0x400] ;  /* 0x00040000010b7983 */ /* 0x000ee80000100800 */
[----:B------:R4:W3:Y:S02]  /*1c0a0*/  @!P0 LDG.E.U8 R162, desc[UR56][R4.64] ;  /* 0x0000003804a28981 */ /* 0x0008e4000c1e1100 */
[----:B----4-:R-:W-:Y:S02]  /*1c0b0*/  @!P0 IMAD.MOV.U32 R4, RZ, RZ, R8 ;  /* 0x000000ffff048224 */ /* 0x010fe400078e0008 */
[----:B------:R-:W4:Y:S01]  /*1c0c0*/  LDL R8, [R1+0x3c4] ;  /* 0x0003c40001087983 */ /* 0x000f220000100800 */
[----:B------:R-:W-:-:S03]  /*1c0d0*/  @!P0 IMAD.MOV.U32 R5, RZ, RZ, R9 ;  /* 0x000000ffff058224 */ /* 0x000fc600078e0009 */
[----:B------:R-:W4:Y:S04]  /*1c0e0*/  LDL R9, [R1+0x3c0] ;  /* 0x0003c00001097983 */ /* 0x000f280000100800 */
[----:B------:R0:W4:Y:S02]  /*1c0f0*/  @!P0 LDG.E.U8 R161, desc[UR56][R4.64] ;  /* 0x0000003804a18981 */ /* 0x000124000c1e1100 */
[----:B0-----:R-:W-:Y:S02]  /*1c100*/  @!P0 IMAD.MOV.U32 R4, RZ, RZ, R6 ;  /* 0x000000ffff048224 */ /* 0x001fe400078e0006 */
[----:B------:R-:W4:Y:S01]  /*1c110*/  LDL R6, [R1+0x384] ;  /* 0x0003840001067983 */ /* 0x000f220000100800 */
[----:B------:R-:W-:Y:S01]  /*1c120*/  PRMT R160, RZ, 0x7610, R160 ;  /* 0x00007610ffa07816 */ /* 0x000fe200000000a0 */
[----:B------:R-:W-:Y:S01]  /*1c130*/  @!P0 IMAD.MOV.U32 R5, RZ, RZ, R7 ;  /* 0x000000ffff058224 */ /* 0x000fe200078e0007 */
[----:B------:R-:W-:Y:S01]  /*1c140*/  PRMT R159, RZ, 0x7610, R159 ;  /* 0x00007610ff9f7816 */ /* 0x000fe2000000009f */
[----:B------:R-:W4:Y:S04]  /*1c150*/  LDL R7, [R1+0x380] ;  /* 0x0003800001077983 */ /* 0x000f280000100800 */
[----:B------:R0:W4:Y:S01]  /*1c160*/  @!P0 LDG.E.U8 R160, desc[UR56][R4.64] ;  /* 0x0000003804a08981 */ /* 0x000122000c1e1100 */
[----:B------:R-:W-:Y:S01]  /*1c170*/  PRMT R158, RZ, 0x7610, R158 ;  /* 0x00007610ff9e7816 */ /* 0x000fe2000000009e */
        /* <DEDUP_REMOVED lines=12> */
[----:B--2---:R-:W-:-:S03]  /*1c240*/  @!P0 IMAD.MOV.U32 R4, RZ, RZ, R10 ;  /* 0x000000ffff048224 */ /* 0x004fc600078e000a */
        /* <DEDUP_REMOVED lines=12> */
[----:B------:R-:W-:-:S02]  /*1c310*/  @!P0 IMAD.MOV.U32 R5, RZ, RZ, R7 ;  /* 0x000000ffff058224 */ /* 0x000fc400078e0007 */
        /* <DEDUP_REMOVED lines=28> */
[----:B0-----:R-:W-:-:S03]  /*1c4e0*/  @!P0 IMAD.MOV.U32 R4, RZ, RZ, R6 ;  /* 0x000000ffff048224 */ /* 0x001fc600078e0006 */
[----:B------:R-:W4:Y:S01]  /*1c4f0*/  LDL R6, [R1+0x57c] ;  /* 0x00057c0001067983 */ /* 0x000f220000100800 */
[----:B------:R-:W-:-:S03]  /*1c500*/  @!P0 IMAD.MOV.U32 R5, RZ, RZ, R7 ;  /* 0x000000ffff058224 */ /* 0x000fc600078e0007 */
[----:B------:R-:W4:Y:S04]  /*1c510*/  LDL R7, [R1+0x578] ;  /* 0x0005780001077983 */ /* 0x000f280000100800 */
        /* <DEDUP_REMOVED lines=38> */
[----:B----4-:R-:W-:-:S03]  /*1c780*/  @!P0 IMAD.MOV.U32 R4, RZ, RZ, R8 ;  /* 0x000000ffff048224 */ /* 0x010fc600078e0008 */
[----:B------:R-:W4:Y:S01]  /*1c790*/  LDL R8, [R1+0x3bc] ;  /* 0x0003bc0001087983 */ /* 0x000f220000100800 */
[----:B------:R-:W-:-:S03]  /*1c7a0*/  @!P0 IMAD.MOV.U32 R5, RZ, RZ, R9 ;  /* 0x000000ffff058224 */ /* 0x000fc600078e0009 */
[----:B------:R-:W4:Y:S04]  /*1c7b0*/  LDL R9, [R1+0x3b8] ;  /* 0x0003b80001097983 */ /* 0x000f280000100800 */
[----:B------:R0:W4:Y:S02]  /*1c7c0*/  @!P0 LDG.E.U8 R243, desc[UR56][R4.64] ;  /* 0x0000003804f38981 */ /* 0x000124000c1e1100 */
[----:B0-----:R-:W-:Y:S02]  /*1c7d0*/  @!P0 IMAD.MOV.U32 R4, RZ, RZ, R6 ;  /* 0x000000ffff048224 */ /* 0x001fe400078e0006 */
        /* <DEDUP_REMOVED lines=28> */
[----:B------:R0:W4:Y:S01]  /*1c9a0*/  @!P0 LDG.E.U8 R238, desc[UR56][R4.64] ;  /* 0x0000003804ee8981 */ /* 0x000122000c1e1100 */
[----:B------:R-:W-:-:S03]  /*1c9b0*/  PRMT R235, RZ, 0x7610, R235 ;  /* 0x00007610ffeb7816 */ /* 0x000fc600000000eb */
[----:B------:R-:W4:Y:S01]  /*1c9c0*/  LDL R14, [R1+0x534] ;  /* 0x00053400010e7983 */ /* 0x000f220000100800 */
[----:B0-----:R-:W-:Y:S02]  /*1c9d0*/  @!P0 IMAD.MOV.U32 R4, RZ, RZ, R12 ;  /* 0x000000ffff048224 */ /* 0x001fe400078e000c */
        /* <DEDUP_REMOVED lines=10> */
[----:B----4-:R-:W-:Y:S01]  /*1ca80*/  @!P0 IMAD.MOV.U32 R4, RZ, RZ, R8 ;  /* 0x000000ffff048224 */ /* 0x010fe200078e0008 */
[----:B------:R-:W-:Y:S01]  /*1ca90*/  PRMT R233, RZ, 0x7610, R233 ;  /* 0x00007610ffe97816 */ /* 0x000fe200000000e9 */
[----:B------:R-:W4:Y:S01]  /*1caa0*/  LDL R8, [R1+0x4b0] ;  /* 0x0004b00001087983 */ /* 0x000f220000100800 */
[----:B------:R-:W-:-:S03]  /*1cab0*/  @!P0 IMAD.MOV.U32 R5, RZ, RZ, R9 ;  /* 0x000000ffff058224 */ /* 0x000fc600078e0009 */
[----:B------:R-:W4:Y:S04]  /*1cac0*/  LDL R9, [R1+0x570] ;  /* 0x0005700001097983 */ /* 0x000f280000100800 */
[----:B------:R0:W4:Y:S02]  /*1cad0*/  @!P0 LDG.E.U8 R235, desc[UR56][R4.64] ;  /* 0x0000003804eb8981 */ /* 0x000124000c1e1100 */
[----:B0-----:R-:W-:Y:S02]  /*1cae0*/  @!P0 IMAD.MOV.U32 R4, RZ, RZ, R6 ;  /* 0x000000ffff048224 */ /* 0x001fe400078e0006 */
[----:B------:R-:W4:Y:S01]  /*1caf0*/  LDL R6, [R1+0x574] ;  /* 0x0005740001067983 */ /* 0x000f220000100800 */
[----:B------:R-:W-:-:S03]  /*1cb00*/  @!P0 IMAD.MOV.U32 R5, RZ, RZ, R7 ;  /* 0x000000ffff058224 */ /* 0x000fc600078e0007 */
[----:B------:R-:W4:Y:S04]  /*1cb10*/  LDL R7, [R1+0x4b4] ;  /* 0x0004b40001077983 */ /* 0x000f280000100800 */
[----:B------:R0:W4:Y:S01]  /*1cb20*/  @!P0 LDG.E.U8 R234, desc[UR56][R4.64] ;  /* 0x0000003804ea8981 */ /* 0x000122000c1e1100 */
[----:B------:R-:W-:-:S03]  /*1cb30*/  PRMT R232, RZ, 0x7610, R232 ;  /* 0x00007610ffe87816 */ /* 0x000fc600000000e8 */
[----:B------:R1:W-:Y:S01]  /*1cb40*/  STL [R1+0xe4c], R2 ;  /* 0x000e4c0201007387 */ /* 0x0003e20000100800 */
[----:B0-----:R-:W-:Y:S02]  /*1cb50*/  @!P0 IMAD.MOV.U32 R4, RZ, RZ, R16 ;  /* 0x000000ffff048224 */ /* 0x001fe400078e0010 */
[----:B------:R-:W-:Y:S02]  /*1cb60*/  @!P0 IMAD.MOV.U32 R5, RZ, RZ, R2 ;  /* 0x000000ffff058224 */ /* 0x000fe400078e0002 */
[----:B-1----:R-:W4:Y:S04]  /*1cb70*/  LDL.LU R2, [R1+0x230] ;  /* 0x0002300001027983 */ /* 0x002f280000300800 */
[----:B------:R2:W4:Y:S02]  /*1cb80*/  @!P0 LDG.E.U8 R233, desc[UR56][R4.64] ;  /* 0x0000003804e98981 */ /* 0x000524000c1e1100 */
[----:B--2---:R-:W-:-:S02]  /*1cb90*/  @!P0 IMAD.MOV.U32 R4, RZ, RZ, R10 ;  /* 0x000000ffff048224 */ /* 0x004fc400078e000a */
[----:B------:R-:W2:Y:S01]  /*1cba0*/  LDL R10, [R1+0x474] ;  /* 0x00047400010a7983 */ /* 0x000ea20000100800 */
[----:B---3--:R-:W-:-:S03]  /*1cbb0*/  @!P0 IMAD.MOV.U32 R5, RZ, RZ, R11 ;  /* 0x000000ffff058224 */ /* 0x008fc600078e000b */
[----:B------:R-:W3:Y:S04]  /*1cbc0*/  LDL R11, [R1+0x470] ;  /* 0x00047000010b7983 */ /* 0x000ee80000100800 */
[----:B------:R4:W3:Y:S02]  /*1cbd0*/  @!P0 LDG.E.U8 R232, desc[UR56][R4.64] ;  /* 0x0000003804e88981 */ /* 0x0008e4000c1e1100 */
[----:B----4-:R-:W-:Y:S02]  /*1cbe0*/  @!P0 IMAD.MOV.U32 R4, RZ, RZ, R6 ;  /* 0x000000ffff048224 */ /* 0x010fe400078e0006 */
        /* <DEDUP_REMOVED lines=16> */
[----:B------:R-:W-:Y:S01]  /*1ccf0*/  @!P0 IMAD.MOV.U32 R5, RZ, RZ, R8 ;  /* 0x000000ffff058224 */ /* 0x000fe200078e0008 */
[----:B------:R-:W4:Y:S04]  /*1cd00*/  LDL R7, [R1+0x3f4] ;  /* 0x0003f40001077983 */ /* 0x000f280000100800 */
[----:B------:R2:W4:Y:S04]  /*1cd10*/  @!P0 LDG.E.U8 R228, desc[UR56][R4.64] ;  /* 0x0000003804e48981 */ /* 0x000528000c1e1100 */
[----:B------:R-:W4:Y:S04]  /*1cd20*/  LDL R8, [R1+0x3f0] ;  /* 0x0003f00001087983 */ /* 0x000f280000100800 */
[----:B------:R-:W4:Y:S04]  /*1cd30*/  LDL.LU R15, [R1+0x1ec] ;  /* 0x0001ec00010f7983 */ /* 0x000f280000300800 */
[----:B------:R-:W4:Y:S04]  /*1cd40*/  LDL.LU R16, [R1+0x1e8] ;  /* 0x0001e80001107983 */ /* 0x000f280000300800 */
[----:B------:R-:W4:Y:S04]  /*1cd50*/  LDL R20, [R1+0x3b0] ;  /* 0x0003b00001147983 */ /* 0x000f280000100800 */
[----:B------:R-:W4:Y:S04]  /*1cd60*/  LDL R19, [R1+0x370] ;  /* 0x0003700001137983 */ /* 0x000f280000100800 */
[----:B------:R-:W4:Y:S04]  /*1cd70*/  LDL R17, [R1+0x374] ;  /* 0x0003740001117983 */ /* 0x000f280000100800 */
[----:B------:R-:W4:Y:S04]  /*1cd80*/  LDL R14, [R1+0x330] ;  /* 0x00033000010e7983 */ /* 0x000f280000100800 */
[----:B------:R-:W4:Y:S01]  /*1cd90*/  LDL R13, [R1+0x334] ;  /* 0x00033400010d7983 */ /* 0x000f220000100800 */
[----:B--2---:R-:W-:-:S02]  /*1cda0*/  @!P0 IMAD.MOV.U32 R4, RZ, RZ, R10 ;  /* 0x000000ffff048224 */ /* 0x004fc400078e000a */
[----:B---3--:R-:W-:-:S05]  /*1cdb0*/  @!P0 IMAD.MOV.U32 R5, RZ, RZ, R11 ;  /* 0x000000ffff058224 */ /* 0x008fca00078e000b */
[----:B------:R4:W2:Y:S02]  /*1cdc0*/  @!P0 LDG.E.U8 R227, desc[UR56][R4.64] ;  /* 0x0000003804e38981 */ /* 0x0008a4000c1e1100 */
[----:B----4-:R-:W-:Y:S02]  /*1cdd0*/  @!P0 IMAD.MOV.U32 R4, RZ, RZ, R6 ;  /* 0x000000ffff048224 */ /* 0x010fe400078e0006 */
[----:B------:R-:W3:Y:S04]  /*1cde0*/  LDL R6, [R1+0x3b4] ;  /* 0x0003b40001067983 */ /* 0x000ee80000100800 */
[----:B------:R-:W4:Y:S04]  /*1cdf0*/  LDL.LU R18, [R1+0x1dc] ;  /* 0x0001dc0001127983 */ /* 0x000f280000300800 */
[----:B------:R-:W2:Y:S04]  /*1ce00*/  LDL.LU R23, [R1+0x1d8] ;  /* 0x0001d80001177983 */ /* 0x000ea80000300800 */
[----:B------:R-:W4:Y:S04]  /*1ce10*/  LDL R12, [R1+0x2f0] ;  /* 0x0002f000010c7983 */ /* 0x000f280000100800 */
[----:B------:R-:W2:Y:S01]  /*1ce20*/  LDL R11, [R1+0x2f4] ;  /* 0x0002f400010b7983 */ /* 0x000ea20000100800 */
[----:B------:R-:W-:Y:S01]  /*1ce30*/  PRMT R226, RZ, 0x7610, R226 ;  /* 0x00007610ffe27816 */ /* 0x000fe200000000e2 */
[----:B------:R-:W-:-:S02]  /*1ce40*/  @!P0 IMAD.MOV.U32 R5, RZ, RZ, R9 ;  /* 0x000000ffff058224 */ /* 0x000fc400078e0009 */
[----:B------:R-:W4:Y:S04]  /*1ce50*/  LDL R10, [R1+0x2b0] ;  /* 0x0002b000010a7983 */ /* 0x000f280000100800 */
[----:B------:R-:W4:Y:S01]  /*1ce60*/  LDL R9, [R1+0x2b4] ;  /* 0x0002b40001097983 */ /* 0x000f220000100800 */
[----:B------:R-:W-:-:S03]  /*1ce70*/  PRMT R225, RZ, 0x7610, R225 ;  /* 0x00007610ffe17816 */ /* 0x000fc600000000e1 */
[----:B------:R0:W4:Y:S02]  /*1ce80*/  @!P0 LDG.E.U8 R226, desc[UR56][R4.64] ;  /* 0x0000003804e28981 */ /* 0x000124000c1e1100 */
[----:B0-----:R-:W-:Y:S02]  /*1ce90*/  @!P0 IMAD.MOV.U32 R4, RZ, RZ, R7 ;  /* 0x000000ffff048224 */ /* 0x001fe400078e0007 */
[----:B------:R-:W4:Y:S01]  /*1cea0*/  LDL R7, [R1+0x274] ;  /* 0x0002740001077983 */ /* 0x000f220000100800 */
[----:B------:R-:W-:-:S03]  /*1ceb0*/  @!P0 IMAD.MOV.U32 R5, RZ, RZ, R8 ;  /* 0x000000ffff058224 */ /* 0x000fc600078e0008 */
[----:B------:R-:W4:Y:S04]  /*1cec0*/  LDL R8, [R1+0x270] ;  /* 0x0002700001087983 */ /* 0x000f280000100800 */
[----:B------:R3:W4:Y:S02]  /*1ced0*/  @!P0 LDG.E.U8 R225, desc[UR56][R4.64] ;  /* 0x0000003804e18981 */ /* 0x000724000c1e1100 */
[----:B---3--:R-:W-:Y:S02]  /*1cee0*/  @!P0 IMAD.MOV.U32 R4, RZ, RZ, R6 ;  /* 0x000000ffff048224 */ /* 0x008fe400078e0006 */
[----:B------:R-:W3:Y:S01]  /*1cef0*/  LDL R6, [R1+0x234] ;  /* 0x0002340001067983 */ /* 0x000ee20000100800 */
[----:B------:R-:W-:Y:S01]  /*1cf00*/  PRMT R224, RZ, 0x7610, R224 ;  /* 0x00007610ffe07816 */ /* 0x000fe200000000e0 */
[----:B------:R-:W-:Y:S01]  /*1cf10*/  @!P0 IMAD.MOV.U32 R5, RZ, RZ, R20 ;  /* 0x000000ffff058224 */ /* 0x000fe200078e0014 */
        /* <DEDUP_REMOVED lines=11> */
[----:B--2---:R-:W-:Y:S02]  /*1cfd0*/  @!P0 IMAD.MOV.U32 R4, RZ, RZ, R11 ;  /* 0x000000ffff048224 */ /* 0x004fe400078e000b */
[----:B----4-:R-:W-:-:S05]  /*1cfe0*/  @!P0 IMAD.MOV.U32 R5, RZ, RZ, R12 ;  /* 0x000000ffff058224 */ /* 0x010fca00078e000c */
[----:B------:R0:W2:Y:S01]  /*1cff0*/  @!P0 LDG.E.U8 R217, desc[UR56][R4.64] ;  /* 0x0000003804d98981 */ /* 0x0000a2000c1e1100 */
[----:B------:R-:W-:Y:S01]  /*1d000*/  PRMT R3, RZ, 0x7610, R3 ;  /* 0x00007610ff037816 */ /* 0x000fe20000000003 */
[----:B0-----:R-:W-:Y:S02]  /*1d010*/  @!P0 IMAD.MOV.U32 R4, RZ, RZ, R9 ;  /* 0x000000ffff048224 */ /* 0x001fe400078e0009 */
[----:B------:R-:W-:-:S05]  /*1d020*/  @!P0 IMAD.MOV.U32 R5, RZ, RZ, R10 ;  /* 0x000000ffff058224 */ /* 0x000fca00078e000a */
[----:B------:R0:W4:Y:S01]  /*1d030*/  @!P0 LDG.E.U8 R216, desc[UR56][R4.64] ;  /* 0x0000003804d88981 */ /* 0x000122000c1e1100 */
[----:B------:R-:W-:Y:S01]  /*1d040*/  PRMT R0, RZ, 0x7610, R0 ;  /* 0x00007610ff007816 */ /* 0x000fe20000000000 */
[----:B0-----:R-:W-:Y:S02]  /*1d050*/  @!P0 IMAD.MOV.U32 R4, RZ, RZ, R7 ;  /* 0x000000ffff048224 */ /* 0x001fe400078e0007 */
[----:B------:R-:W-:Y:S01]  /*1d060*/  @!P0 IMAD.MOV.U32 R5, RZ, RZ, R8 ;  /* 0x000000ffff058224 */ /* 0x000fe200078e0008 */
[----:B------:R-:W-:-:S04]  /*1d070*/  LOP3.LUT R7, R15, 0xffff, RZ, 0xc0, !PT ;  /* 0x0000ffff0f077812 */ /* 0x000fc800078ec0ff */
[----:B------:R0:W4:Y:S02]  /*1d080*/  @!P0 LDG.E.U8 R3, desc[UR56][R4.64] ;  /* 0x0000003804038981 */ /* 0x000124000c1e1100 */
[----:B0-----:R-:W-:Y:S02]  /*1d090*/  @!P0 IMAD.MOV.U32 R5, RZ, RZ, R2 ;  /* 0x000000ffff058224 */ /* 0x001fe400078e0002 */
[----:B---3--:R-:W-:Y:S01]  /*1d0a0*/  @!P0 IMAD.MOV.U32 R4, RZ, RZ, R6 ;  /* 0x000000ffff048224 */ /* 0x008fe200078e0006 */
[----:B------:R-:W-:-:S04]  /*1d0b0*/  LOP3.LUT R6, R151, 0xffff, RZ, 0xc0, !PT ;  /* 0x0000ffff97067812 */ /* 0x000fc800078ec0ff */
[----:B------:R0:W3:Y:S01]  /*1d0c0*/  @!P0 LDG.E.U8 R0, desc[UR56][R4.64] ;  /* 0x0000003804008981 */ /* 0x0000e2000c1e1100 */
[----:B------:R-:W-:Y:S02]  /*1d0d0*/  PRMT R151, R7, 0x3340, R6 ;  /* 0x0000334007977816 */ /* 0x000fe40000000006 */
[----:B------:R-:W-:Y:S02]  /*1d0e0*/  LOP3.LUT R7, R18, 0xffff, RZ, 0xc0, !PT ;  /* 0x0000ffff12077812 */ /* 0x000fe400078ec0ff */
[----:B------:R-:W-:Y:S02]  /*1d0f0*/  LOP3.LUT R6, R218, 0xffff, RZ, 0xc0, !PT ;  /* 0x0000ffffda067812 */ /* 0x000fe400078ec0ff */
[----:B0-----:R-:W-:Y:S02]  /*1d100*/  LOP3.LUT R5, R16, 0xffff, RZ, 0xc0, !PT ;  /* 0x0000ffff10057812 */ /* 0x001fe400078ec0ff */
[----:B------:R-:W-:Y:S02]  /*1d110*/  LOP3.LUT R4, R92, 0xffff, RZ, 0xc0, !PT ;  /* 0x0000ffff5c047812 */ /* 0x000fe400078ec0ff */
[----:B------:R-:W-:-:S02]  /*1d120*/  PRMT R218, R7, 0x3340, R6 ;  /* 0x0000334007da7816 */ /* 0x000fc40000000006 */
[----:B------:R-:W-:Y:S02]  /*1d130*/  PRMT R92, R5, 0x3340, R4 ;  /* 0x00003340055c7816 */ /* 0x000fe40000000004 */
[----:B------:R-:W-:Y:S02]  /*1d140*/  LOP3.LUT R5, R23, 0xffff, RZ, 0xc0, !PT ;  /* 0x0000ffff17057812 */ /* 0x000fe400078ec0ff */
[----:B------:R-:W-:Y:S02]  /*1d150*/  LOP3.LUT R4, R91, 0xffff, RZ, 0xc0, !PT ;  /* 0x0000ffff5b047812 */ /* 0x000fe400078ec0ff */
[----:B------:R-:W-:Y:S02]  /*1d160*/  LOP3.LUT R7, R71, 0xffff, RZ, 0xc0, !PT ;  /* 0x0000ffff47077812 */ /* 0x000fe400078ec0ff */
[----:B------:R-:W-:Y:S01]  /*1d170*/  LOP3.LUT R6, R150, 0xffff, RZ, 0xc0, !PT ;  /* 0x0000ffff96067812 */ /* 0x000fe200078ec0ff */
[----:B------:R-:W3:Y:S01]  /*1d180*/  LDL.LU R71, [R1+0x124c] ;  /* 0x00124c0001477983 */ /* 0x000ee20000300800 */
[----:B------:R-:W-:-:S02]  /*1d190*/  PRMT R91, R5, 0x3340, R4 ;  /* 0x00003340055b7816 */ /* 0x000fc40000000004 */
[----:B------:R-:W-:Y:S02]  /*1d1a0*/  LOP3.LUT R5, R82, 0xffff, RZ, 0xc0, !PT ;  /* 0x0000ffff52057812 */ /* 0x000fe400078ec0ff */
[----:B------:R-:W-:Y:S01]  /*1d1b0*/  LOP3.LUT R4, R93, 0xffff, RZ, 0xc0, !PT ;  /* 0x0000ffff5d047812 */ /* 0x000fe200078ec0ff */
[----:B------:R-:W3:Y:S01]  /*1d1c0*/  LDL.LU R82, [R1+0x1248] ;  /* 0x0012480001527983 */ /* 0x000ee20000300800 */
[----:B------:R-:W-:Y:S02]  /*1d1d0*/  PRMT R150, R7, 0x3340, R6 ;  /* 0x0000334007967816 */ /* 0x000fe40000000006 */
        /* <DEDUP_REMOVED lines=8> */
[----:B------:R-:W-:Y:S01]  /*1d260*/  LOP3.LUT R7, R65, 0xffff, RZ, 0xc0, !PT ;  /* 0x0000ffff41077812 */ /* 0x000fe200078ec0ff */
[----:B------:R-:W3:Y:S01]  /*1d270*/  LDL.LU R67, [R1+0x123c] ;  /* 0x00123c0001437983 */ /* 0x000ee20000300800 */
[----:B------:R-:W-:Y:S02]  /*1d280*/  LOP3.LUT R6, R63, 0xffff, RZ, 0xc0, !PT ;  /* 0x0000ffff3f067812 */ /* 0x000fe400078ec0ff */
[----:B------:R-:W-:Y:S01]  /*1d290*/  PRMT R21, R5, 0x3340, R4 ;  /* 0x0000334005157816 */ /* 0x000fe20000000004 */
[----:B------:R-:W3:Y:S01]  /*1d2a0*/  LDL.LU R78, [R1+0x1238] ;  /* 0x00123800014e7983 */ /* 0x000ee20000300800 */
[----:B------:R-:W-:-:S02]  /*1d2b0*/  LOP3.LUT R5, R76, 0xffff, RZ, 0xc0, !PT ;  /* 0x0000ffff4c057812 */ /* 0x000fc400078ec0ff */
        /* <DEDUP_REMOVED lines=138> */
[----:B------:R-:W-:Y:S02]  /*1db60*/  LOP3.LUT R7, R24, 0xffff, RZ, 0xc0, !PT ;  /* 0x0000ffff18077812 */ /* 0x000fe400078ec0ff */
[----:B------:R-:W-:Y:S01]  /*1db70*/  LOP3.LUT R6, R115, 0xffff, RZ, 0xc0, !PT ;  /* 0x0000ffff73067812 */ /* 0x000fe200078ec0ff */
[----:B------:R-:W3:Y:S01]  /*1db80*/  LDL.LU R24, [R1+0x117c] ;  /* 0x00117c0001187983 */ /* 0x000ee20000300800 */
[----:B------:R-:W-:Y:S02]  /*1db90*/  PRMT R110, R5, 0x3340, R4 ;  /* 0x00003340056e7816 */ /* 0x000fe40000000004 */
        /* <DEDUP_REMOVED lines=9> */
[----:B------:R-:W-:Y:S02]  /*1dc30*/  LOP3.LUT R5, R221, 0xffff, RZ, 0xc0, !PT ;  /* 0x0000ffffdd057812 */ /* 0x000fe400078ec0ff */
[----:B------:R-:W-:Y:S01]  /*1dc40*/  PRMT R112, R7, 0x3340, R6 ;  /* 0x0000334007707816 */ /* 0x000fe20000000006 */
[----:B------:R-:W3:Y:S01]  /*1dc50*/  LDL.LU R221, [R1+0x1170] ;  /* 0x0011700001dd7983 */ /* 0x000ee20000300800 */
[----:B------:R-:W-:-:S03]  /*1dc60*/  LOP3.LUT R7, R119, 0xffff, RZ, 0xc0, !PT ;  /* 0x0000ffff77077812 */ /* 0x000fc600078ec0ff */
[----:B------:R-:W2:Y:S01]  /*1dc70*/  LDL R119, [R1+0xdec] ;  /* 0x000dec0001777983 */ /* 0x000ea20000100800 */
[----:B------:R-:W-:Y:S02]  /*1dc80*/  PRMT R114, R5, 0x3340, R4 ;  /* 0x0000334005727816 */ /* 0x000fe40000000004 */
[----:B------:R-:W-:Y:S02]  /*1dc90*/  LOP3.LUT R5, R219, 0xffff, RZ, 0xc0, !PT ;  /* 0x0000ffffdb057812 */ /* 0x000fe400078ec0ff */
[----:B------:R-:W-:Y:S01]  /*1dca0*/  LOP3.LUT R4, R116, 0xffff, RZ, 0xc0, !PT ;  /* 0x0000ffff74047812 */ /* 0x000fe200078ec0ff */
[----:B------:R-:W3:Y:S01]  /*1dcb0*/  LDL.LU R219, [R1+0x116c] ;  /* 0x00116c0001db7983 */ /* 0x000ee20000300800 */
[----:B------:R-:W-:Y:S02]  /*1dcc0*/  LOP3.LUT R6, R118, 0xffff, RZ, 0xc0, !PT ;  /* 0x0000ffff76067812 */ /* 0x000fe400078ec0ff */
[----:B------:R-:W-:Y:S02]  /*1dcd0*/  PRMT R118, R5, 0x3340, R4 ;  /* 0x0000334005767816 */ /* 0x000fe40000000004 */
[----:B------:R-:W-:-:S02]  /*1dce0*/  PRMT R4, R151, 0x5410, R218 ;  /* 0x0000541097047816 */ /* 0x000fc400000000da */
[----:B------:R-:W-:Y:S01]  /*1dcf0*/  PRMT R116, R7, 0x3340, R6 ;  /* 0x0000334007747816 */ /* 0x000fe20000000006 */
[----:B------:R-:W3:Y:S01]  /*1dd00*/  LDL.LU R218, [R1+0x1168] ;  /* 0x0011680001da7983 */ /* 0x000ee20000300800 */
[----:B------:R-:W-:Y:S02]  /*1dd10*/  PRMT R5, R150, 0x5410, R20 ;  /* 0x0000541096057816 */ /* 0x000fe40000000014 */
[----:B------:R-:W-:Y:S01]  /*1dd20*/  PRMT R6, R11, 0x5410, R10 ;  /* 0x000054100b067816 */ /* 0x000fe2000000000a */
[----:B------:R-:W3:Y:S01]  /*1dd30*/  LDL.LU R151, [R1+0x1164] ;  /* 0x0011640001977983 */ /* 0x000ee20000300800 */
[----:B------:R-:W-:Y:S02]  /*1dd40*/  PRMT R7, R9, 0x5410, R8 ;  /* 0x0000541009077816 */ /* 0x000fe40000000008 */
[----:B------:R-:W-:Y:S01]  /*1dd50*/  LOP3.LUT R11, R88, 0xffff, RZ, 0xc0, !PT ;  /* 0x0000ffff580b7812 */ /* 0x000fe200078ec0ff */
[----:B------:R-:W3:Y:S01]  /*1dd60*/  LDL.LU R150, [R1+0x1160] ;  /* 0x0011600001967983 */ /* 0x000ee20000300800 */
[----:B------:R-:W-:-:S02]  /*1dd70*/  LOP3.LUT R9, R89, 0xffff, RZ, 0xc0, !PT ;  /* 0x0000ffff59097812 */ /* 0x000fc400078ec0ff */
[----:B------:R-:W-:Y:S01]  /*1dd80*/  LOP3.LUT R10, R90, 0xffff, RZ, 0xc0, !PT ;  /* 0x0000ffff5a0a7812 */ /* 0x000fe200078ec0ff */
[----:B------:R-:W3:Y:S01]  /*1dd90*/  LDL.LU R88, [R1+0x115c] ;  /* 0x00115c0001587983 */ /* 0x000ee20000300800 */
[----:B------:R-:W-:-:S03]  /*1dda0*/  PRMT R20, R92, 0x5410, R91 ;  /* 0x000054105c147816 */ /* 0x000fc6000000005b */
        /* <DEDUP_REMOVED lines=13> */
[----:B------:R-:W-:-:S03]  /*1de80*/  LOP3.LUT R8, R117, 0xffff, RZ, 0xc0, !PT ;  /* 0x0000ffff75087812 */ /* 0x000fc600078ec0ff */
        /* <DEDUP_REMOVED lines=9> */
[----:B------:R-:W-:Y:S02]  /*1df20*/  PRMT R117, R9, 0x3340, R8 ;  /* 0x0000334009757816 */ /* 0x000fe40000000008 */
[----:B------:R-:W-:Y:S01]  /*1df30*/  PRMT R15, R103, 0x5410, R15 ;  /* 0x00005410670f7816 */ /* 0x000fe2000000000f */
[----:B------:R-:W3:Y:S01]  /*1df40*/  LDL.LU R101, [R1+0x1128] ;  /* 0x0011280001657983 */ /* 0x000ee20000300800 */
[----:B------:R-:W-:-:S03]  /*1df50*/  PRMT R8, R105, 0x5410, R104 ;  /* 0x0000541069087816 */ /* 0x000fc60000000068 */
[----:B------:R-:W3:Y:S04]  /*1df60*/  LDL.LU R102, [R1+0x1124] ;  /* 0x0011240001667983 */ /* 0x000ee80000300800 */
[----:B------:R-:W3:Y:S01]  /*1df70*/  LDL.LU R103, [R1+0x1120] ;  /* 0x0011200001677983 */ /* 0x000ee20000300800 */
[----:B------:R-:W-:-:S03]  /*1df80*/  PRMT R9, R109, 0x5410, R108 ;  /* 0x000054106d097816 */ /* 0x000fc6000000006c */
[----:B------:R-:W3:Y:S04]  /*1df90*/  LDL.LU R104, [R1+0x111c] ;  /* 0x00111c0001687983 */ /* 0x000ee80000300800 */
[----:B------:R-:W3:Y:S01]  /*1dfa0*/  LDL.LU R105, [R1+0x1118] ;  /* 0x0011180001697983 */ /* 0x000ee20000300800 */
[----:B------:R-:W-:Y:S02]  /*1dfb0*/  PRMT R11, R11, 0x3340, R10 ;  /* 0x000033400b0b7816 */ /* 0x000fe4000000000a */
[----:B------:R-:W-:Y:S02]  /*1dfc0*/  PRMT R10, R113, 0x5410, R112 ;  /* 0x00005410710a7816 */ /* 0x000fe40000000070 */
[----:B------:R-:W-:Y:S01]  /*1dfd0*/  PRMT R11, R116, 0x5410, R11 ;  /* 0x00005410740b7816 */ /* 0x000fe2000000000b */
[----:B--2---:R0:W-:Y:S02]  /*1dfe0*/  STS.128 [R119+UR58], R4 ;  /* 0x0000000477007988 */ /* 0x0041e40008000c3a */
[----:B0-----:R-:W-:-:S02]  /*1dff0*/  PRMT R4, R107, 0x5410, R106 ;  /* 0x000054106b047816 */ /* 0x001fc4000000006a */
[----:B------:R-:W2:Y:S01]  /*1e000*/  LDL.LU R106, [R1+0x1114] ;  /* 0x00111400016a7983 */ /* 0x000ea20000300800 */
[----:B------:R-:W-:-:S03]  /*1e010*/  PRMT R5, R111, 0x5410, R110 ;  /* 0x000054106f057816 */ /* 0x000fc6000000006e */
[----:B------:R-:W2:Y:S04]  /*1e020*/  LDL.LU R107, [R1+0x1110] ;  /* 0x00111000016b7983 */ /* 0x000ea80000300800 */
[----:B------:R-:W2:Y:S04]  /*1e030*/  LDL.LU R108, [R1+0x110c] ;  /* 0x00110c00016c7983 */ /* 0x000ea80000300800 */
        /* <DEDUP_REMOVED lines=8> */
[----:B------:R-:W2:Y:S04]  /*1e0c0*/  LDL.LU R115, [R1+0x10f0] ;  /* 0x0010f00001737983 */ /* 0x000ea80000300800 */
[----:B------:R-:W2:Y:S04]  /*1e0d0*/  LDL.LU R116, [R1+0x10ec] ;  /* 0x0010ec0001747983 */ /* 0x000ea80000300800 */
[----:B------:R-:W2:Y:S04]  /*1e0e0*/  LDL.LU R117, [R1+0x10e8] ;  /* 0x0010e80001757983 */ /* 0x000ea80000300800 */
[----:B------:R-:W2:Y:S04]  /*1e0f0*/  LDL.LU R118, [R1+0x10e4] ;  /* 0x0010e40001767983 */ /* 0x000ea80000300800 */
[----:B------:R0:W-:Y:S04]  /*1e100*/  STS.128 [R119+UR58+0x4000], R20 ;  /* 0x0040001477007988 */ /* 0x0001e80008000c3a */
[----:B0-----:R-:W2:Y:S04]  /*1e110*/  LDL.LU R119, [R1+0x10e0] ;  /* 0x0010e00001777983 */ /* 0x001ea80000300800 */
[----:B------:R-:W4:Y:S04]  /*1e120*/  LDL R21, [R1+0xde8] ;  /* 0x000de80001157983 */ /* 0x000f280000100800 */
[----:B------:R-:W3:Y:S01]  /*1e130*/  LDL R23, [R1+0xde4] ;  /* 0x000de40001177983 */ /* 0x000ee20000100800 */
[----:B------:R-:W0:Y:S02]  /*1e140*/  S2R R22, SR_TID.X ;  /* 0x0000000000167919 */ /* 0x000e240000002100 */
[----:B0-----:R-:W-:Y:S01]  /*1e150*/  LOP3.LUT R22, R22, 0x7f, RZ, 0xc0, !PT ;  /* 0x0000007f16167812 */ /* 0x001fe200078ec0ff */
[----:B----4-:R-:W-:Y:S04]  /*1e160*/  STS.128 [R21+UR58], R16 ;  /* 0x0000001015007988 */ /* 0x010fe80008000c3a */
[----:B------:R-:W-:Y:S04]  /*1e170*/  STS.128 [R21+UR58+0x4000], R12 ;  /* 0x0040000c15007988 */ /* 0x000fe80008000c3a */
[----:B---3--:R-:W-:Y:S04]  /*1e180*/  STS.128 [R23+UR58], R8 ;  /* 0x0000000817007988 */ /* 0x008fe80008000c3a */
[----:B------:R0:W-:Y:S02]  /*1e190*/  STS.128 [R23+UR58+0x4000], R4 ;  /* 0x0040000417007988 */ /* 0x0001e40008000c3a */
[----:B0-----:R-:W0:Y:S02]  /*1e1a0*/  S2R R23, SR_TID.X ;  /* 0x0000000000177919 */ /* 0x001e240000002100 */
[----:B------:R1:W-:Y:S04]  /*1e1b0*/  STS.U8 [R22+UR58+0x8000], R120 ;  /* 0x0080007816007988 */ /* 0x0003e8000800003a */
[----:B------:R-:W-:Y:S04]  /*1e1c0*/  STS.U8 [R22+UR58+0x8400], R121 ;  /* 0x0084007916007988 */ /* 0x000fe8000800003a */
[----:B------:R-:W-:Y:S04]  /*1e1d0*/  STS.U8 [R22+UR58+0x8800], R122 ;  /* 0x0088007a16007988 */ /* 0x000fe8000800003a */
[----:B------:R-:W-:Y:S04]  /*1e1e0*/  STS.U8 [R22+UR58+0x8c00], R123 ;  /* 0x008c007b16007988 */ /* 0x000fe8000800003a */
[----:B------:R-:W-:Y:S04]  /*1e1f0*/  STS.U8 [R22+UR58+0x9000], R124 ;  /* 0x0090007c16007988 */ /* 0x000fe8000800003a */
[----:B------:R-:W-:Y:S04]  /*1e200*/  STS.U8 [R22+UR58+0x9400], R125 ;  /* 0x0094007d16007988 */ /* 0x000fe8000800003a */
[----:B------:R-:W-:Y:S04]  /*1e210*/  STS.U8 [R22+UR58+0x9800], R126 ;  /* 0x0098007e16007988 */ /* 0x000fe8000800003a */
[----:B------:R-:W-:Y:S01]  /*1e220*/  STS.U8 [R22+UR58+0x9c00], R127 ;  /* 0x009c007f16007988 */ /* 0x000fe2000800003a */
[----:B0-----:R-:W-:-:S03]  /*1e230*/  LOP3.LUT R23, R23, 0x7f, RZ, 0xc0, !PT ;  /* 0x0000007f17177812 */ /* 0x001fc600078ec0ff */
[----:B------:R-:W-:Y:S01]  /*1e240*/  STS.U8 [R22+UR58+0xa000], R128 ;  /* 0x00a0008016007988 */ /* 0x000fe2000800003a */
[----:B------:R-:W-:-:S03]  /*1e250*/  LOP3.LUT R4, R23, 0x10, RZ, 0x3c, !PT ;  /* 0x0000001017047812 */ /* 0x000fc600078e3cff */
[----:B------:R-:W-:Y:S04]  /*1e260*/  STS.U8 [R22+UR58+0xa400], R129 ;  /* 0x00a4008116007988 */ /* 0x000fe8000800003a */
        /* <DEDUP_REMOVED lines=15> */
[----:B------:R0:W-:Y:S04]  /*1e360*/  STS.U8 [R4+UR58+0xa480], R215 ;  /* 0x00a480d704007988 */ /* 0x0001e8000800003a */
[----:B-1----:R-:W2:Y:S01]  /*1e370*/  LDL.LU R120, [R1+0x10dc] ;  /* 0x0010dc0001787983 */ /* 0x002ea20000300800 */
[----:B0-----:R-:W0:Y:S03]  /*1e380*/  S2R R215, SR_TID.X ;  /* 0x0000000000d77919 */ /* 0x001e260000002100 */
[----:B------:R-:W-:Y:S04]  /*1e390*/  STS.U8 [R4+UR58+0xa880], R145 ;  /* 0x00a8809104007988 */ /* 0x000fe8000800003a */
[----:B------:R-:W-:Y:S04]  /*1e3a0*/  STS.U8 [R4+UR58+0xac80], R146 ;  /* 0x00ac809204007988 */ /* 0x000fe8000800003a */
[----:B------:R-:W-:Y:S04]  /*1e3b0*/  STS.U8 [R4+UR58+0xb080], R147 ;  /* 0x00b0809304007988 */ /* 0x000fe8000800003a */
[----:B------:R-:W-:Y:S04]  /*1e3c0*/  STS.U8 [R4+UR58+0xb480], R148 ;  /* 0x00b4809404007988 */ /* 0x000fe8000800003a */
[----:B------:R-:W-:Y:S04]  /*1e3d0*/  STS.U8 [R4+UR58+0xb880], R214 ;  /* 0x00b880d604007988 */ /* 0x000fe8000800003a */
[----:B------:R1:W-:Y:S04]  /*1e3e0*/  STS.U8 [R4+UR58+0xbc80], R213 ;  /* 0x00bc80d504007988 */ /* 0x0003e8000800003a */
[----:B------:R-:W2:Y:S01]  /*1e3f0*/  LDL.LU R121, [R1+0x10d8] ;  /* 0x0010d80001797983 */ /* 0x000ea20000300800 */
[----:B0-----:R-:W-:-:S03]  /*1e400*/  LOP3.LUT R215, R215, 0x7f, RZ, 0xc0, !PT ;  /* 0x0000007fd7d77812 */ /* 0x001fc600078ec0ff */
[----:B------:R-:W2:Y:S01]  /*1e410*/  LDL.LU R122, [R1+0x10d4] ;  /* 0x0010d400017a7983 */ /* 0x000ea20000300800 */
[----:B------:R-:W-:-:S03]  /*1e420*/  LOP3.LUT R5, R215, 0x20, RZ, 0x3c, !PT ;  /* 0x00000020d7057812 */ /* 0x000fc600078e3cff */
[----:B------:R-:W2:Y:S01]  /*1e430*/  LDL.LU R123, [R1+0x10d0] ;  /* 0x0010d000017b7983 */ /* 0x000ea20000300800 */
[----:B-1----:R-:W-:Y:S02]  /*1e440*/  LOP3.LUT R4, R215, 0x30, RZ, 0x3c, !PT ;  /* 0x00000030d7047812 */ /* 0x002fe400078e3cff */
[----:B------:R-:W0:Y:S01]  /*1e450*/  S2R R215, SR_TID.X ;  /* 0x0000000000d77919 */ /* 0x000e220000002100 */
        /* <DEDUP_REMOVED lines=16> */
[----:B------:R-:W-:Y:S04]  /*1e560*/  STS.U8 [R4+UR58+0x8180], R196 ;  /* 0x008180c404007988 */ /* 0x000fe8000800003a */
[----:B------:R-:W-:Y:S04]  /*1e570*/  STS.U8 [R4+UR58+0x8580], R195 ;  /* 0x008580c304007988 */ /* 0x000fe8000800003a */
[----:B------:R-:W-:Y:S04]  /*1e580*/  STS.U8 [R4+UR58+0x8980], R194 ;  /* 0x008980c204007988 */ /* 0x000fe8000800003a */
[----:B------:R-:W-:Y:S01]  /*1e590*/  STS.U8 [R4+UR58+0x8d80], R193 ;  /* 0x008d80c104007988 */ /* 0x000fe2000800003a */
[----:B0-----:R-:W-:-:S03]  /*1e5a0*/  LOP3.LUT R215, R215, 0x7f, RZ, 0xc0, !PT ;  /* 0x0000007fd7d77812 */ /* 0x001fc600078ec0ff */
[----:B------:R-:W-:Y:S04]  /*1e5b0*/  STS.U8 [R4+UR58+0x9180], R192 ;  /* 0x009180c004007988 */ /* 0x000fe8000800003a */
[----:B------:R-:W-:Y:S04]  /*1e5c0*/  STS.U8 [R4+UR58+0x9580], R191 ;  /* 0x009580bf04007988 */ /* 0x000fe8000800003a */
[----:B------:R-:W-:Y:S04]  /*1e5d0*/  STS.U8 [R4+UR58+0x9980], R190 ;  /* 0x009980be04007988 */ /* 0x000fe8000800003a */
[----:B------:R-:W-:Y:S01]  /*1e5e0*/  STS.U8 [R4+UR58+0x9d80], R189 ;  /* 0x009d80bd04007988 */ /* 0x000fe2000800003a */
[----:B-1----:R-:W-:-:S03]  /*1e5f0*/  LOP3.LUT R5, R215, 0x40, RZ, 0x3c, !PT ;  /* 0x00000040d7057812 */ /* 0x002fc600078e3cff */
        /* <DEDUP_REMOVED lines=11> */
[----:B------:R-:W2:Y:S04]  /*1e6b0*/  LDL.LU R124, [R1+0x10cc] ;  /* 0x0010cc00017c7983 */ /* 0x000ea80000300800 */
        /* <DEDUP_REMOVED lines=8> */
[----:B------:R-:W-:Y:S01]  /*1e740*/  STS.U8 [R5+UR58+0x9e00], R173 ;  /* 0x009e00ad05007988 */ /* 0x000fe2000800003a */
[----:B0-----:R-:W-:-:S03]  /*1e750*/  LOP3.LUT R4, R215, 0x50, RZ, 0x3c, !PT ;  /* 0x00000050d7047812 */ /* 0x001fc600078e3cff */
        /* <DEDUP_REMOVED lines=32> */
[----:B------:R-:W-:-:S03]  /*1e960*/  IMAD.MOV.U32 R23, RZ, RZ, R152 ;  /* 0x000000ffff177224 */ /* 0x000fc600078e0098 */
[----:B------:R-:W2:Y:S04]  /*1e970*/  LDL.LU R145, [R1+0x1078] ;  /* 0x0010780001917983 */ /* 0x000ea80000300800 */
[----:B------:R-:W-:Y:S04]  /*1e980*/  STS.U8 [R4+UR58+0xa280], R156 ;  /* 0x00a2809c04007988 */ /* 0x000fe8000800003a */
[----:B------:R-:W2:Y:S04]  /*1e990*/  LDL.LU R146, [R1+0x1074] ;  /* 0x0010740001927983 */ /* 0x000ea80000300800 */
[----:B------:R-:W-:Y:S04]  /*1e9a0*/  STS.U8 [R4+UR58+0xa680], R155 ;  /* 0x00a6809b04007988 */ /* 0x000fe8000800003a */
[----:B------:R-:W2:Y:S04]  /*1e9b0*/  LDL.LU R147, [R1+0x1070] ;  /* 0x0010700001937983 */ /* 0x000ea80000300800 */
[----:B------:R-:W-:Y:S04]  /*1e9c0*/  STS.U8 [R4+UR58+0xaa80], R154 ;  /* 0x00aa809a04007988 */ /* 0x000fe8000800003a */
[----:B------:R-:W2:Y:S04]  /*1e9d0*/  LDL.LU R148, [R1+0x106c] ;  /* 0x00106c0001947983 */ /* 0x000ea80000300800 */
[----:B------:R0:W-:Y:S04]  /*1e9e0*/  STS.U8 [R4+UR58+0xae80], R153 ;  /* 0x00ae809904007988 */ /* 0x0001e8000800003a */
[----:B0-----:R-:W3:Y:S04]  /*1e9f0*/  LDL.LU.64 R152, [R1] ;  /* 0x0000000001987983 */ /* 0x001ee80000300a00 */
[----:B------:R-:W3:Y:S04]  /*1ea00*/  LDL.LU.64 R154, [R1+0x8] ;  /* 0x00000800019a7983 */ /* 0x000ee80000300a00 */
        /* <DEDUP_REMOVED lines=29> */
[----:B------:R-:W3:Y:S01]  /*1ebe0*/  LDL.LU.64 R214, [R1+0xf8] ;  /* 0x0000f80001d67983 */ /* 0x000ee20000300a00 */
[----:B------:R-:W-:-:S03]  /*1ebf0*/  LOP3.LUT R5, R22, 0x60, RZ, 0x3c, !PT ;  /* 0x0000006016057812 */ /* 0x000fc600078e3cff */
[----:B------:R-:W-:Y:S04]  /*1ec00*/  STS.U8 [R4+UR58+0xb280], R252 ;  /* 0x00b280fc04007988 */ /* 0x000fe8000800003a */
[----:B------:R-:W-:Y:S04]  /*1ec10*/  STS.U8 [R4+UR58+0xb680], R251 ;  /* 0x00b680fb04007988 */ /* 0x000fe8000800003a */
[----:B------:R-:W-:Y:S04]  /*1ec20*/  STS.U8 [R4+UR58+0xba80], R250 ;  /* 0x00ba80fa04007988 */ /* 0x000fe8000800003a */
[----:B------:R0:W-:Y:S04]  /*1ec30*/  STS.U8 [R4+UR58+0xbe80], R249 ;  /* 0x00be80f904007988 */ /* 0x0001e8000800003a */
[----:B------:R-:W-:Y:S04]  /*1ec40*/  STS.U8 [R5+UR58+0x8300], R248 ;  /* 0x008300f805007988 */ /* 0x000fe8000800003a */
        /* <DEDUP_REMOVED lines=32> */
[----:B------:R1:W-:Y:S06]  /*1ee50*/  MEMBAR.ALL.CTA ;  /* 0x0000000000007992 */ /* 0x0003ec0000008000 */
[----:B-1----:R-:W1:Y:S01]  /*1ee60*/  FENCE.VIEW.ASYNC.S ;  /* 0x00000000000073c6 */ /* 0x002e620000000000 */
[----:B------:R-:W-:-:S03]  /*1ee70*/  UMOV UR21, 0x40000040 ;  /* 0x4000004000157882 */ /* 0x000fc60000000000 */
[----:B0-----:R-:W2:Y:S04]  /*1ee80*/  LDL.LU R149, [R1+0x1068] ;  /* 0x0010680001957983 */ /* 0x001ea80000300800 */
[----:B------:R-:W4:Y:S04]  /*1ee90*/  LDL.LU R22, [R1+0xe1c] ;  /* 0x000e1c0001167983 */ /* 0x000f280000300800 */
[----:B------:R-:W2:Y:S04]  /*1eea0*/  LDL.LU R13, [R1+0xe10] ;  /* 0x000e1000010d7983 */ /* 0x000ea80000300800 */
[----:B------:R-:W2:Y:S04]  /*1eeb0*/  LDL.LU R14, [R1+0xe0c] ;  /* 0x000e0c00010e7983 */ /* 0x000ea80000300800 */
[----:B------:R-:W2:Y:S01]  /*1eec0*/  LDL.LU R15, [R1+0xe08] ;  /* 0x000e0800010f7983 */ /* 0x000ea20000300800 */
[----:B-1----:R-:W-:Y:S06]  /*1eed0*/  BAR.SYNC.DEFER_BLOCKING 0x0 ;  /* 0x0000000000007b1d */ /* 0x002fec0000010000 */
[----:B------:R-:W2:Y:S04]  /*1eee0*/  LDL.LU R16, [R1+0xe04] ;  /* 0x000e040001107983 */ /* 0x000ea80000300800 */
[----:B------:R-:W2:Y:S01]  /*1eef0*/  LDL.LU R19, [R1+0xe00] ;  /* 0x000e000001137983 */ /* 0x000ea20000300800 */
[----:B---3--:R-:W-:-:S06]  /*1ef00*/  WARPGROUP.ARRIVE ;  /* 0x00000000000079c5 */ /* 0x008fcc0000000000 */
[----:B------:R-:W-:Y:S03]  /*1ef10*/  QGMMA.64x128x32.F32.E4M3.E4M3 R152, gdesc[UR20], R152, gsb0 ;  /* 0x01e00000149879f3 */ /* 0x000fe60008000898 */
[----:B------:R-:W-:Y:S02]  /*1ef20*/  WARPGROUP.DEPBAR.LE gsb0, 0x0 ;  /* 0x00008000000079c5 */ /* 0x000fe40000010000 */
[----:B------:R-:W-:-:S07]  /*1ef30*/  WARPGROUP.ARRIVE ;  /* 0x00000000000079c5 */ /* 0x000fce0000000000 */
        /* <DEDUP_REMOVED lines=8> */
[----:B------:R-:W-:Y:S04]  /*1efc0*/  STL.64 [R1], R152 ;  /* 0x0000009801007387 */ /* 0x000fe80000100a00 */
[----:B------:R-:W-:Y:S04]  /*1efd0*/  STL.64 [R1+0x8], R154 ;  /* 0x0000089a01007387 */ /* 0x000fe80000100a00 */
        /* <DEDUP_REMOVED lines=29> */
[----:B------:R0:W-:Y:S04]  /*1f1b0*/  STL.64 [R1+0xf8], R214 ;  /* 0x0000f8d601007387 */ /* 0x0001e80000100a00 */
[----:B0-----:R-:W3:Y:S04]  /*1f1c0*/  LDL.LU.64 R214, [R1+0x1060] ;  /* 0x0010600001d67983 */ /* 0x001ee80000300a00 */
        /* <DEDUP_REMOVED lines=31> */
[----:B------:R-:W-:Y:S01]  /*1f3c0*/  UIADD3.64 UR52, UR8, 0x1fe, URZ ;  /* 0x000001fe08347897 */ /* 0x000fe2000fffe03f */
[----:B------:R-:W-:Y:S01]  /*1f3d0*/  UMOV UR54, UR22 ;  /* 0x0000001600367c82 */ /* 0x000fe20008000000 */
[----:B------:R-:W-:Y:S01]  /*1f3e0*/  UMOV UR55, UR23 ;  /* 0x0000001700377c82 */ /* 0x000fe20008000000 */
[----:B------:R-:W2:Y:S04]  /*1f3f0*/  LDL R0, [R1+0xe40] ;  /* 0x000e400001007983 */ /* 0x000ea80000100800 */
[----:B------:R-:W2:Y:S04]  /*1f400*/  LDL.LU R17, [R1+0x17c] ;  /* 0x00017c0001117983 */ /* 0x000ea80000300800 */
[----:B------:R-:W2:Y:S04]  /*1f410*/  LDL.LU R18, [R1+0x8d8] ;  /* 0x0008d80001127983 */ /* 0x000ea80000300800 */
[----:B------:R-:W2:Y:S01]  /*1f420*/  LDL.LU R20, [R1+0x8d0] ;  /* 0x0008d00001147983 */ /* 0x000ea20000300800 */
[----:B------:R-:W-:Y:S01]  /*1f430*/  UIADD3.64 UR48, UR8, 0x200, URZ ;  /* 0x0000020008307897 */ /* 0x000fe2000fffe03f */
[----:B------:R-:W-:Y:S01]  /*1f440*/  UMOV UR50, UR10 ;  /* 0x0000000a00327c82 */ /* 0x000fe20008000000 */
[----:B------:R-:W-:Y:S01]  /*1f450*/  UMOV UR51, UR11 ;  /* 0x0000000b00337c82 */ /* 0x000fe20008000000 */
[----:B------:R-:W2:Y:S01]  /*1f460*/  LDL.LU R21, [R1+0x8c8] ;  /* 0x0008c80001157983 */ /* 0x000ea20000300800 */
[----:B---3--:R-:W-:-:S06]  /*1f470*/  WARPGROUP.ARRIVE ;  /* 0x00000000000079c5 */ /* 0x008fcc0000000000 */
[----:B------:R-:W-:Y:S03]  /*1f480*/  QGMMA.64x128x32.F32.E4M3.E4M3 R152, gdesc[UR52], R152, gsb0 ;  /* 0x01e00000349879f3 */ /* 0x000fe60008000898 */
[----:B------:R-:W-:Y:S02]  /*1f490*/  WARPGROUP.DEPBAR.LE gsb0, 0x0 ;  /* 0x00008000000079c5 */ /* 0x000fe40000010000 */
[----:B------:R-:W-:-:S07]  /*1f4a0*/  WARPGROUP.ARRIVE ;  /* 0x00000000000079c5 */ /* 0x000fce0000000000 */
[----:B------:R-:W-:Y:S01]  /*1f4b0*/  QGMMA.64x128x32.F32.E4M3.E4M3 R152, gdesc[UR48], R152, gsb0 ;  /* 0x01e00000309879f3 */ /* 0x000fe20008000898 */
[----:B------:R-:W-:Y:S02]  /*1f4c0*/  R2UR UR48, R150 ;  /* 0x00000000963072ca */ /* 0x000fe400000e0000 */
[----:B----4-:R-:W-:Y:S01]  /*1f4d0*/  R2UR UR49, R22 ;  /* 0x00000000163172ca */ /* 0x010fe200000e0000 */
[----:B------:R-:W3:Y:S04]  /*1f4e0*/  LDL.LU R150, [R1+0xf64] ;  /* 0x000f640001967983 */ /* 0x000ee80000300800 */
[----:B------:R-:W4:Y:S01]  /*1f4f0*/  LDL.LU R22, [R1+0x8b8] ;  /* 0x0008b80001167983 */ /* 0x000f220000300800 */
[----:B------:R-:W-:Y:S01]  /*1f500*/  UIADD3.64 UR52, UR8, 0x202, URZ ;  /* 0x0000020208347897 */ /* 0x000fe2000fffe03f */
[----:B------:R-:W-:Y:S01]  /*1f510*/  UMOV UR54, UR14 ;  /* 0x0000000e00367c82 */ /* 0x000fe20008000000 */
[----:B------:R-:W-:Y:S01]  /*1f520*/  UMOV UR55, UR15 ;  /* 0x0000000f00377c82 */ /* 0x000fe20008000000 */
[----:B------:R-:W-:Y:S01]  /*1f530*/  UIADD3.64 UR4, UR8, 0x204, URZ ;  /* 0x0000020408047897 */ /* 0x000fe2000fffe03f */
[----:B------:R-:W-:-:S02]  /*1f540*/  WARPGROUP.DEPBAR.LE gsb0, 0x0 ;  /* 0x00008000000079c5 */ /* 0x000fc40000010000 */
[----:B------:R-:W-:-:S06]  /*1f550*/  WARPGROUP.ARRIVE ;  /* 0x00000000000079c5 */ /* 0x000fcc0000000000 */
[----:B------:R-:W-:Y:S01]  /*1f560*/  QGMMA.64x128x32.F32.E4M3.E4M3 R152, gdesc[UR52], R152, gsb0 ;  /* 0x01e00000349879f3 */ /* 0x000fe20008000898 */
[----:B------:R-:W-:Y:S01]  /*1f570*/  UMOV UR6, UR18 ;  /* 0x0000001200067c82 */ /* 0x000fe20008000000 */
[----:B------:R-:W-:Y:S01]  /*1f580*/  UMOV UR7, UR19 ;  /* 0x0000001300077c82 */ /* 0x000fe20008000000 */
[----:B--2---:R-:W-:Y:S01]  /*1f590*/  VIADD R17, R17, 0x1 ;  /* 0x0000000111117836 */ /* 0x004fe20000000000 */
[----:B------:R-:W-:Y:S02]  /*1f5a0*/  R2UR UR53, R151 ;  /* 0x00000000973572ca */ /* 0x000fe400000e0000 */
[----:B------:R-:W3:Y:S01]  /*1f5b0*/  LDL.LU R151, [R1+0xf60] ;  /* 0x000f600001977983 */ /* 0x000ee20000300800 */
[----:B------:R-:W-:Y:S02]  /*1f5c0*/  WARPGROUP.DEPBAR.LE gsb0, 0x0 ;  /* 0x00008000000079c5 */ /* 0x000fe40000010000 */
[----:B------:R-:W-:-:S06]  /*1f5d0*/  WARPGROUP.ARRIVE ;  /* 0x00000000000079c5 */ /* 0x000fcc0000000000 */
[----:B------:R-:W-:Y:S01]  /*1f5e0*/  QGMMA.64x128x32.F32.E4M3.E4M3 R152, gdesc[UR4], R152, gsb0 ;  /* 0x01e00000049879f3 */ /* 0x000fe20008000898 */
[----:B------:R-:W-:Y:S02]  /*1f5f0*/  R2UR UR6, R15 ;  /* 0x000000000f0672ca */ /* 0x000fe400000e0000 */
[----:B------:R-:W-:Y:S02]  /*1f600*/  R2UR UR4, R19 ;  /* 0x00000000130472ca */ /* 0x000fe400000e0000 */
[----:B------:R-:W2:Y:S04]  /*1f610*/  LDL.LU R19, [R1+0x8b0] ;  /* 0x0008b00001137983 */ /* 0x000ea80000300800 */
[----:B------:R-:W-:Y:S05]  /*1f620*/  STL [R1+0x17c], R17 ;  /* 0x00017c1101007387 */ /* 0x000fea0000100800 */
[----:B------:R-:W-:-:S02]  /*1f630*/  IADD3 R18, P6, R18, UR6, RZ ;  /* 0x0000000612127c10 */ /* 0x000fc4000ffde0ff */
[----:B------:R-:W-:Y:S02]  /*1f640*/  IADD3 R220, P3, R220, UR6, RZ ;  /* 0x00000006dcdc7c10 */ /* 0x000fe4000ff7e0ff */
[----:B------:R-:W-:Y:S01]  /*1f650*/  IADD3 R20, P1, R20, UR6, RZ ;  /* 0x0000000614147c10 */ /* 0x000fe2000ff3e0ff */
[----:B------:R-:W-:Y:S04]  /*1f660*/  STL [R1+0x8d8], R18 ;  /* 0x0008d81201007387 */ /* 0x000fe80000100800 */
[----:B------:R0:W-:Y:S04]  /*1f670*/  STL [R1+0x8c0], R220 ;  /* 0x0008c0dc01007387 */ /* 0x0001e80000100800 */
[----:B------:R-:W-:Y:S04]  /*1f680*/  STL [R1+0x8d0], R20 ;  /* 0x0008d01401007387 */ /* 0x000fe80000100800 */
[----:B0-----:R-:W3:Y:S01]  /*1f690*/  LDL.LU R220, [R1+0xf5c] ;  /* 0x000f5c0001dc7983 */ /* 0x001ee20000300800 */
[----:B------:R-:W-:-:S02]  /*1f6a0*/  R2UR UR5, R16 ;  /* 0x00000000100572ca */ /* 0x000fc400000e0000 */
[----:B------:R-:W-:Y:S02]  /*1f6b0*/  IADD3 R219, P4, R219, UR6, RZ ;  /* 0x00000006dbdb7c10 */ /* 0x000fe4000ff9e0ff */
[----:B------:R-:W-:-:S05]  /*1f6c0*/  IADD3 R21, P2, R21, UR6, RZ ;  /* 0x0000000615157c10 */ /* 0x000fca000ff5e0ff */
[----:B------:R0:W-:Y:S04]  /*1f6d0*/  STL [R1+0x8c8], R21 ;  /* 0x0008c81501007387 */ /* 0x0001e80000100800 */
[----:B------:R-:W-:Y:S02]  /*1f6e0*/  IADD3.X R218, R218, UR5, RZ, P4, !PT ;  /* 0x00000005dada7c10 */ /* 0x000fe4000a7fe4ff */
[----:B----4-:R-:W-:Y:S01]  /*1f6f0*/  IADD3 R22, P4, R22, UR6, RZ ;  /* 0x0000000616167c10 */ /* 0x010fe2000ff9e0ff */
[----:B0-----:R-:W4:Y:S04]  /*1f700*/  LDL.LU R21, [R1+0x8d4] ;  /* 0x0008d40001157983 */ /* 0x001f280000300800 */
[----:B------:R0:W-:Y:S04]  /*1f710*/  STL [R1+0x8b8], R22 ;  /* 0x0008b81601007387 */ /* 0x0001e80000100800 */
[----:B0-----:R-:W4:Y:S01]  /*1f720*/  LDL.LU R22, [R1+0x8a8] ;  /* 0x0008a80001167983 */ /* 0x001f220000300800 */
[----:B------:R-:W-:-:S03]  /*1f730*/  IADD3 R221, P5, R221, UR6, RZ ;  /* 0x00000006dddd7c10 */ /* 0x000fc6000ffbe0ff */
[----:B------:R-:W4:Y:S04]  /*1f740*/  LDL.LU R245, [R1+0x8cc] ;  /* 0x0008cc0001f57983 */ /* 0x000f280000300800 */
[----:B------:R-:W4:Y:S04]  /*1f750*/  LDL.LU R246, [R1+0x8a0] ;  /* 0x0008a00001f67983 */ /* 0x000f280000300800 */
[----:B------:R-:W4:Y:S04]  /*1f760*/  LDL.LU R247, [R1+0x8c4] ;  /* 0x0008c40001f77983 */ /* 0x000f280000300800 */
[----:B------:R-:W4:Y:S04]  /*1f770*/  LDL.LU R248, [R1+0x898] ;  /* 0x0008980001f87983 */ /* 0x000f280000300800 */
[----:B------:R-:W4:Y:S04]  /*1f780*/  LDL.LU R249, [R1+0x8bc] ;  /* 0x0008bc0001f97983 */ /* 0x000f280000300800 */
[----:B------:R-:W4:Y:S04]  /*1f790*/  LDL.LU R20, [R1+0x890] ;  /* 0x0008900001147983 */ /* 0x000f280000300800 */
[----:B------:R-:W4:Y:S04]  /*1f7a0*/  LDL.LU R250, [R1+0x8b4] ;  /* 0x0008b40001fa7983 */ /* 0x000f280000300800 */
[----:B------:R-:W4:Y:S04]  /*1f7b0*/  LDL.LU R251, [R1+0x888] ;  /* 0x0008880001fb7983 */ /* 0x000f280000300800 */
[----:B------:R-:W4:Y:S01]  /*1f7c0*/  LDL.LU R252, [R1+0x8ac] ;  /* 0x0008ac0001fc7983 */ /* 0x000f220000300800 */
[----:B------:R-:W-:-:S02]  /*1f7d0*/  R2UR UR52, R13 ;  /* 0x000000000d3472ca */ /* 0x000fc400000e0000 */
[----:B------:R-:W-:Y:S02]  /*1f7e0*/  R2UR UR7, R14 ;  /* 0x000000000e0772ca */ /* 0x000fe400000e0000 */
[----:B------:R-:W-:Y:S02]  /*1f7f0*/  ISETP.NE.U32.AND P0, PT, R17, R0, PT ;  /* 0x000000001100720c */ /* 0x000fe40003f05070 */
[----:B---3--:R-:W-:Y:S02]  /*1f800*/  IADD3.X R220, R220, UR5, RZ, P5, !PT ;  /* 0x00000005dcdc7c10 */ /* 0x008fe4000affe4ff */
[----:B--2---:R-:W-:-:S05]  /*1f810*/  IADD3 R19, P5, R19, UR6, RZ ;  /* 0x0000000613137c10 */ /* 0x004fca000ffbe0ff */
[----:B------:R0:W-:Y:S04]  /*1f820*/  STL [R1+0x8b0], R19 ;  /* 0x0008b01301007387 */ /* 0x0001e80000100800 */
[----:B------:R-:W2:Y:S04]  /*1f830*/  LDL.LU R4, [R1+0x880] ;  /* 0x0008800001047983 */ /* 0x000ea80000300800 */
[----:B------:R-:W3:Y:S04]  /*1f840*/  LDL.LU R5, [R1+0x8a4] ;  /* 0x0008a40001057983 */ /* 0x000ee80000300800 */
        /* <DEDUP_REMOVED lines=9> */
[----:B------:R-:W3:Y:S01]  /*1f8e0*/  LDL.LU R15, [R1+0x87c] ;  /* 0x00087c00010f7983 */ /* 0x000ee20000300800 */
[----:B----4-:R-:W-:-:S03]  /*1f8f0*/  IADD3.X R21, R21, UR5, RZ, P6, !PT ;  /* 0x0000000515157c10 */ /* 0x010fc6000b7fe4ff */
[----:B------:R-:W4:Y:S04]  /*1f900*/  LDL.LU R16, [R1+0x850] ;  /* 0x0008500001107983 */ /* 0x000f280000300800 */
[----:B------:R-:W4:Y:S04]  /*1f910*/  LDL.LU R17, [R1+0x874] ;  /* 0x0008740001117983 */ /* 0x000f280000300800 */
[----:B------:R-:W4:Y:S04]  /*1f920*/  LDL.LU R18, [R1+0x848] ;  /* 0x0008480001127983 */ /* 0x000f280000300800 */
[----:B0-----:R-:W4:Y:S01]  /*1f930*/  LDL.LU R19, [R1+0x86c] ;  /* 0x00086c0001137983 */ /* 0x001f220000300800 */
[----:B------:R-:W-:-:S03]  /*1f940*/  IADD3 R22, P6, R22, UR6, RZ ;  /* 0x0000000616167c10 */ /* 0x000fc6000ffde0ff */
[----:B------:R0:W-:Y:S04]  /*1f950*/  STL [R1+0x8d4], R21 ;  /* 0x0008d41501007387 */ /* 0x0001e80000100800 */
[----:B0-----:R-:W4:Y:S04]  /*1f960*/  LDL.LU R21, [R1+0x840] ;  /* 0x0008400001157983 */ /* 0x001f280000300800 */
[----:B------:R0:W-:Y:S04]  /*1f970*/  STL [R1+0x8a8], R22 ;  /* 0x0008a81601007387 */ /* 0x0001e80000100800 */
[----:B0-----:R-:W4:Y:S01]  /*1f980*/  LDL.LU R22, [R1+0x864] ;  /* 0x0008640001167983 */ /* 0x001f220000300800 */
[----:B------:R-:W-:-:S02]  /*1f990*/  IADD3.X R245, R245, UR5, RZ, P1, !PT ;  /* 0x00000005f5f57c10 */ /* 0x000fc40008ffe4ff */
[----:B------:R-:W-:Y:S02]  /*1f9a0*/  IADD3 R246, P1, R246, UR6, RZ ;  /* 0x00000006f6f67c10 */ /* 0x000fe4000ff3e0ff */
[----:B------:R-:W-:Y:S02]  /*1f9b0*/  IADD3.X R247, R247, UR5, RZ, P2, !PT ;  /* 0x00000005f7f77c10 */ /* 0x000fe400097fe4ff */
[----:B------:R-:W-:Y:S02]  /*1f9c0*/  IADD3.X R249, R249, UR5, RZ, P3, !PT ;  /* 0x00000005f9f97c10 */ /* 0x000fe40009ffe4ff */
[----:B------:R-:W-:Y:S01]  /*1f9d0*/  IADD3 R20, P3, R20, UR6, RZ ;  /* 0x0000000614147c10 */ /* 0x000fe2000ff7e0ff */
[----:B------:R-:W-:Y:S01]  /*1f9e0*/  STL [R1+0x8cc], R245 ;  /* 0x0008ccf501007387 */ /* 0x000fe20000100800 */
[----:B------:R-:W-:Y:S02]  /*1f9f0*/  IADD3 R248, P2, R248, UR6, RZ ;  /* 0x00000006f8f87c10 */ /* 0x000fe4000ff5e0ff */
[----:B------:R-:W-:Y:S01]  /*1fa00*/  IADD3.X R250, R250, UR5, RZ, P4, !PT ;  /* 0x00000005fafa7c10 */ /* 0x000fe2000a7fe4ff */
[----:B------:R-:W-:Y:S01]  /*1fa10*/  STL [R1+0x8a0], R246 ;  /* 0x0008a0f601007387 */ /* 0x000fe20000100800 */
[----:B------:R-:W-:-:S03]  /*1fa20*/  IADD3 R251, P4, R251, UR6, RZ ;  /* 0x00000006fbfb7c10 */ /* 0x000fc6000ff9e0ff */
[----:B------:R-:W-:Y:S01]  /*1fa30*/  STL [R1+0x8c4], R247 ;  /* 0x0008c4f701007387 */ /* 0x000fe20000100800 */
[----:B------:R-:W-:-:S03]  /*1fa40*/  IADD3.X R252, R252, UR5, RZ, P5, !PT ;  /* 0x00000005fcfc7c10 */ /* 0x000fc6000affe4ff */
[----:B------:R0:W-:Y:S04]  /*1fa50*/  STL [R1+0x890], R20 ;  /* 0x0008901401007387 */ /* 0x0001e80000100800 */
[----:B------:R-:W-:Y:S04]  /*1fa60*/  STL [R1+0x898], R248 ;  /* 0x000898f801007387 */ /* 0x000fe80000100800 */
[----:B0-----:R-:W4:Y:S04]  /*1fa70*/  LDL.LU R20, [R1+0x838] ;  /* 0x0008380001147983 */ /* 0x001f280000300800 */
[----:B------:R-:W-:Y:S04]  /*1fa80*/  STL [R1+0x8bc], R249 ;  /* 0x0008bcf901007387 */ /* 0x000fe80000100800 */
[----:B------:R-:W-:Y:S04]  /*1fa90*/  STL [R1+0x8b4], R250 ;  /* 0x0008b4fa01007387 */ /* 0x000fe80000100800 */
[----:B------:R-:W-:Y:S04]  /*1faa0*/  STL [R1+0x888], R251 ;  /* 0x000888fb01007387 */ /* 0x000fe80000100800 */
[----:B------:R-:W-:Y:S01]  /*1fab0*/  STL [R1+0x8ac], R252 ;  /* 0x0008acfc01007387 */ /* 0x000fe20000100800 */
[----:B--2---:R-:W-:-:S02]  /*1fac0*/  IADD3 R4, P5, R4, UR6, RZ ;  /* 0x0000000604047c10 */ /* 0x004fc4000ffbe0ff */
[----:B---3--:R-:W-:-:S03]  /*1fad0*/  IADD3.X R5, R5, UR5, RZ, P6, !PT ;  /* 0x0000000505057c10 */ /* 0x008fc6000b7fe4ff */
[----:B------:R-:W-:Y:S01]  /*1fae0*/  STL [R1+0x880], R4 ;  /* 0x0008800401007387 */ /* 0x000fe20000100800 */
[----:B------:R-:W-:-:S03]  /*1faf0*/  IADD3 R6, P6, R6, UR6, RZ ;  /* 0x0000000606067c10 */ /* 0x000fc6000ffde0ff */
[----:B------:R-:W-:Y:S01]  /*1fb00*/  STL [R1+0x8a4], R5 ;  /* 0x0008a40501007387 */ /* 0x000fe20000100800 */
[----:B------:R-:W-:-:S03]  /*1fb10*/  IADD3.X R7, R7, UR5, RZ, P1, !PT ;  /* 0x0000000507077c10 */ /* 0x000fc60008ffe4ff */
        /* <DEDUP_REMOVED lines=17> */
[----:B----4-:R-:W-:-:S03]  /*1fc30*/  IADD3 R16, P5, R16, UR6, RZ ;  /* 0x0000000610107c10 */ /* 0x010fc6000ffbe0ff */
[----:B------:R-:W-:Y:S01]  /*1fc40*/  STL [R1+0x87c], R15 ;  /* 0x00087c0f01007387 */ /* 0x000fe20000100800 */
[----:B------:R-:W-:-:S03]  /*1fc50*/  IADD3.X R17, R17, UR5, RZ, P6, !PT ;  /* 0x0000000511117c10 */ /* 0x000fc6000b7fe4ff */
[----:B------:R-:W-:Y:S01]  /*1fc60*/  STL [R1+0x850], R16 ;  /* 0x0008501001007387 */ /* 0x000fe20000100800 */
[----:B------:R-:W-:Y:S02]  /*1fc70*/  IADD3.X R19, R19, UR5, RZ, P1, !PT ;  /* 0x0000000513137c10 */ /* 0x000fe40008ffe4ff */
[----:B------:R-:W-:-:S03]  /*1fc80*/  IADD3 R18, P6, R18, UR6, RZ ;  /* 0x0000000612127c10 */ /* 0x000fc6000ffde0ff */
[----:B------:R0:W-:Y:S04]  /*1fc90*/  STL [R1+0x86c], R19 ;  /* 0x00086c1301007387 */ /* 0x0001e80000100800 */
[----:B------:R-:W-:Y:S01]  /*1fca0*/  STL [R1+0x874], R17 ;  /* 0x0008741101007387 */ /* 0x000fe20000100800 */
[----:B------:R-:W-:-:S03]  /*1fcb0*/  IADD3 R21, P1, R21, UR6, RZ ;  /* 0x0000000615157c10 */ /* 0x000fc6000ff3e0ff */
[----:B0-----:R-:W2:Y:S04]  /*1fcc0*/  LDL.LU R19, [R1+0x85c] ;  /* 0x00085c0001137983 */ /* 0x001ea80000300800 */
[----:B------:R-:W-:Y:S04]  /*1fcd0*/  STL [R1+0x848], R18 ;  /* 0x0008481201007387 */ /* 0x000fe80000100800 */
[----:B------:R0:W-:Y:S01]  /*1fce0*/  STL [R1+0x840], R21 ;  /* 0x0008401501007387 */ /* 0x0001e20000100800 */
[----:B------:R-:W-:-:S03]  /*1fcf0*/  IADD3.X R22, R22, UR5, RZ, P2, !PT ;  /* 0x0000000516167c10 */ /* 0x000fc600097fe4ff */
[----:B0-----:R-:W3:Y:S04]  /*1fd00*/  LDL.LU R21, [R1+0x830] ;  /* 0x0008300001157983 */ /* 0x001ee80000300800 */
[----:B------:R-:W4:Y:S04]  /*1fd10*/  LDL.LU R245, [R1+0x854] ;  /* 0x0008540001f57983 */ /* 0x000f280000300800 */
[----:B------:R-:W4:Y:S04]  /*1fd20*/  LDL.LU R246, [R1+0x828] ;  /* 0x0008280001f67983 */ /* 0x000f280000300800 */
[----:B------:R-:W4:Y:S04]  /*1fd30*/  LDL.LU R247, [R1+0x84c] ;  /* 0x00084c0001f77983 */ /* 0x000f280000300800 */
[----:B------:R0:W-:Y:S04]  /*1fd40*/  STL [R1+0x864], R22 ;  /* 0x0008641601007387 */ /* 0x0001e80000100800 */
[----:B------:R-:W4:Y:S04]  /*1fd50*/  LDL.LU R248, [R1+0x820] ;  /* 0x0008200001f87983 */ /* 0x000f280000300800 */
[----:B------:R-:W4:Y:S04]  /*1fd60*/  LDL.LU R249, [R1+0x844] ;  /* 0x0008440001f97983 */ /* 0x000f280000300800 */
[----:B0-----:R-:W4:Y:S01]  /*1fd70*/  LDL.LU R22, [R1+0x818] ;  /* 0x0008180001167983 */ /* 0x001f220000300800 */
[----:B------:R-:W-:-:S03]  /*1fd80*/  IADD3 R20, P2, R20, UR6, RZ ;  /* 0x0000000614147c10 */ /* 0x000fc6000ff5e0ff */
[----:B------:R-:W4:Y:S04]  /*1fd90*/  LDL.LU R250, [R1+0x83c] ;  /* 0x00083c0001fa7983 */ /* 0x000f280000300800 */
[----:B------:R-:W4:Y:S04]  /*1fda0*/  LDL.LU R251, [R1+0x810] ;  /* 0x0008100001fb7983 */ /* 0x000f280000300800 */
[----:B------:R-:W4:Y:S04]  /*1fdb0*/  LDL.LU R252, [R1+0x834] ;  /* 0x0008340001fc7983 */ /* 0x000f280000300800 */
[----:B------:R0:W-:Y:S04]  /*1fdc0*/  STL [R1+0x838], R20 ;  /* 0x0008381401007387 */ /* 0x0001e80000100800 */
        /* <DEDUP_REMOVED lines=15> */
[----:B0-----:R-:W4:Y:S01]  /*1fec0*/  LDL.LU R20, [R1+0x7f4] ;  /* 0x0007f40001147983 */ /* 0x001f220000300800 */
[----:B--2---:R-:W-:-:S05]  /*1fed0*/  IADD3.X R19, R19, UR5, RZ, P3, !PT ;  /* 0x0000000513137c10 */ /* 0x004fca0009ffe4ff */
[----:B------:R0:W-:Y:S04]  /*1fee0*/  STL [R1+0x85c], R19 ;  /* 0x00085c1301007387 */ /* 0x0001e80000100800 */
[----:B0-----:R-:W2:Y:S01]  /*1fef0*/  LDL.LU R19, [R1+0x7c8] ;  /* 0x0007c80001137983 */ /* 0x001ea20000300800 */
[----:B---3--:R-:W-:Y:S02]  /*1ff00*/  IADD3 R21, P3, R21, UR6, RZ ;  /* 0x0000000615157c10 */ /* 0x008fe4000ff7e0ff */
[----:B----4-:R-:W-:-:S03]  /*1ff10*/  IADD3.X R245, R245, UR5, RZ, P4, !PT ;  /* 0x00000005f5f57c10 */ /* 0x010fc6000a7fe4ff */
[----:B------:R0:W-:Y:S01]  /*1ff20*/  STL [R1+0x830], R21 ;  /* 0x0008301501007387 */ /* 0x0001e20000100800 */
[----:B------:R-:W-:Y:S02]  /*1ff30*/  IADD3 R246, P4, R246, UR6, RZ ;  /* 0x00000006f6f67c10 */ /* 0x000fe4000ff9e0ff */
[----:B------:R-:W-:Y:S01]  /*1ff40*/  IADD3.X R247, R247, UR5, RZ, P5, !PT ;  /* 0x00000005f7f77c10 */ /* 0x000fe2000affe4ff */
[----:B0-----:R-:W3:Y:S04]  /*1ff50*/  LDL.LU R21, [R1+0x7ec] ;  /* 0x0007ec0001157983 */ /* 0x001ee80000300800 */
[----:B------:R-:W-:Y:S01]  /*1ff60*/  STL [R1+0x854], R245 ;  /* 0x000854f501007387 */ /* 0x000fe20000100800 */
[----:B------:R-:W-:Y:S02]  /*1ff70*/  IADD3 R248, P5, R248, UR6, RZ ;  /* 0x00000006f8f87c10 */ /* 0x000fe4000ffbe0ff */
[----:B------:R-:W-:Y:S01]  /*1ff80*/  IADD3.X R249, R249, UR5, RZ, P6, !PT ;  /* 0x00000005f9f97c10 */ /* 0x000fe2000b7fe4ff */
[----:B------:R-:W-:Y:S01]  /*1ff90*/  STL [R1+0x828], R246 ;  /* 0x000828f601007387 */ /* 0x000fe20000100800 */
[----:B------:R-:W-:-:S03]  /*1ffa0*/  IADD3 R22, P6, R22, UR6, RZ ;  /* 0x0000000616167c10 */ /* 0x000fc6000ffde0ff */
[----:B------:R-:W-:Y:S04]  /*1ffb0*/  STL [R1+0x84c], R247 ;  /* 0x00084cf701007387 */ /* 0x000fe80000100800 */
[----:B------:R0:W-:Y:S04]  /*1ffc0*/  STL [R1+0x818], R22 ;  /* 0x0008181601007387 */ /* 0x0001e80000100800 */
[----:B------:R-:W-:Y:S04]  /*1ffd0*/  STL [R1+0x820], R248 ;  /* 0x000820f801007387 */ /* 0x000fe80000100800 */
[----:B0-----:R-:W4:Y:S01]  /*1ffe0*/  LDL.LU R22, [R1+0x7c0] ;  /* 0x0007c00001167983 */ /* 0x001f220000300800 */
[----:B------:R-:W-:-:S02]  /*1fff0*/  IADD3.X R250, R250, UR5, RZ, P1, !PT ;  /* 0x00000005fafa7c10 */ /* 0x000fc40008ffe4ff */
[----:B------:R-:W-:Y:S02]  /*20000*/  IADD3 R251, P1, R251, UR6, RZ ;  /* 0x00000006fbfb7c10 */ /* 0x000fe4000ff3e0ff */
[----:B------:R-:W-:Y:S01]  /*20010*/  IADD3.X R252, R252, UR5, RZ, P2, !PT ;  /* 0x00000005fcfc7c10 */ /* 0x000fe200097fe4ff */
[----:B------:R-:W-:Y:S01]  /*20020*/  STL [R1+0x844], R249 ;  /* 0x000844f901007387 */ /* 0x000fe20000100800 */
[----:B------:R-:W-:Y:S02]  /*20030*/  IADD3 R4, P2, R4, UR6, RZ ;  /* 0x0000000604047c10 */ /* 0x000fe4000ff5e0ff */
[----:B------:R-:W-:Y:S01]  /*20040*/  IADD3.X R5, R5, UR5, RZ, P3, !PT ;  /* 0x0000000505057c10 */ /* 0x000fe20009ffe4ff */
        /* <DEDUP_REMOVED lines=24> */
[----:B------:R-:W-:Y:S04]  /*201d0*/  STL [R1+0x80c], R13 ;  /* 0x00080c0d01007387 */ /* 0x000fe80000100800 */
[----:B------:R-:W-:Y:S01]  /*201e0*/  STL [R1+0x7e0], R14 ;  /* 0x0007e00e01007387 */ /* 0x000fe20000100800 */
[----:B------:R-:W-:-:S03]  /*201f0*/  IADD3.X R20, R20, UR5, RZ, P4, !PT ;  /* 0x0000000514147c10 */ /* 0x000fc6000a7fe4ff */
[----:B------:R-:W-:Y:S01]  /*20200*/  STL [R1+0x804], R15 ;  /* 0x0008040f01007387 */ /* 0x000fe20000100800 */
[----:B------:R-:W-:-:S03]  /*20210*/  IADD3 R18, P3, R18, UR6, RZ ;  /* 0x0000000612127c10 */ /* 0x000fc6000ff7e0ff */
[----:B------:R-:W-:Y:S04]  /*20220*/  STL [R1+0x7d8], R16 ;  /* 0x0007d81001007387 */ /* 0x000fe80000100800 */
[----:B------:R0:W-:Y:S04]  /*20230*/  STL [R1+0x7f4], R20 ;  /* 0x0007f41401007387 */ /* 0x0001e80000100800 */
[----:B------:R-:W-:Y:S04]  /*20240*/  STL [R1+0x7fc], R17 ;  /* 0x0007fc1101007387 */ /* 0x000fe80000100800 */
[----:B0-----:R-:W4:Y:S04]  /*20250*/  LDL.LU R20, [R1+0x7e4] ;  /* 0x0007e40001147983 */ /* 0x001f280000300800 */
[----:B------:R-:W-:Y:S01]  /*20260*/  STL [R1+0x7d0], R18 ;  /* 0x0007d01201007387 */ /* 0x000fe20000100800 */
[----:B--2---:R-:W-:-:S05]  /*20270*/  IADD3 R19, P4, R19, UR6, RZ ;  /* 0x0000000613137c10 */ /* 0x004fca000ff9e0ff */
[----:B------:R0:W-:Y:S04]  /*20280*/  STL [R1+0x7c8], R19 ;  /* 0x0007c81301007387 */ /* 0x0001e80000100800 */
[----:B0-----:R-:W2:Y:S01]  /*20290*/  LDL.LU R19, [R1+0x7b8] ;  /* 0x0007b80001137983 */ /* 0x001ea20000300800 */
[----:B---3--:R-:W-:-:S03]  /*202a0*/  IADD3.X R21, R21, UR5, RZ, P5, !PT ;  /* 0x0000000515157c10 */ /* 0x008fc6000affe4ff */
[----:B------:R-:W3:Y:S04]  /*202b0*/  LDL.LU R245, [R1+0x7dc] ;  /* 0x0007dc0001f57983 */ /* 0x000ee80000300800 */
[----:B------:R-:W3:Y:S04]  /*202c0*/  LDL.LU R246, [R1+0x7b0] ;  /* 0x0007b00001f67983 */ /* 0x000ee80000300800 */
[----:B------:R-:W3:Y:S04]  /*202d0*/  LDL.LU R247, [R1+0x7d4] ;  /* 0x0007d40001f77983 */ /* 0x000ee80000300800 */
[----:B------:R0:W-:Y:S04]  /*202e0*/  STL [R1+0x7ec], R21 ;  /* 0x0007ec1501007387 */ /* 0x0001e80000100800 */
[----:B------:R-:W3:Y:S04]  /*202f0*/  LDL.LU R248, [R1+0x7a8] ;  /* 0x0007a80001f87983 */ /* 0x000ee80000300800 */
[----:B------:R-:W3:Y:S04]  /*20300*/  LDL.LU R249, [R1+0x7cc] ;  /* 0x0007cc0001f97983 */ /* 0x000ee80000300800 */
[----:B0-----:R-:W3:Y:S01]  /*20310*/  LDL.LU R21, [R1+0x7a0] ;  /* 0x0007a00001157983 */ /* 0x001ee20000300800 */
[----:B----4-:R-:W-:-:S03]  /*20320*/  IADD3 R22, P5, R22, UR6, RZ ;  /* 0x0000000616167c10 */ /* 0x010fc6000ffbe0ff */
        /* <DEDUP_REMOVED lines=20> */
[----:B------:R-:W-:-:S05]  /*20470*/  IADD3.X R20, R20, UR5, RZ, P6, !PT ;  /* 0x0000000514147c10 */ /* 0x000fca000b7fe4ff */
[----:B------:R0:W-:Y:S04]  /*20480*/  STL [R1+0x7e4], R20 ;  /* 0x0007e41401007387 */ /* 0x0001e80000100800 */
[----:B0-----:R-:W4:Y:S01]  /*20490*/  LDL.LU R20, [R1+0x750] ;  /* 0x0007500001147983 */ /* 0x001f220000300800 */
[----:B--2---:R-:W-:Y:S02]  /*204a0*/  IADD3 R19, P6, R19, UR6, RZ ;  /* 0x0000000613137c10 */ /* 0x004fe4000ffde0ff */
[----:B---3--:R-:W-:-:S03]  /*204b0*/  IADD3.X R245, R245, UR5, RZ, P1, !PT ;  /* 0x00000005f5f57c10 */ /* 0x008fc60008ffe4ff */
[----:B------:R0:W-:Y:S01]  /*204c0*/  STL [R1+0x7b8], R19 ;  /* 0x0007b81301007387 */ /* 0x0001e20000100800 */
[----:B------:R-:W-:Y:S02]  /*204d0*/  IADD3 R246, P1, R246, UR6, RZ ;  /* 0x00000006f6f67c10 */ /* 0x000fe4000ff3e0ff */
[----:B------:R-:W-:Y:S01]  /*204e0*/  IADD3.X R247, R247, UR5, RZ, P2, !PT ;  /* 0x00000005f7f77c10 */ /* 0x000fe200097fe4ff */
[----:B0-----:R-:W2:Y:S04]  /*204f0*/  LDL.LU R19, [R1+0x774] ;  /* 0x0007740001137983 */ /* 0x001ea80000300800 */
[----:B------:R-:W-:Y:S01]  /*20500*/  STL [R1+0x7dc], R245 ;  /* 0x0007dcf501007387 */ /* 0x000fe20000100800 */
[----:B------:R-:W-:Y:S02]  /*20510*/  IADD3 R248, P2, R248, UR6, RZ ;  /* 0x00000006f8f87c10 */ /* 0x000fe4000ff5e0ff */
[----:B------:R-:W-:Y:S01]  /*20520*/  IADD3.X R249, R249, UR5, RZ, P3, !PT ;  /* 0x00000005f9f97c10 */ /* 0x000fe20009ffe4ff */
[----:B------:R-:W-:Y:S01]  /*20530*/  STL [R1+0x7b0], R246 ;  /* 0x0007b0f601007387 */ /* 0x000fe20000100800 */
[----:B------:R-:W-:-:S03]  /*20540*/  IADD3 R21, P3, R21, UR6, RZ ;  /* 0x0000000615157c10 */ /* 0x000fc6000ff7e0ff */
[----:B------:R-:W-:Y:S01]  /*20550*/  STL [R1+0x7d4], R247 ;  /* 0x0007d4f701007387 */ /* 0x000fe20000100800 */
[----:B----4-:R-:W-:-:S03]  /*20560*/  IADD3.X R250, R250, UR5, RZ, P4, !PT ;  /* 0x00000005fafa7c10 */ /* 0x010fc6000a7fe4ff */
[----:B------:R0:W-:Y:S01]  /*20570*/  STL [R1+0x7a0], R21 ;  /* 0x0007a01501007387 */ /* 0x0001e20000100800 */
[----:B------:R-:W-:-:S03]  /*20580*/  IADD3 R251, P4, R251, UR6, RZ ;  /* 0x00000006fbfb7c10 */ /* 0x000fc6000ff9e0ff */
[----:B------:R-:W-:Y:S01]  /*20590*/  STL [R1+0x7a8], R248 ;  /* 0x0007a8f801007387 */ /* 0x000fe20000100800 */
[----:B------:R-:W-:-:S03]  /*205a0*/  IADD3.X R252, R252, UR5, RZ, P5, !PT ;  /* 0x00000005fcfc7c10 */ /* 0x000fc6000affe4ff */
[----:B0-----:R-:W3:Y:S04]  /*205b0*/  LDL.LU R21, [R1+0x748] ;  /* 0x0007480001157983 */ /* 0x001ee80000300800 */
        /* <DEDUP_REMOVED lines=29> */
[----:B------:R-:W-:-:S03]  /*20790*/  IADD3.X R22, R22, UR5, RZ, P1, !PT ;  /* 0x0000000516167c10 */ /* 0x000fc60008ffe4ff */
[----:B------:R-:W-:Y:S04]  /*207a0*/  STL [R1+0x78c], R15 ;  /* 0x00078c0f01007387 */ /* 0x000fe80000100800 */
[----:B------:R-:W-:Y:S04]  /*207b0*/  STL [R1+0x760], R16 ;  /* 0x0007601001007387 */ /* 0x000fe80000100800 */
[----:B------:R0:W-:Y:S04]  /*207c0*/  STL [R1+0x77c], R22 ;  /* 0x00077c1601007387 */ /* 0x0001e80000100800 */
[----:B------:R-:W-:Y:S04]  /*207d0*/  STL [R1+0x784], R17 ;  /* 0x0007841101007387 */ /* 0x000fe80000100800 */
[----:B0-----:R-:W4:Y:S01]  /*207e0*/  LDL.LU R22, [R1+0x76c] ;  /* 0x00076c0001167983 */ /* 0x001f220000300800 */
[----:B------:R-:W-:-:S02]  /*207f0*/  IADD3 R18, P6, R18, UR6, RZ ;  /* 0x0000000612127c10 */ /* 0x000fc4000ffde0ff */
[----:B------:R-:W-:-:S03]  /*20800*/  IADD3 R20, P1, R20, UR6, RZ ;  /* 0x0000000614147c10 */ /* 0x000fc6000ff3e0ff */
[----:B------:R-:W-:Y:S04]  /*20810*/  STL [R1+0x758], R18 ;  /* 0x0007581201007387 */ /* 0x000fe80000100800 */
[----:B------:R0:W-:Y:S04]  /*20820*/  STL [R1+0x750], R20 ;  /* 0x0007501401007387 */ /* 0x0001e80000100800 */
[----:B0-----:R-:W4:Y:S04]  /*20830*/  LDL.LU R20, [R1+0x740] ;  /* 0x0007400001147983 */ /* 0x001f280000300800 */
[----:B------:R-:W4:Y:S04]  /*20840*/  LDL.LU R245, [R1+0x764] ;  /* 0x0007640001f57983 */ /* 0x000f280000300800 */
[----:B------:R-:W4:Y:S04]  /*20850*/  LDL.LU R246, [R1+0x738] ;  /* 0x0007380001f67983 */ /* 0x000f280000300800 */
[----:B------:R-:W4:Y:S01]  /*20860*/  LDL.LU R247, [R1+0x75c] ;  /* 0x00075c0001f77983 */ /* 0x000f220000300800 */
[----:B--2---:R-:W-:-:S05]  /*20870*/  IADD3.X R19, R19, UR5, RZ, P2, !PT ;  /* 0x0000000513137c10 */ /* 0x004fca00097fe4ff */
[----:B------:R0:W-:Y:S04]  /*20880*/  STL [R1+0x774], R19 ;  /* 0x0007741301007387 */ /* 0x0001e80000100800 */
[----:B------:R-:W2:Y:S04]  /*20890*/  LDL.LU R248, [R1+0x730] ;  /* 0x0007300001f87983 */ /* 0x000ea80000300800 */
[----:B------:R-:W2:Y:S04]  /*208a0*/  LDL.LU R249, [R1+0x754] ;  /* 0x0007540001f97983 */ /* 0x000ea80000300800 */
[----:B0-----:R-:W2:Y:S04]  /*208b0*/  LDL.LU R19, [R1+0x728] ;  /* 0x0007280001137983 */ /* 0x001ea80000300800 */
[----:B------:R-:W2:Y:S04]  /*208c0*/  LDL.LU R250, [R1+0x74c] ;  /* 0x00074c0001fa7983 */ /* 0x000ea80000300800 */
[----:B------:R-:W2:Y:S01]  /*208d0*/  LDL.LU R251, [R1+0x720] ;  /* 0x0007200001fb7983 */ /* 0x000ea20000300800 */
[----:B---3--:R-:W-:-:S03]  /*208e0*/  IADD3 R21, P2, R21, UR6, RZ ;  /* 0x0000000615157c10 */ /* 0x008fc6000ff5e0ff */
[----:B------:R-:W3:Y:S04]  /*208f0*/  LDL.LU R252, [R1+0x744] ;  /* 0x0007440001fc7983 */ /* 0x000ee80000300800 */
[----:B------:R0:W-:Y:S04]  /*20900*/  STL [R1+0x748], R21 ;  /* 0x0007481501007387 */ /* 0x0001e80000100800 */
        /* <DEDUP_REMOVED lines=15> */
[----:B0-----:R-:W3:Y:S01]  /*20a00*/  LDL.LU R21, [R1+0x704] ;  /* 0x0007040001157983 */ /* 0x001ee20000300800 */
[----:B----4-:R-:W-:-:S05]  /*20a10*/  IADD3.X R22, R22, UR5, RZ, P3, !PT ;  /* 0x0000000516167c10 */ /* 0x010fca0009ffe4ff */
[----:B------:R0:W-:Y:S04]  /*20a20*/  STL [R1+0x76c], R22 ;  /* 0x00076c1601007387 */ /* 0x0001e80000100800 */
[----:B0-----:R-:W4:Y:S01]  /*20a30*/  LDL.LU R22, [R1+0x6d8] ;  /* 0x0006d80001167983 */ /* 0x001f220000300800 */
[----:B------:R-:W-:Y:S02]  /*20a40*/  IADD3 R20, P3, R20, UR6, RZ ;  /* 0x0000000614147c10 */ /* 0x000fe4000ff7e0ff */
[----:B------:R-:W-:-:S03]  /*20a50*/  IADD3.X R245, R245, UR5, RZ, P4, !PT ;  /* 0x00000005f5f57c10 */ /* 0x000fc6000a7fe4ff */
[----:B------:R0:W-:Y:S01]  /*20a60*/  STL [R1+0x740], R20 ;  /* 0x0007401401007387 */ /* 0x0001e20000100800 */
[----:B------:R-:W-:Y:S02]  /*20a70*/  IADD3 R246, P4, R246, UR6, RZ ;  /* 0x00000006f6f67c10 */ /* 0x000fe4000ff9e0ff */
[----:B------:R-:W-:Y:S01]  /*20a80*/  IADD3.X R247, R247, UR5, RZ, P5, !PT ;  /* 0x00000005f7f77c10 */ /* 0x000fe2000affe4ff */
[----:B0-----:R-:W4:Y:S04]  /*20a90*/  LDL.LU R20, [R1+0x6fc] ;  /* 0x0006fc0001147983 */ /* 0x001f280000300800 */
[----:B------:R-:W-:Y:S04]  /*20aa0*/  STL [R1+0x764], R245 ;  /* 0x000764f501007387 */ /* 0x000fe80000100800 */
[----:B------:R-:W-:Y:S04]  /*20ab0*/  STL [R1+0x738], R246 ;  /* 0x000738f601007387 */ /* 0x000fe80000100800 */
[----:B------:R-:W-:Y:S01]  /*20ac0*/  STL [R1+0x75c], R247 ;  /* 0x00075cf701007387 */ /* 0x000fe20000100800 */
[----:B--2---:R-:W-:-:S02]  /*20ad0*/  IADD3 R248, P5, R248, UR6, RZ ;  /* 0x00000006f8f87c10 */ /* 0x004fc4000ffbe0ff */
[----:B------:R-:W-:Y:S02]  /*20ae0*/  IADD3.X R249, R249, UR5, RZ, P6, !PT ;  /* 0x00000005f9f97c10 */ /* 0x000fe4000b7fe4ff */
[----:B------:R-:W-:Y:S02]  /*20af0*/  IADD3 R19, P6, R19, UR6, RZ ;  /* 0x0000000613137c10 */ /* 0x000fe4000ffde0ff */
[----:B------:R-:W-:-:S03]  /*20b00*/  IADD3.X R250, R250, UR5, RZ, P1, !PT ;  /* 0x00000005fafa7c10 */ /* 0x000fc60008ffe4ff */
[----:B------:R0:W-:Y:S01]  /*20b10*/  STL [R1+0x728], R19 ;  /* 0x0007281301007387 */ /* 0x0001e20000100800 */
[----:B------:R-:W-:-:S03]  /*20b20*/  IADD3 R251, P1, R251, UR6, RZ ;  /* 0x00000006fbfb7c10 */ /* 0x000fc6000ff3e0ff */
[----:B------:R-:W-:Y:S01]  /*20b30*/  STL [R1+0x730], R248 ;  /* 0x000730f801007387 */ /* 0x000fe20000100800 */
[----:B---3--:R-:W-:-:S03]  /*20b40*/  IADD3.X R252, R252, UR5, RZ, P2, !PT ;  /* 0x00000005fcfc7c10 */ /* 0x008fc600097fe4ff */
[----:B0-----:R-:W2:Y:S04]  /*20b50*/  LDL.LU R19, [R1+0x6d0] ;  /* 0x0006d00001137983 */ /* 0x001ea80000300800 */
        /* <DEDUP_REMOVED lines=30> */
[----:B------:R-:W-:Y:S01]  /*20d40*/  STL [R1+0x714], R15 ;  /* 0x0007140f01007387 */ /* 0x000fe20000100800 */
[----:B------:R-:W-:-:S03]  /*20d50*/  IADD3 R18, P3, R18, UR6, RZ ;  /* 0x0000000612127c10 */ /* 0x000fc6000ff7e0ff */
[----:B------:R-:W-:Y:S04]  /*20d60*/  STL [R1+0x6e8], R16 ;  /* 0x0006e81001007387 */ /* 0x000fe80000100800 */
[----:B------:R0:W-:Y:S04]  /*20d70*/  STL [R1+0x704], R21 ;  /* 0x0007041501007387 */ /* 0x0001e80000100800 */
[----:B------:R-:W-:Y:S04]  /*20d80*/  STL [R1+0x70c], R17 ;  /* 0x00070c1101007387 */ /* 0x000fe80000100800 */
[----:B0-----:R-:W3:Y:S04]  /*20d90*/  LDL.LU R21, [R1+0x6f4] ;  /* 0x0006f40001157983 */ /* 0x001ee80000300800 */
[----:B------:R-:W-:Y:S01]  /*20da0*/  STL [R1+0x6e0], R18 ;  /* 0x0006e01201007387 */ /* 0x000fe20000100800 */
[----:B----4-:R-:W-:-:S05]  /*20db0*/  IADD3 R22, P4, R22, UR6, RZ ;  /* 0x0000000616167c10 */ /* 0x010fca000ff9e0ff */
[----:B------:R0:W-:Y:S04]  /*20dc0*/  STL [R1+0x6d8], R22 ;  /* 0x0006d81601007387 */ /* 0x0001e80000100800 */
[----:B0-----:R-:W4:Y:S04]  /*20dd0*/  LDL.LU R22, [R1+0x6c8] ;  /* 0x0006c80001167983 */ /* 0x001f280000300800 */
[----:B------:R-:W4:Y:S01]  /*20de0*/  LDL.LU R245, [R1+0x6ec] ;  /* 0x0006ec0001f57983 */ /* 0x000f220000300800 */
[----:B------:R-:W-:-:S03]  /*20df0*/  IADD3.X R20, R20, UR5, RZ, P5, !PT ;  /* 0x0000000514147c10 */ /* 0x000fc6000affe4ff */
[----:B------:R-:W4:Y:S04]  /*20e00*/  LDL.LU R246, [R1+0x6c0] ;  /* 0x0006c00001f67983 */ /* 0x000f280000300800 */
[----:B------:R-:W4:Y:S04]  /*20e10*/  LDL.LU R247, [R1+0x6e4] ;  /* 0x0006e40001f77983 */ /* 0x000f280000300800 */
[----:B------:R0:W-:Y:S04]  /*20e20*/  STL [R1+0x6fc], R20 ;  /* 0x0006fc1401007387 */ /* 0x0001e80000100800 */
[----:B------:R-:W4:Y:S04]  /*20e30*/  LDL.LU R248, [R1+0x6b8] ;  /* 0x0006b80001f87983 */ /* 0x000f280000300800 */
[----:B------:R-:W4:Y:S04]  /*20e40*/  LDL.LU R249, [R1+0x6dc] ;  /* 0x0006dc0001f97983 */ /* 0x000f280000300800 */
[----:B0-----:R-:W4:Y:S04]  /*20e50*/  LDL.LU R20, [R1+0x6b0] ;  /* 0x0006b00001147983 */ /* 0x001f280000300800 */
[----:B------:R-:W4:Y:S04]  /*20e60*/  LDL.LU R250, [R1+0x6d4] ;  /* 0x0006d40001fa7983 */ /* 0x000f280000300800 */
[----:B------:R-:W4:Y:S04]  /*20e70*/  LDL.LU R251, [R1+0x6a8] ;  /* 0x0006a80001fb7983 */ /* 0x000f280000300800 */
[----:B------:R-:W4:Y:S01]  /*20e80*/  LDL.LU R252, [R1+0x6cc] ;  /* 0x0006cc0001fc7983 */ /* 0x000f220000300800 */
[----:B--2---:R-:W-:-:S05]  /*20e90*/  IADD3 R19, P5, R19, UR6, RZ ;  /* 0x0000000613137c10 */ /* 0x004fca000ffbe0ff */
[----:B------:R0:W-:Y:S04]  /*20ea0*/  STL [R1+0x6d0], R19 ;  /* 0x0006d01301007387 */ /* 0x0001e80000100800 */
[----:B------:R-:W2:Y:S04]  /*20eb0*/  LDL.LU R4, [R1+0x6a0] ;  /* 0x0006a00001047983 */ /* 0x000ea80000300800 */
        /* <DEDUP_REMOVED lines=14> */
[----:B0-----:R-:W2:Y:S01]  /*20fa0*/  LDL.LU R19, [R1+0x68c] ;  /* 0x00068c0001137983 */ /* 0x001ea20000300800 */
[----:B---3--:R-:W-:-:S05]  /*20fb0*/  IADD3.X R21, R21, UR5, RZ, P6, !PT ;  /* 0x0000000515157c10 */ /* 0x008fca000b7fe4ff */
[----:B------:R0:W-:Y:S04]  /*20fc0*/  STL [R1+0x6f4], R21 ;  /* 0x0006f41501007387 */ /* 0x0001e80000100800 */
[----:B0-----:R-:W3:Y:S01]  /*20fd0*/  LDL.LU R21, [R1+0x660] ;  /* 0x0006600001157983 */ /* 0x001ee20000300800 */
[----:B----4-:R-:W-:-:S05]  /*20fe0*/  IADD3 R22, P6, R22, UR6, RZ ;  /* 0x0000000616167c10 */ /* 0x010fca000ffde0ff */
[----:B------:R0:W-:Y:S04]  /*20ff0*/  STL [R1+0x6c8], R22 ;  /* 0x0006c81601007387 */ /* 0x0001e80000100800 */
[----:B0-----:R-:W4:Y:S01]  /*21000*/  LDL.LU R22, [R1+0x684] ;  /* 0x0006840001167983 */ /* 0x001f220000300800 */
[----:B------:R-:W-:Y:S02]  /*21010*/  IADD3.X R245, R245, UR5, RZ, P1, !PT ;  /* 0x00000005f5f57c10 */ /* 0x000fe40008ffe4ff */
[----:B------:R-:W-:Y:S02]  /*21020*/  IADD3 R246, P1, R246, UR6, RZ ;  /* 0x00000006f6f67c10 */ /* 0x000fe4000ff3e0ff */
[----:B------:R-:W-:Y:S01]  /*21030*/  IADD3.X R247, R247, UR5, RZ, P2, !PT ;  /* 0x00000005f7f77c10 */ /* 0x000fe200097fe4ff */
[----:B------:R-:W-:Y:S01]  /*21040*/  STL [R1+0x6ec], R245 ;  /* 0x0006ecf501007387 */ /* 0x000fe20000100800 */
[----:B------:R-:W-:-:S02]  /*21050*/  IADD3 R248, P2, R248, UR6, RZ ;  /* 0x00000006f8f87c10 */ /* 0x000fc4000ff5e0ff */
[----:B------:R-:W-:Y:S01]  /*21060*/  IADD3.X R249, R249, UR5, RZ, P3, !PT ;  /* 0x00000005f9f97c10 */ /* 0x000fe20009ffe4ff */
[----:B------:R-:W-:Y:S01]  /*21070*/  STL [R1+0x6c0], R246 ;  /* 0x0006c0f601007387 */ /* 0x000fe20000100800 */
[----:B------:R-:W-:-:S03]  /*21080*/  IADD3 R20, P3, R20, UR6, RZ ;  /* 0x0000000614147c10 */ /* 0x000fc6000ff7e0ff */
[----:B------:R-:W-:Y:S01]  /*21090*/  STL [R1+0x6e4], R247 ;  /* 0x0006e4f701007387 */ /* 0x000fe20000100800 */
[----:B------:R-:W-:-:S03]  /*210a0*/  IADD3.X R250, R250, UR5, RZ, P4, !PT ;  /* 0x00000005fafa7c10 */ /* 0x000fc6000a7fe4ff */
[----:B------:R0:W-:Y:S01]  /*210b0*/  STL [R1+0x6b0], R20 ;  /* 0x0006b01401007387 */ /* 0x0001e20000100800 */
[----:B------:R-:W-:-:S03]  /*210c0*/  IADD3 R251, P4, R251, UR6, RZ ;  /* 0x00000006fbfb7c10 */ /* 0x000fc6000ff9e0ff */
[----:B------:R-:W-:Y:S01]  /*210d0*/  STL [R1+0x6b8], R248 ;  /* 0x0006b8f801007387 */ /* 0x000fe20000100800 */
[----:B------:R-:W-:-:S03]  /*210e0*/  IADD3.X R252, R252, UR5, RZ, P5, !PT ;  /* 0x00000005fcfc7c10 */ /* 0x000fc6000affe4ff */
[----:B0-----:R-:W4:Y:S04]  /*210f0*/  LDL.LU R20, [R1+0x658] ;  /* 0x0006580001147983 */ /* 0x001f280000300800 */
[----:B------:R-:W-:Y:S04]  /*21100*/  STL [R1+0x6dc], R249 ;  /* 0x0006dcf901007387 */ /* 0x000fe80000100800 */
[----:B------:R-:W-:Y:S04]  /*21110*/  STL [R1+0x6d4], R250 ;  /* 0x0006d4fa01007387 */ /* 0x000fe80000100800 */
[----:B------:R-:W-:Y:S04]  /*21120*/  STL [R1+0x6a8], R251 ;  /* 0x0006a8fb01007387 */ /* 0x000fe80000100800 */
[----:B------:R-:W-:Y:S01]  /*21130*/  STL [R1+0x6cc], R252 ;  /* 0x0006ccfc01007387 */ /* 0x000fe20000100800 */
[----:B--2---:R-:W-:-:S02]  /*21140*/  IADD3 R4, P5, R4, UR6, RZ ;  /* 0x0000000604047c10 */ /* 0x004fc4000ffbe0ff */
        /* <DEDUP_REMOVED lines=26> */
[----:B------:R-:W-:Y:S02]  /*212f0*/  IADD3 R18, P6, R18, UR6, RZ ;  /* 0x0000000612127c10 */ /* 0x000fe4000ffde0ff */
[----:B------:R-:W-:-:S05]  /*21300*/  IADD3.X R19, R19, UR5, RZ, P1, !PT ;  /* 0x0000000513137c10 */ /* 0x000fca0008ffe4ff */
[----:B------:R0:W-:Y:S04]  /*21310*/  STL [R1+0x68c], R19 ;  /* 0x00068c1301007387 */ /* 0x0001e80000100800 */
[----:B------:R-:W-:Y:S04]  /*21320*/  STL [R1+0x694], R17 ;  /* 0x0006941101007387 */ /* 0x000fe80000100800 */
[----:B0-----:R-:W2:Y:S04]  /*21330*/  LDL.LU R19, [R1+0x67c] ;  /* 0x00067c0001137983 */ /* 0x001ea80000300800 */
[----:B------:R-:W-:Y:S01]  /*21340*/  STL [R1+0x668], R18 ;  /* 0x0006681201007387 */ /* 0x000fe20000100800 */
[----:B---3--:R-:W-:-:S05]  /*21350*/  IADD3 R21, P1, R21, UR6, RZ ;  /* 0x0000000615157c10 */ /* 0x008fca000ff3e0ff */
[----:B------:R0:W-:Y:S04]  /*21360*/  STL [R1+0x660], R21 ;  /* 0x0006601501007387 */ /* 0x0001e80000100800 */
[----:B0-----:R-:W3:Y:S04]  /*21370*/  LDL.LU R21, [R1+0x650] ;  /* 0x0006500001157983 */ /* 0x001ee80000300800 */
[----:B------:R-:W3:Y:S04]  /*21380*/  LDL.LU R245, [R1+0x674] ;  /* 0x0006740001f57983 */ /* 0x000ee80000300800 */
[----:B------:R-:W3:Y:S01]  /*21390*/  LDL.LU R246, [R1+0x648] ;  /* 0x0006480001f67983 */ /* 0x000ee20000300800 */
[----:B----4-:R-:W-:-:S03]  /*213a0*/  IADD3.X R22, R22, UR5, RZ, P2, !PT ;  /* 0x0000000516167c10 */ /* 0x010fc600097fe4ff */
[----:B------:R-:W4:Y:S04]  /*213b0*/  LDL.LU R247, [R1+0x66c] ;  /* 0x00066c0001f77983 */ /* 0x000f280000300800 */
[----:B------:R0:W-:Y:S04]  /*213c0*/  STL [R1+0x684], R22 ;  /* 0x0006841601007387 */ /* 0x0001e80000100800 */
[----:B------:R-:W4:Y:S04]  /*213d0*/  LDL.LU R248, [R1+0x640] ;  /* 0x0006400001f87983 */ /* 0x000f280000300800 */
[----:B------:R-:W4:Y:S04]  /*213e0*/  LDL.LU R249, [R1+0x664] ;  /* 0x0006640001f97983 */ /* 0x000f280000300800 */
[----:B0-----:R-:W4:Y:S04]  /*213f0*/  LDL.LU R22, [R1+0x638] ;  /* 0x0006380001167983 */ /* 0x001f280000300800 */
[----:B------:R-:W4:Y:S04]  /*21400*/  LDL.LU R250, [R1+0x65c] ;  /* 0x00065c0001fa7983 */ /* 0x000f280000300800 */
[----:B------:R-:W4:Y:S01]  /*21410*/  LDL.LU R251, [R1+0x630] ;  /* 0x0006300001fb7983 */ /* 0x000f220000300800 */
[----:B------:R-:W-:-:S03]  /*21420*/  IADD3 R20, P2, R20, UR6, RZ ;  /* 0x0000000614147c10 */ /* 0x000fc6000ff5e0ff */
        /* <DEDUP_REMOVED lines=22> */
[----:B------:R-:W-:-:S03]  /*21590*/  IADD3.X R245, R245, UR5, RZ, P4, !PT ;  /* 0x00000005f5f57c10 */ /* 0x000fc6000a7fe4ff */
[----:B------:R0:W-:Y:S01]  /*215a0*/  STL [R1+0x650], R21 ;  /* 0x0006501501007387 */ /* 0x0001e20000100800 */
[----:B------:R-:W-:Y:S02]  /*215b0*/  IADD3 R246, P4, R246, UR6, RZ ;  /* 0x00000006f6f67c10 */ /* 0x000fe4000ff9e0ff */
[----:B----4-:R-:W-:Y:S01]  /*215c0*/  IADD3.X R247, R247, UR5, RZ, P5, !PT ;  /* 0x00000005f7f77c10 */ /* 0x010fe2000affe4ff */
        /* <DEDUP_REMOVED lines=52> */
[----:B0-----:R-:W2:Y:S04]  /*21910*/  LDL.LU R19, [R1+0x5d8] ;  /* 0x0005d80001137983 */ /* 0x001ea80000300800 */
[----:B------:R-:W2:Y:S04]  /*21920*/  LDL.LU R245, [R1+0x5fc] ;  /* 0x0005fc0001f57983 */ /* 0x000ea80000300800 */
[----:B------:R-:W2:Y:S04]  /*21930*/  LDL.LU R246, [R1+0x5d0] ;  /* 0x0005d00001f67983 */ /* 0x000ea80000300800 */
[----:B------:R-:W2:Y:S01]  /*21940*/  LDL.LU R247, [R1+0x5f4] ;  /* 0x0005f40001f77983 */ /* 0x000ea20000300800 */
[----:B---3--:R-:W-:-:S05]  /*21950*/  IADD3.X R21, R21, UR5, RZ, P5, !PT ;  /* 0x0000000515157c10 */ /* 0x008fca000affe4ff */
[----:B------:R0:W-:Y:S04]  /*21960*/  STL [R1+0x60c], R21 ;  /* 0x00060c1501007387 */ /* 0x0001e80000100800 */
[----:B------:R-:W3:Y:S04]  /*21970*/  LDL.LU R248, [R1+0xddc] ;  /* 0x000ddc0001f87983 */ /* 0x000ee80000300800 */
[----:B------:R-:W3:Y:S04]  /*21980*/  LDL.LU R249, [R1+0x5ec] ;  /* 0x0005ec0001f97983 */ /* 0x000ee80000300800 */
[----:B0-----:R-:W3:Y:S04]  /*21990*/  LDL.LU R21, [R1+0xdd8] ;  /* 0x000dd80001157983 */ /* 0x001ee80000300800 */
[----:B------:R-:W3:Y:S04]  /*219a0*/  LDL.LU R250, [R1+0x5e4] ;  /* 0x0005e40001fa7983 */ /* 0x000ee80000300800 */
[----:B------:R-:W3:Y:S01]  /*219b0*/  LDL.LU R251, [R1+0xdd4] ;  /* 0x000dd40001fb7983 */ /* 0x000ee20000300800 */
[----:B----4-:R-:W-:-:S03]  /*219c0*/  IADD3 R22, P5, R22, UR6, RZ ;  /* 0x0000000616167c10 */ /* 0x010fc6000ffbe0ff */
        /* <DEDUP_REMOVED lines=22> */
[----:B------:R-:W-:-:S03]  /*21b30*/  IADD3.X R245, R245, UR5, RZ, P1, !PT ;  /* 0x00000005f5f57c10 */ /* 0x000fc60008ffe4ff */
[----:B------:R0:W-:Y:S01]  /*21b40*/  STL [R1+0x5d8], R19 ;  /* 0x0005d81301007387 */ /* 0x0001e20000100800 */
[----:B------:R-:W-:Y:S02]  /*21b50*/  IADD3 R246, P1, R246, UR6, RZ ;  /* 0x00000006f6f67c10 */ /* 0x000fe4000ff3e0ff */
[----:B------:R-:W-:Y:S01]  /*21b60*/  IADD3.X R247, R247, UR5, RZ, P2, !PT ;  /* 0x00000005f7f77c10 */ /* 0x000fe200097fe4ff */
[----:B0-----:R-:W2:Y:S04]  /*21b70*/  LDL.LU R19, [R1+0xdb0] ;  /* 0x000db00001137983 */ /* 0x001ea80000300800 */
[----:B------:R-:W-:Y:S01]  /*21b80*/  STL [R1+0x5fc], R245 ;  /* 0x0005fcf501007387 */ /* 0x000fe20000100800 */
[----:B---3--:R-:W-:Y:S02]  /*21b90*/  IADD3 R248, P2, R248, UR6, RZ ;  /* 0x00000006f8f87c10 */ /* 0x008fe4000ff5e0ff */
        /* <DEDUP_REMOVED lines=8> */
[----:B----4-:R-:W-:-:S03]  /*21c20*/  IADD3.X R252, R252, UR5, RZ, P5, !PT ;  /* 0x00000005fcfc7c10 */ /* 0x010fc6000affe4ff */
        /* <DEDUP_REMOVED lines=36> */
[----:B------:R-:W-:-:S05]  /*21e70*/  IADD3 R18, P6, R18, UR6, RZ ;  /* 0x0000000612127c10 */ /* 0x000fca000ffde0ff */
[----:B------:R-:W-:Y:S01]  /*21e80*/  STL [R1+0xd94], R18 ;  /* 0x000d941201007387 */ /* 0x000fe20000100800 */
[----:B------:R-:W-:-:S05]  /*21e90*/  IADD3 R20, P1, R20, UR6, RZ ;  /* 0x0000000614147c10 */ /* 0x000fca000ff3e0ff */
        /* <DEDUP_REMOVED lines=9> */
[----:B------:R-:W2:Y:S04]  /*21f30*/  LDL.LU R250, [R1+0xd64] ;  /* 0x000d640001fa7983 */ /* 0x000ea80000300800 */
[----:B------:R-:W2:Y:S04]  /*21f40*/  LDL.LU R251, [R1+0xd88] ;  /* 0x000d880001fb7983 */ /* 0x000ea80000300800 */
[----:B------:R-:W2:Y:S04]  /*21f50*/  LDL.LU R252, [R1+0xd5c] ;  /* 0x000d5c0001fc7983 */ /* 0x000ea80000300800 */
[----:B------:R-:W2:Y:S01]  /*21f60*/  LDL.LU R4, [R1+0xd80] ;  /* 0x000d800001047983 */ /* 0x000ea20000300800 */
[----:B---3--:R-:W-:-:S05]  /*21f70*/  IADD3 R21, P2, R21, UR6, RZ ;  /* 0x0000000615157c10 */ /* 0x008fca000ff5e0ff */
        /* <DEDUP_REMOVED lines=15> */
[----:B0-----:R-:W3:Y:S04]  /*22070*/  LDL.LU R19, [R1+0xd1c] ;  /* 0x000d1c0001137983 */ /* 0x001ee80000300800 */
[----:B-1----:R-:W3:Y:S01]  /*22080*/  LDL.LU R21, [R1+0xd40] ;  /* 0x000d400001157983 */ /* 0x002ee20000300800 */
        /* <DEDUP_REMOVED lines=24> */
[----:B---3--:R-:W-:Y:S02]  /*22210*/  IADD3 R5, P2, R5, UR6, RZ ;  /* 0x0000000605057c10 */ /* 0x008fe4000ff5e0ff */
        /* <DEDUP_REMOVED lines=32> */
[----:B----4-:R-:W-:-:S05]  /*22420*/  IADD3 R22, P4, R22, UR6, RZ ;  /* 0x0000000616167c10 */ /* 0x010fca000ff9e0ff */
[----:B------:R0:W-:Y:S04]  /*22430*/  STL [R1+0xd14], R22 ;  /* 0x000d141601007387 */ /* 0x0001e80000100800 */
[----:B0-----:R-:W3:Y:S04]  /*22440*/  LDL.LU R22, [R1+0xd30] ;  /* 0x000d300001167983 */ /* 0x001ee80000300800 */
[----:B------:R-:W4:Y:S04]  /*22450*/  LDL.LU R244, [R1+0xd04] ;  /* 0x000d040001f47983 */ /* 0x000f280000300800 */
[----:B------:R-:W4:Y:S01]  /*22460*/  LDL.LU R245, [R1+0xd28] ;  /* 0x000d280001f57983 */ /* 0x000f220000300800 */
[----:B------:R-:W-:-:S03]  /*22470*/  IADD3.X R20, R20, UR5, RZ, P5, !PT ;  /* 0x0000000514147c10 */ /* 0x000fc6000affe4ff */
        /* <DEDUP_REMOVED lines=25> */
[----:B--2---:R-:W-:-:S05]  /*22610*/  IADD3 R21, P5, R21, UR6, RZ ;  /* 0x0000000615157c10 */ /* 0x004fca000ffbe0ff */
[----:B------:R0:W-:Y:S04]  /*22620*/  STL [R1+0xd0c], R21 ;  /* 0x000d0c1501007387 */ /* 0x0001e80000100800 */
[----:B0-----:R-:W2:Y:S01]  /*22630*/  LDL.LU R21, [R1+0xcc0] ;  /* 0x000cc00001157983 */ /* 0x001ea20000300800 */
[----:B---3--:R-:W-:-:S05]  /*22640*/  IADD3.X R22, R22, UR5, RZ, P6, !PT ;  /* 0x0000000516167c10 */ /* 0x008fca000b7fe4ff */
[----:B------:R0:W-:Y:S04]  /*22650*/  STL [R1+0xd30], R22 ;  /* 0x000d301601007387 */ /* 0x0001e80000100800 */
[----:B0-----:R-:W3:Y:S01]  /*22660*/  LDL.LU R22, [R1+0xcb8] ;  /* 0x000cb80001167983 */ /* 0x001ee20000300800 */
[----:B----4-:R-:W-:Y:S02]  /*22670*/  IADD3 R244, P6, R244, UR6, RZ ;  /* 0x00000006f4f47c10 */ /* 0x010fe4000ffde0ff */
[----:B------:R-:W-:Y:S02]  /*22680*/  IADD3.X R245, R245, UR5, RZ, P1, !PT ;  /* 0x00000005f5f57c10 */ /* 0x000fe40008ffe4ff */
        /* <DEDUP_REMOVED lines=44> */
[----:B------:R-:W-:Y:S02]  /*22950*/  IADD3.X R20, R20, UR5, RZ, P1, !PT ;  /* 0x0000000514147c10 */ /* 0x000fe40008ffe4ff */
[----:B------:R-:W-:Y:S01]  /*22960*/  IADD3 R24, P1, R24, UR6, RZ ;  /* 0x0000000618187c10 */ /* 0x000fe2000ff3e0ff */
[----:B------:R-:W-:Y:S04]  /*22970*/  STL [R1+0xcd8], R16 ;  /* 0x000cd81001007387 */ /* 0x000fe80000100800 */
[----:B------:R-:W-:Y:S04]  /*22980*/  STL [R1+0xcac], R17 ;  /* 0x000cac1101007387 */ /* 0x000fe80000100800 */
[----:B------:R-:W-:Y:S04]  /*22990*/  STL [R1+0xcd0], R18 ;  /* 0x000cd01201007387 */ /* 0x000fe80000100800 */
[----:B------:R0:W-:Y:S04]  /*229a0*/  STL [R1+0xc9c], R24 ;  /* 0x000c9c1801007387 */ /* 0x0001e80000100800 */
[----:B------:R-:W-:Y:S04]  /*229b0*/  STL [R1+0xca4], R19 ;  /* 0x000ca41301007387 */ /* 0x000fe80000100800 */
[----:B0-----:R-:W4:Y:S04]  /*229c0*/  LDL.LU R24, [R1+0xf58] ;  /* 0x000f580001187983 */ /* 0x001f280000300800 */
[----:B------:R-:W-:Y:S01]  /*229d0*/  STL [R1+0xcc8], R20 ;  /* 0x000cc81401007387 */ /* 0x000fe20000100800 */
[----:B--2---:R-:W-:-:S02]  /*229e0*/  IADD3.X R21, R21, UR5, RZ, P2, !PT ;  /* 0x0000000515157c10 */ /* 0x004fc400097fe4ff */
[----:B------:R-:W-:-:S05]  /*229f0*/  IADD3 R26, P2, R26, UR6, RZ ;  /* 0x000000061a1a7c10 */ /* 0x000fca000ff5e0ff */
[----:B------:R0:W-:Y:S04]  /*22a00*/  STL [R1+0xc94], R26 ;  /* 0x000c941a01007387 */ /* 0x0001e80000100800 */
[----:B0-----:R-:W2:Y:S04]  /*22a10*/  LDL.LU R26, [R1+0xf54] ;  /* 0x000f5400011a7983 */ /* 0x001ea80000300800 */
[----:B------:R-:W-:Y:S01]  /*22a20*/  STL [R1+0xcc0], R21 ;  /* 0x000cc01501007387 */ /* 0x000fe20000100800 */
[----:B---3--:R-:W-:Y:S02]  /*22a30*/  IADD3.X R22, R22, UR5, RZ, P3, !PT ;  /* 0x0000000516167c10 */ /* 0x008fe40009ffe4ff */
[----:B------:R-:W-:-:S05]  /*22a40*/  IADD3 R28, P3, R28, UR6, RZ ;  /* 0x000000061c1c7c10 */ /* 0x000fca000ff7e0ff */
[----:B------:R0:W-:Y:S04]  /*22a50*/  STL [R1+0xc8c], R28 ;  /* 0x000c8c1c01007387 */ /* 0x0001e80000100800 */
[----:B0-----:R-:W3:Y:S04]  /*22a60*/  LDL.LU R28, [R1+0xf50] ;  /* 0x000f5000011c7983 */ /* 0x001ee80000300800 */
[----:B------:R-:W-:Y:S01]  /*22a70*/  STL [R1+0xcb8], R22 ;  /* 0x000cb81601007387 */ /* 0x000fe20000100800 */
[----:B------:R-:W-:Y:S02]  /*22a80*/  IADD3.X R30, R30, UR5, RZ, P1, !PT ;  /* 0x000000051e1e7c10 */ /* 0x000fe40008ffe4ff */
[----:B------:R-:W-:-:S02]  /*22a90*/  IADD3 R31, P1, R31, UR6, RZ ;  /* 0x000000061f1f7c10 */ /* 0x000fc4000ff3e0ff */
[----:B------:R-:W-:Y:S02]  /*22aa0*/  IADD3.X R32, R32, UR5, RZ, P2, !PT ;  /* 0x0000000520207c10 */ /* 0x000fe400097fe4ff */
[----:B------:R-:W-:Y:S02]  /*22ab0*/  IADD3 R33, P2, R33, UR6, RZ ;  /* 0x0000000621217c10 */ /* 0x000fe4000ff5e0ff */
[----:B------:R-:W-:Y:S02]  /*22ac0*/  IADD3.X R34, R34, UR5, RZ, P3, !PT ;  /* 0x0000000522227c10 */ /* 0x000fe40009ffe4ff */
[----:B------:R-:W-:Y:S02]  /*22ad0*/  IADD3 R35, P3, R35, UR6, RZ ;  /* 0x0000000623237c10 */ /* 0x000fe4000ff7e0ff */
        /* <DEDUP_REMOVED lines=10> */
[----:B----4-:R-:W-:Y:S02]  /*22b80*/  IADD3.X R24, R24, UR5, RZ, P4, !PT ;  /* 0x0000000518187c10 */ /* 0x010fe4000a7fe4ff */
[----:B------:R-:W-:-:S03]  /*22b90*/  IADD3 R25, P4, R25, UR6, RZ ;  /* 0x0000000619197c10 */ /* 0x000fc6000ff9e0ff */
[----:B------:R0:W-:Y:S04]  /*22ba0*/  STL [R1+0xcb0], R24 ;  /* 0x000cb01801007387 */ /* 0x0001e80000100800 */
[----:B0-----:R-:W4:Y:S04]  /*22bb0*/  LDL.LU R24, [R1+0xf4c] ;  /* 0x000f4c0001187983 */ /* 0x001f280000300800 */
[----:B------:R0:W-:Y:S04]  /*22bc0*/  STL [R1+0xc84], R25 ;  /* 0x000c841901007387 */ /* 0x0001e80000100800 */
[----:B0-----:R-:W4:Y:S01]  /*22bd0*/  LDL.LU R25, [R1+0xf48] ;  /* 0x000f480001197983 */ /* 0x001f220000300800 */
[----:B------:R-:W-:-:S02]  /*22be0*/  IADD3.X R36, R36, UR5, RZ, P4, !PT ;  /* 0x0000000524247c10 */ /* 0x000fc4000a7fe4ff */
[----:B------:R-:W-:-:S04]  /*22bf0*/  IADD3 R37, P4, R37, UR6, RZ ;  /* 0x0000000625257c10 */ /* 0x000fc8000ff9e0ff */
        /* <DEDUP_REMOVED lines=15> */
[----:B--2---:R-:W-:Y:S02]  /*22cf0*/  IADD3.X R26, R26, UR5, RZ, P5, !PT ;  /* 0x000000051a1a7c10 */ /* 0x004fe4000affe4ff */
[----:B------:R-:W-:-:S03]  /*22d00*/  IADD3 R27, P5, R27, UR6, RZ ;  /* 0x000000061b1b7c10 */ /* 0x000fc6000ffbe0ff */
[----:B------:R0:W-:Y:S04]  /*22d10*/  STL [R1+0xca8], R26 ;  /* 0x000ca81a01007387 */ /* 0x0001e80000100800 */
[----:B0-----:R-:W4:Y:S04]  /*22d20*/  LDL.LU R26, [R1+0xf44] ;  /* 0x000f4400011a7983 */ /* 0x001f280000300800 */
[----:B------:R0:W-:Y:S04]  /*22d30*/  STL [R1+0xc7c], R27 ;  /* 0x000c7c1b01007387 */ /* 0x0001e80000100800 */
[----:B0-----:R-:W4:Y:S01]  /*22d40*/  LDL.LU R27, [R1+0xf40] ;  /* 0x000f4000011b7983 */ /* 0x001f220000300800 */
[----:B---3--:R-:W-:-:S02]  /*22d50*/  IADD3.X R28, R28, UR5, RZ, P6, !PT ;  /* 0x000000051c1c7c10 */ /* 0x008fc4000b7fe4ff */
[----:B------:R-:W-:-:S03]  /*22d60*/  IADD3 R29, P6, R29, UR6, RZ ;  /* 0x000000061d1d7c10 */ /* 0x000fc6000ffde0ff */
[----:B------:R0:W-:Y:S04]  /*22d70*/  STL [R1+0xca0], R28 ;  /* 0x000ca01c01007387 */ /* 0x0001e80000100800 */
[----:B0-----:R-:W4:Y:S04]  /*22d80*/  LDL.LU R28, [R1+0xf3c] ;  /* 0x000f3c00011c7983 */ /* 0x001f280000300800 */
[----:B------:R0:W-:Y:S04]  /*22d90*/  STL [R1+0xc74], R29 ;  /* 0x000c741d01007387 */ /* 0x0001e80000100800 */
[----:B0-----:R-:W4:Y:S04]  /*22da0*/  LDL.LU R29, [R1+0xf38] ;  /* 0x000f3800011d7983 */ /* 0x001f280000300800 */
[----:B------:R0:W-:Y:S04]  /*22db0*/  STL [R1+0xc98], R30 ;  /* 0x000c981e01007387 */ /* 0x0001e80000100800 */
[----:B0-----:R-:W4:Y:S04]  /*22dc0*/  LDL.LU R30, [R1+0xf34] ;  /* 0x000f3400011e7983 */ /* 0x001f280000300800 */
[----:B------:R0:W-:Y:S01]  /*22dd0*/  STL [R1+0xc6c], R31 ;  /* 0x000c6c1f01007387 */ /* 0x0001e20000100800 */
[----:B------:R-:W-:-:S03]  /*22de0*/  IADD3.X R38, R38, UR5, RZ, P5, !PT ;  /* 0x0000000526267c10 */ /* 0x000fc6000affe4ff */
[----:B0-----:R-:W4:Y:S04]  /*22df0*/  LDL.LU R31, [R1+0xf30] ;  /* 0x000f3000011f7983 */ /* 0x001f280000300800 */
[----:B------:R0:W-:Y:S01]  /*22e00*/  STL [R1+0xc90], R32 ;  /* 0x000c902001007387 */ /* 0x0001e20000100800 */
[----:B------:R-:W-:-:S03]  /*22e10*/  IADD3 R39, P5, R39, UR6, RZ ;  /* 0x0000000627277c10 */ /* 0x000fc6000ffbe0ff */
[----:B0-----:R-:W4:Y:S04]  /*22e20*/  LDL.LU R32, [R1+0xf2c] ;  /* 0x000f2c0001207983 */ /* 0x001f280000300800 */
[----:B------:R0:W-:Y:S01]  /*22e30*/  STL [R1+0xc64], R33 ;  /* 0x000c642101007387 */ /* 0x0001e20000100800 */
[----:B------:R-:W-:-:S03]  /*22e40*/  IADD3.X R40, R40, UR5, RZ, P6, !PT ;  /* 0x0000000528287c10 */ /* 0x000fc6000b7fe4ff */
[----:B0-----:R-:W4:Y:S04]  /*22e50*/  LDL.LU R33, [R1+0xf28] ;  /* 0x000f280001217983 */ /* 0x001f280000300800 */
[----:B------:R0:W-:Y:S01]  /*22e60*/  STL [R1+0xc88], R34 ;  /* 0x000c882201007387 */ /* 0x0001e20000100800 */
[----:B------:R-:W-:-:S03]  /*22e70*/  IADD3 R41, P6, R41, UR6, RZ ;  /* 0x0000000629297c10 */ /* 0x000fc6000ffde0ff */
        /* <DEDUP_REMOVED lines=87> */
[----:B------:R0:W-:Y:S01]  /*233f0*/  STL [R1+0xbf0], R72 ;  /* 0x000bf04801007387 */ /* 0x0001e20000100800 */
[----:B------:R-:W-:-:S03]  /*23400*/  IADD3 R79, P1, R79, UR6, RZ ;  /* 0x000000064f4f7c10 */ /* 0x000fc6000ff3e0ff */
        /* <DEDUP_REMOVED lines=12> */
[----:B------:R-:W2:Y:S04]  /*234d0*/  LDL.LU R19, [R1+0xbb0] ;  /* 0x000bb00001137983 */ /* 0x000ea80000300800 */
        /* <DEDUP_REMOVED lines=9> */
[----:B------:R-:W3:Y:S04]  /*23570*/  LDL.LU R17, [R1+0xb84] ;  /* 0x000b840001117983 */ /* 0x000ee80000300800 */
[----:B------:R-:W4:Y:S04]  /*23580*/  LDL.LU R22, [R1+0xba8] ;  /* 0x000ba80001167983 */ /* 0x000f280000300800 */
        /* <DEDUP_REMOVED lines=35> */
[----:B--2---:R-:W-:-:S05]  /*237c0*/  IADD3.X R19, R19, UR5, RZ, P6, !PT ;  /* 0x0000000513137c10 */ /* 0x004fca000b7fe4ff */
[----:B------:R0:W-:Y:S04]  /*237d0*/  STL [R1+0xbb0], R19 ;  /* 0x000bb01301007387 */ /* 0x0001e80000100800 */
[----:B0-----:R-:W2:Y:S04]  /*237e0*/  LDL.LU R19, [R1+0xb60] ;  /* 0x000b600001137983 */ /* 0x001ea80000300800 */
[----:B------:R-:W2:Y:S04]  /*237f0*/  LDL.LU R11, [R1+0xb34] ;  /* 0x000b3400010b7983 */ /* 0x000ea80000300800 */
[----:B------:R-:W2:Y:S01]  /*23800*/  LDL.LU R12, [R1+0xb58] ;  /* 0x000b5800010c7983 */ /* 0x000ea20000300800 */
[----:B---3--:R-:W-:-:S02]  /*23810*/  IADD3 R17, P6, R17, UR6, RZ ;  /* 0x0000000611117c10 */ /* 0x008fc4000ffde0ff */
[----:B----4-:R-:W-:-:S03]  /*23820*/  IADD3.X R22, R22, UR5, RZ, P1, !PT ;  /* 0x0000000516167c10 */ /* 0x010fc60008ffe4ff */
[----:B------:R0:W-:Y:S04]  /*23830*/  STL [R1+0xb84], R17 ;  /* 0x000b841101007387 */ /* 0x0001e80000100800 */
[----:B------:R-:W3:Y:S04]  /*23840*/  LDL.LU R13, [R1+0xb2c] ;  /* 0x000b2c00010d7983 */ /* 0x000ee80000300800 */
[----:B------:R1:W-:Y:S04]  /*23850*/  STL [R1+0xba8], R22 ;  /* 0x000ba81601007387 */ /* 0x0003e80000100800 */
[----:B------:R-:W4:Y:S04]  /*23860*/  LDL.LU R14, [R1+0xb50] ;  /* 0x000b5000010e7983 */ /* 0x000f280000300800 */
[----:B------:R-:W4:Y:S04]  /*23870*/  LDL.LU R15, [R1+0xb24] ;  /* 0x000b2400010f7983 */ /* 0x000f280000300800 */
[----:B------:R-:W4:Y:S04]  /*23880*/  LDL.LU R16, [R1+0xb48] ;  /* 0x000b480001107983 */ /* 0x000f280000300800 */
[----:B0-----:R-:W4:Y:S04]  /*23890*/  LDL.LU R17, [R1+0xb1c] ;  /* 0x000b1c0001117983 */ /* 0x001f280000300800 */
[----:B-1----:R-:W4:Y:S01]  /*238a0*/  LDL.LU R22, [R1+0xb40] ;  /* 0x000b400001167983 */ /* 0x002f220000300800 */
[----:B------:R-:W-:-:S02]  /*238b0*/  IADD3 R246, P1, R246, UR6, RZ ;  /* 0x00000006f6f67c10 */ /* 0x000fc4000ff3e0ff */
[----:B------:R-:W-:-:S05]  /*238c0*/  IADD3.X R20, R20, UR5, RZ, P2, !PT ;  /* 0x0000000514147c10 */ /* 0x000fca00097fe4ff */
[----:B------:R0:W-:Y:S01]  /*238d0*/  STL [R1+0xba0], R20 ;  /* 0x000ba01401007387 */ /* 0x0001e20000100800 */
[----:B------:R-:W-:-:S03]  /*238e0*/  IADD3 R247, P2, R247, UR6, RZ ;  /* 0x00000006f7f77c10 */ /* 0x000fc6000ff5e0ff */
[----:B------:R-:W-:Y:S01]  /*238f0*/  STL [R1+0xb7c], R246 ;  /* 0x000b7cf601007387 */ /* 0x000fe20000100800 */
[----:B------:R-:W-:Y:S02]  /*23900*/  IADD3.X R248, R248, UR5, RZ, P3, !PT ;  /* 0x00000005f8f87c10 */ /* 0x000fe40009ffe4ff */
[----:B------:R-:W-:Y:S01]  /*23910*/  IADD3 R249, P3, R249, UR6, RZ ;  /* 0x00000006f9f97c10 */ /* 0x000fe2000ff7e0ff */
[----:B0-----:R-:W4:Y:S01]  /*23920*/  LDL.LU R20, [R1+0xb14] ;  /* 0x000b140001147983 */ /* 0x001f220000300800 */
        /* <DEDUP_REMOVED lines=21> */
[----:B------:R-:W-:Y:S02]  /*23a80*/  IADD3 R9, P2, R9, UR6, RZ ;  /* 0x0000000609097c10 */ /* 0x000fe4000ff5e0ff */
[----:B------:R-:W-:Y:S02]  /*23a90*/  IADD3.X R10, R10, UR5, RZ, P3, !PT ;  /* 0x000000050a0a7c10 */ /* 0x000fe40009ffe4ff */
[----:B------:R-:W-:Y:S01]  /*23aa0*/  IADD3 R18, P3, R18, UR6, RZ ;  /* 0x0000000612127c10 */ /* 0x000fe2000ff7e0ff */
[----:B------:R-:W-:Y:S04]  /*23ab0*/  STL [R1+0xb4c], R8 ;  /* 0x000b4c0801007387 */ /* 0x000fe80000100800 */
[----:B------:R-:W-:Y:S04]  /*23ac0*/  STL [R1+0xb44], R9 ;  /* 0x000b440901007387 */ /* 0x000fe80000100800 */
[----:B------:R0:W-:Y:S04]  /*23ad0*/  STL [R1+0xb3c], R18 ;  /* 0x000b3c1201007387 */ /* 0x0001e80000100800 */
[----:B------:R-:W-:Y:S04]  /*23ae0*/  STL [R1+0xb68], R10 ;  /* 0x000b680a01007387 */ /* 0x000fe80000100800 */
[----:B0-----:R-:W4:Y:S01]  /*23af0*/  LDL.LU R18, [R1+0xb0c] ;  /* 0x000b0c0001127983 */ /* 0x001f220000300800 */
[----:B--2---:R-:W-:-:S02]  /*23b00*/  IADD3.X R19, R19, UR5, RZ, P4, !PT ;  /* 0x0000000513137c10 */ /* 0x004fc4000a7fe4ff */
[----:B------:R-:W-:-:S03]  /*23b10*/  IADD3 R11, P4, R11, UR6, RZ ;  /* 0x000000060b0b7c10 */ /* 0x000fc6000ff9e0ff */
[----:B------:R0:W-:Y:S01]  /*23b20*/  STL [R1+0xb60], R19 ;  /* 0x000b601301007387 */ /* 0x0001e20000100800 */
[----:B------:R-:W-:-:S03]  /*23b30*/  IADD3.X R12, R12, UR5, RZ, P5, !PT ;  /* 0x000000050c0c7c10 */ /* 0x000fc6000affe4ff */
[----:B0-----:R-:W2:Y:S04]  /*23b40*/  LDL.LU R19, [R1+0xb30] ;  /* 0x000b300001137983 */ /* 0x001ea80000300800 */
[----:B------:R-:W-:Y:S04]  /*23b50*/  STL [R1+0xb34], R11 ;  /* 0x000b340b01007387 */ /* 0x000fe80000100800 */
[----:B------:R-:W-:Y:S01]  /*23b60*/  STL [R1+0xb58], R12 ;  /* 0x000b580c01007387 */ /* 0x000fe20000100800 */
[----:B---3--:R-:W-:Y:S02]  /*23b70*/  IADD3 R13, P5, R13, UR6, RZ ;  /* 0x000000060d0d7c10 */ /* 0x008fe4000ffbe0ff */
[----:B----4-:R-:W-:-:S03]  /*23b80*/  IADD3.X R14, R14, UR5, RZ, P6, !PT ;  /* 0x000000050e0e7c10 */ /* 0x010fc6000b7fe4ff */
[----:B------:R-:W-:Y:S01]  /*23b90*/  STL [R1+0xb2c], R13 ;  /* 0x000b2c0d01007387 */ /* 0x000fe20000100800 */
[----:B------:R-:W-:-:S03]  /*23ba0*/  IADD3 R15, P6, R15, UR6, RZ ;  /* 0x000000060f0f7c10 */ /* 0x000fc6000ffde0ff */
[----:B------:R-:W-:Y:S01]  /*23bb0*/  STL [R1+0xb50], R14 ;  /* 0x000b500e01007387 */ /* 0x000fe20000100800 */
[----:B------:R-:W-:-:S03]  /*23bc0*/  IADD3.X R16, R16, UR5, RZ, P1, !PT ;  /* 0x0000000510107c10 */ /* 0x000fc60008ffe4ff */
[----:B------:R-:W-:Y:S01]  /*23bd0*/  STL [R1+0xb24], R15 ;  /* 0x000b240f01007387 */ /* 0x000fe20000100800 */
[----:B------:R-:W-:-:S03]  /*23be0*/  IADD3 R17, P1, R17, UR6, RZ ;  /* 0x0000000611117c10 */ /* 0x000fc6000ff3e0ff */
[----:B------:R-:W3:Y:S01]  /*23bf0*/  LDL.LU R246, [R1+0xb04] ;  /* 0x000b040001f67983 */ /* 0x000ee20000300800 */
[----:B------:R-:W-:-:S03]  /*23c00*/  IADD3.X R22, R22, UR5, RZ, P2, !PT ;  /* 0x0000000516167c10 */ /* 0x000fc600097fe4ff */
[----:B------:R-:W-:Y:S04]  /*23c10*/  STL [R1+0xb48], R16 ;  /* 0x000b481001007387 */ /* 0x000fe80000100800 */
[----:B------:R-:W-:Y:S04]  /*23c20*/  STL [R1+0xb1c], R17 ;  /* 0x000b1c1101007387 */ /* 0x000fe80000100800 */
[----:B------:R0:W-:Y:S04]  /*23c30*/  STL [R1+0xb40], R22 ;  /* 0x000b401601007387 */ /* 0x0001e80000100800 */
[----:B0-----:R-:W4:Y:S04]  /*23c40*/  LDL.LU R22, [R1+0xb28] ;  /* 0x000b280001167983 */ /* 0x001f280000300800 */
[----:B------:R-:W4:Y:S04]  /*23c50*/  LDL.LU R247, [R1+0xafc] ;  /* 0x000afc0001f77983 */ /* 0x000f280000300800 */
[----:B------:R-:W4:Y:S04]  /*23c60*/  LDL.LU R248, [R1+0xb20] ;  /* 0x000b200001f87983 */ /* 0x000f280000300800 */
[----:B------:R-:W4:Y:S01]  /*23c70*/  LDL.LU R249, [R1+0xaf4] ;  /* 0x000af40001f97983 */ /* 0x000f220000300800 */
[----:B------:R-:W-:-:S05]  /*23c80*/  IADD3 R20, P2, R20, UR6, RZ ;  /* 0x0000000614147c10 */ /* 0x000fca000ff5e0ff */
        /* <DEDUP_REMOVED lines=9> */
[----:B0-----:R-:W4:Y:S04]  /*23d20*/  LDL.LU R20, [R1+0xaf8] ;  /* 0x000af80001147983 */ /* 0x001f280000300800 */
[----:B------:R-:W4:Y:S04]  /*23d30*/  LDL.LU R9, [R1+0xacc] ;  /* 0x000acc0001097983 */ /* 0x000f280000300800 */
[----:B------:R-:W4:Y:S01]  /*23d40*/  LDL.LU R10, [R1+0xaf0] ;  /* 0x000af000010a7983 */ /* 0x000f220000300800 */
[----:B------:R-:W-:-:S03]  /*23d50*/  IADD3.X R21, R21, UR5, RZ, P3, !PT ;  /* 0x0000000515157c10 */ /* 0x000fc60009ffe4ff */
[----:B------:R-:W4:Y:S04]  /*23d60*/  LDL.LU R17, [R1+0xac4] ;  /* 0x000ac40001117983 */ /* 0x000f280000300800 */
[----:B------:R0:W-:Y:S04]  /*23d70*/  STL [R1+0xb38], R21 ;  /* 0x000b381501007387 */ /* 0x0001e80000100800 */
[----:B0-----:R-:W4:Y:S04]  /*23d80*/  LDL.LU R21, [R1+0xae8] ;  /* 0x000ae80001157983 */ /* 0x001f280000300800 */
[----:B------:R-:W4:Y:S04]  /*23d90*/  LDL.LU R11, [R1+0xabc] ;  /* 0x000abc00010b7983 */ /* 0x000f280000300800 */
[----:B------:R-:W4:Y:S01]  /*23da0*/  LDL.LU R12, [R1+0xae0] ;  /* 0x000ae000010c7983 */ /* 0x000f220000300800 */
[----:B------:R-:W-:-:S05]  /*23db0*/  IADD3 R18, P3, R18, UR6, RZ ;  /* 0x0000000612127c10 */ /* 0x000fca000ff7e0ff */
[----:B------:R0:W-:Y:S04]  /*23dc0*/  STL [R1+0xb0c], R18 ;  /* 0x000b0c1201007387 */ /* 0x0001e80000100800 */
[----:B------:R-:W4:Y:S01]  /*23dd0*/  LDL.LU R13, [R1+0xab4] ;  /* 0x000ab400010d7983 */ /* 0x000f220000300800 */
[----:B--2---:R-:W-:-:S05]  /*23de0*/  IADD3.X R19, R19, UR5, RZ, P4, !PT ;  /* 0x0000000513137c10 */ /* 0x004fca000a7fe4ff */
[----:B------:R1:W-:Y:S04]  /*23df0*/  STL [R1+0xb30], R19 ;  /* 0x000b301301007387 */ /* 0x0003e80000100800 */
[----:B------:R-:W2:Y:S04]  /*23e00*/  LDL.LU R14, [R1+0xad8] ;  /* 0x000ad800010e7983 */ /* 0x000ea80000300800 */
[----:B------:R-:W2:Y:S04]  /*23e10*/  LDL.LU R15, [R1+0xaac] ;  /* 0x000aac00010f7983 */ /* 0x000ea80000300800 */
[----:B------:R-:W2:Y:S04]  /*23e20*/  LDL.LU R16, [R1+0xad0] ;  /* 0x000ad00001107983 */ /* 0x000ea80000300800 */
[----:B0-----:R-:W2:Y:S04]  /*23e30*/  LDL.LU R18, [R1+0xaa4] ;  /* 0x000aa40001127983 */ /* 0x001ea80000300800 */
[----:B-1----:R-:W2:Y:S01]  /*23e40*/  LDL.LU R19, [R1+0xac8] ;  /* 0x000ac80001137983 */ /* 0x002ea20000300800 */
[----:B---3--:R-:W-:-:S02]  /*23e50*/  IADD3 R246, P4, R246, UR6, RZ ;  /* 0x00000006f6f67c10 */ /* 0x008fc4000ff9e0ff */
[----:B----4-:R-:W-:Y:S02]  /*23e60*/  IADD3.X R22, R22, UR5, RZ, P5, !PT ;  /* 0x0000000516167c10 */ /* 0x010fe4000affe4ff */
[----:B------:R-:W-:-:S03]  /*23e70*/  IADD3 R247, P5, R247, UR6, RZ ;  /* 0x00000006f7f77c10 */ /* 0x000fc6000ffbe0ff */
[----:B------:R0:W-:Y:S01]  /*23e80*/  STL [R1+0xb28], R22 ;  /* 0x000b281601007387 */ /* 0x0001e20000100800 */
[----:B------:R-:W-:-:S03]  /*23e90*/  IADD3.X R248, R248, UR5, RZ, P6, !PT ;  /* 0x00000005f8f87c10 */ /* 0x000fc6000b7fe4ff */
[----:B------:R-:W-:Y:S01]  /*23ea0*/  STL [R1+0xb04], R246 ;  /* 0x000b04f601007387 */ /* 0x000fe20000100800 */
[----:B------:R-:W-:-:S03]  /*23eb0*/  IADD3 R249, P6, R249, UR6, RZ ;  /* 0x00000006f9f97c10 */ /* 0x000fc6000ffde0ff */
[----:B0-----:R-:W3:Y:S04]  /*23ec0*/  LDL.LU R22, [R1+0xa9c] ;  /* 0x000a9c0001167983 */ /* 0x001ee80000300800 */
[----:B------:R-:W-:Y:S04]  /*23ed0*/  STL [R1+0xafc], R247 ;  /* 0x000afcf701007387 */ /* 0x000fe80000100800 */
[----:B------:R-:W-:Y:S04]  /*23ee0*/  STL [R1+0xb20], R248 ;  /* 0x000b20f801007387 */ /* 0x000fe80000100800 */
[----:B------:R-:W-:Y:S01]  /*23ef0*/  STL [R1+0xaf4], R249 ;  /* 0x000af4f901007387 */ /* 0x000fe20000100800 */
[----:B------:R-:W-:-:S02]  /*23f00*/  IADD3.X R250, R250, UR5, RZ, P1, !PT ;  /* 0x00000005fafa7c10 */ /* 0x000fc40008ffe4ff */
        /* <DEDUP_REMOVED lines=14> */
[----:B------:R-:W-:-:S03]  /*23ff0*/  IADD3 R9, P5, R9, UR6, RZ ;  /* 0x0000000609097c10 */ /* 0x000fc6000ffbe0ff */
[----:B------:R0:W-:Y:S01]  /*24000*/  STL [R1+0xaf8], R20 ;  /* 0x000af81401007387 */ /* 0x0001e20000100800 */
[----:B------:R-:W-:-:S03]  /*24010*/  IADD3.X R10, R10, UR5, RZ, P6, !PT ;  /* 0x000000050a0a7c10 */ /* 0x000fc6000b7fe4ff */
[----:B------:R-:W-:Y:S01]  /*24020*/  STL [R1+0xb00], R7 ;  /* 0x000b000701007387 */ /* 0x000fe20000100800 */
[----:B------:R-:W-:-:S03]  /*24030*/  IADD3 R17, P6, R17, UR6, RZ ;  /* 0x0000000611117c10 */ /* 0x000fc6000ffde0ff */
[----:B0-----:R-:W4:Y:S04]  /*24040*/  LDL.LU R20, [R1+0xac0] ;  /* 0x000ac00001147983 */ /* 0x001f280000300800 */
[----:B------:R-:W-:Y:S04]  /*24050*/  STL [R1+0xad4], R8 ;  /* 0x000ad40801007387 */ /* 0x000fe80000100800 */
[----:B------:R-:W-:Y:S01]  /*24060*/  STL [R1+0xacc], R9 ;  /* 0x000acc0901007387 */ /* 0x000fe20000100800 */
[----:B------:R-:W-:-:S03]  /*24070*/  IADD3.X R21, R21, UR5, RZ, P1, !PT ;  /* 0x0000000515157c10 */ /* 0x000fc60008ffe4ff */
[----:B------:R0:W-:Y:S04]  /*24080*/  STL [R1+0xac4], R17 ;  /* 0x000ac41101007387 */ /* 0x0001e80000100800 */
[----:B------:R-:W-:Y:S04]  /*24090*/  STL [R1+0xaf0], R10 ;  /* 0x000af00a01007387 */ /* 0x000fe80000100800 */
[----:B0-----:R-:W4:Y:S04]  /*240a0*/  LDL.LU R17, [R1+0xa94] ;  /* 0x000a940001117983 */ /* 0x001f280000300800 */
[----:B------:R0:W-:Y:S04]  /*240b0*/  STL [R1+0xae8], R21 ;  /* 0x000ae81501007387 */ /* 0x0001e80000100800 */
[----:B0-----:R-:W4:Y:S01]  /*240c0*/  LDL.LU R21, [R1+0xab8] ;  /* 0x000ab80001157983 */ /* 0x001f220000300800 */
[----:B------:R-:W-:-:S02]  /*240d0*/  IADD3 R11, P1, R11, UR6, RZ ;  /* 0x000000060b0b7c10 */ /* 0x000fc4000ff3e0ff */
[----:B------:R-:W-:Y:S02]  /*240e0*/  IADD3.X R12, R12, UR5, RZ, P2, !PT ;  /* 0x000000050c0c7c10 */ /* 0x000fe400097fe4ff */
[----:B------:R-:W-:Y:S01]  /*240f0*/  IADD3 R13, P2, R13, UR6, RZ ;  /* 0x000000060d0d7c10 */ /* 0x000fe2000ff5e0ff */
[----:B------:R-:W-:Y:S04]  /*24100*/  STL [R1+0xabc], R11 ;  /* 0x000abc0b01007387 */ /* 0x000fe80000100800 */
[----:B------:R-:W-:Y:S04]  /*24110*/  STL [R1+0xae0], R12 ;  /* 0x000ae00c01007387 */ /* 0x000fe80000100800 */
[----:B------:R-:W-:Y:S01]  /*24120*/  STL [R1+0xab4], R13 ;  /* 0x000ab40d01007387 */ /* 0x000fe20000100800 */
[----:B--2---:R-:W-:-:S02]  /*24130*/  IADD3.X R14, R14, UR5, RZ, P3, !PT ;  /* 0x000000050e0e7c10 */ /* 0x004fc40009ffe4ff */
[----:B------:R-:W-:-:S03]  /*24140*/  IADD3 R15, P3, R15, UR6, RZ ;  /* 0x000000060f0f7c10 */ /* 0x000fc6000ff7e0ff */
[----:B------:R-:W-:Y:S01]  /*24150*/  STL [R1+0xad8], R14 ;  /* 0x000ad80e01007387 */ /* 0x000fe20000100800 */
[----:B------:R-:W-:-:S03]  /*24160*/  IADD3.X R16, R16, UR5, RZ, P4, !PT ;  /* 0x0000000510107c10 */ /* 0x000fc6000a7fe4ff */
[----:B------:R-:W-:Y:S01]  /*24170*/  STL [R1+0xaac], R15 ;  /* 0x000aac0f01007387 */ /* 0x000fe20000100800 */
[----:B------:R-:W-:-:S03]  /*24180*/  IADD3 R18, P4, R18, UR6, RZ ;  /* 0x0000000612127c10 */ /* 0x000fc6000ff9e0ff */
[----:B------:R-:W2:Y:S01]  /*24190*/  LDL.LU R246, [R1+0xa8c] ;  /* 0x000a8c0001f67983 */ /* 0x000ea20000300800 */
[----:B------:R-:W-:-:S03]  /*241a0*/  IADD3.X R19, R19, UR5, RZ, P5, !PT ;  /* 0x0000000513137c10 */ /* 0x000fc6000affe4ff */
[----:B------:R-:W-:Y:S04]  /*241b0*/  STL [R1+0xad0], R16 ;  /* 0x000ad01001007387 */ /* 0x000fe80000100800 */
[----:B------:R0:W-:Y:S04]  /*241c0*/  STL [R1+0xaa4], R18 ;  /* 0x000aa41201007387 */ /* 0x0001e80000100800 */
[----:B0-----:R-:W2:Y:S04]  /*241d0*/  LDL.LU R18, [R1+0xab0] ;  /* 0x000ab00001127983 */ /* 0x001ea80000300800 */
[----:B------:R-:W-:Y:S04]  /*241e0*/  STL [R1+0xac8], R19 ;  /* 0x000ac81301007387 */ /* 0x000fe80000100800 */
        /* <DEDUP_REMOVED lines=14> */
[----:B------:R-:W3:Y:S04]  /*242d0*/  LDL.LU R9, [R1+0xa54] ;  /* 0x000a540001097983 */ /* 0x000ee80000300800 */
[----:B------:R-:W3:Y:S04]  /*242e0*/  LDL.LU R10, [R1+0xa78] ;  /* 0x000a7800010a7983 */ /* 0x000ee80000300800 */
[----:B------:R-:W3:Y:S01]  /*242f0*/  LDL.LU R19, [R1+0xa4c] ;  /* 0x000a4c0001137983 */ /* 0x000ee20000300800 */
[----:B----4-:R-:W-:-:S05]  /*24300*/  IADD3.X R20, R20, UR5, RZ, P6, !PT ;  /* 0x0000000514147c10 */ /* 0x010fca000b7fe4ff */
[----:B------:R0:W-:Y:S04]  /*24310*/  STL [R1+0xac0], R20 ;  /* 0x000ac01401007387 */ /* 0x0001e80000100800 */
[----:B0-----:R-:W4:Y:S04]  /*24320*/  LDL.LU R20, [R1+0xa70] ;  /* 0x000a700001147983 */ /* 0x001f280000300800 */
[----:B------:R-:W4:Y:S01]  /*24330*/  LDL.LU R11, [R1+0xa44] ;  /* 0x000a4400010b7983 */ /* 0x000f220000300800 */
[----:B------:R-:W-:-:S03]  /*24340*/  IADD3 R17, P6, R17, UR6, RZ ;  /* 0x0000000611117c10 */ /* 0x000fc6000ffde0ff */
[----:B------:R-:W4:Y:S04]  /*24350*/  LDL.LU R12, [R1+0xa68] ;  /* 0x000a6800010c7983 */ /* 0x000f280000300800 */
[----:B------:R0:W-:Y:S04]  /*24360*/  STL [R1+0xa94], R17 ;  /* 0x000a941101007387 */ /* 0x0001e80000100800 */
[----:B------:R-:W4:Y:S01]  /*24370*/  LDL.LU R13, [R1+0xa3c] ;  /* 0x000a3c00010d7983 */ /* 0x000f220000300800 */
[----:B------:R-:W-:-:S05]  /*24380*/  IADD3.X R21, R21, UR5, RZ, P1, !PT ;  /* 0x0000000515157c10 */ /* 0x000fca0008ffe4ff */
[----:B------:R1:W-:Y:S04]  /*24390*/  STL [R1+0xab8], R21 ;  /* 0x000ab81501007387 */ /* 0x0003e80000100800 */
[----:B------:R-:W4:Y:S04]  /*243a0*/  LDL.LU R14, [R1+0xa60] ;  /* 0x000a6000010e7983 */ /* 0x000f280000300800 */
[----:B------:R-:W4:Y:S04]  /*243b0*/  LDL.LU R15, [R1+0xa34] ;  /* 0x000a3400010f7983 */ /* 0x000f280000300800 */
[----:B------:R-:W4:Y:S04]  /*243c0*/  LDL.LU R16, [R1+0xa58] ;  /* 0x000a580001107983 */ /* 0x000f280000300800 */
[----:B0-----:R-:W4:Y:S04]  /*243d0*/  LDL.LU R17, [R1+0xa2c] ;  /* 0x000a2c0001117983 */ /* 0x001f280000300800 */
[----:B-1----:R-:W4:Y:S01]  /*243e0*/  LDL.LU R21, [R1+0xa50] ;  /* 0x000a500001157983 */ /* 0x002f220000300800 */
[----:B--2---:R-:W-:-:S02]  /*243f0*/  IADD3 R246, P1, R246, UR6, RZ ;  /* 0x00000006f6f67c10 */ /* 0x004fc4000ff3e0ff */
[----:B------:R-:W-:-:S05]  /*24400*/  IADD3.X R18, R18, UR5, RZ, P2, !PT ;  /* 0x0000000512127c10 */ /* 0x000fca00097fe4ff */
[----:B------:R0:W-:Y:S01]  /*24410*/  STL [R1+0xab0], R18 ;  /* 0x000ab01201007387 */ /* 0x0001e20000100800 */
[----:B------:R-:W-:-:S03]  /*24420*/  IADD3 R247, P2, R247, UR6, RZ ;  /* 0x00000006f7f77c10 */ /* 0x000fc6000ff5e0ff */
[----:B------:R-:W-:Y:S01]  /*24430*/  STL [R1+0xa8c], R246 ;  /* 0x000a8cf601007387 */ /* 0x000fe20000100800 */
[----:B------:R-:W-:-:S03]  /*24440*/  IADD3.X R248, R248, UR5, RZ, P3, !PT ;  /* 0x00000005f8f87c10 */ /* 0x000fc60009ffe4ff */
[----:B0-----:R-:W2:Y:S01]  /*24450*/  LDL.LU R18, [R1+0xa24] ;  /* 0x000a240001127983 */ /* 0x001ea20000300800 */
[----:B------:R-:W-:-:S03]  /*24460*/  IADD3 R249, P3, R249, UR6, RZ ;  /* 0x00000006f9f97c10 */ /* 0x000fc6000ff7e0ff */
[----:B------:R-:W-:Y:S04]  /*24470*/  STL [R1+0xa84], R247 ;  /* 0x000a84f701007387 */ /* 0x000fe80000100800 */
[----:B------:R-:W-:Y:S04]  /*24480*/  STL [R1+0xaa8], R248 ;  /* 0x000aa8f801007387 */ /* 0x000fe80000100800 */
[----:B------:R-:W-:Y:S01]  /*24490*/  STL [R1+0xa7c], R249 ;  /* 0x000a7cf901007387 */ /* 0x000fe20000100800 */
[----:B---3--:R-:W-:Y:S02]  /*244a0*/  IADD3.X R250, R250, UR5, RZ, P4, !PT ;  /* 0x00000005fafa7c10 */ /* 0x008fe4000a7fe4ff */
        /* <DEDUP_REMOVED lines=22> */
[----:B------:R0:W-:Y:S04]  /*24610*/  STL [R1+0xa4c], R19 ;  /* 0x000a4c1301007387 */ /* 0x0001e80000100800 */
[----:B------:R-:W-:Y:S04]  /*24620*/  STL [R1+0xa78], R10 ;  /* 0x000a780a01007387 */ /* 0x000fe80000100800 */
[----:B0-----:R-:W3:Y:S01]  /*24630*/  LDL.LU R19, [R1+0xa1c] ;  /* 0x000a1c0001137983 */ /* 0x001ee20000300800 */
[----:B----4-:R-:W-:-:S02]  /*24640*/  IADD3.X R20, R20, UR5, RZ, P4, !PT ;  /* 0x0000000514147c10 */ /* 0x010fc4000a7fe4ff */
[----:B------:R-:W-:-:S03]  /*24650*/  IADD3 R11, P4, R11, UR6, RZ ;  /* 0x000000060b0b7c10 */ /* 0x000fc6000ff9e0ff */
[----:B------:R0:W-:Y:S01]  /*24660*/  STL [R1+0xa70], R20 ;  /* 0x000a701401007387 */ /* 0x0001e20000100800 */
[----:B------:R-:W-:-:S03]  /*24670*/  IADD3.X R12, R12, UR5, RZ, P5, !PT ;  /* 0x000000050c0c7c10 */ /* 0x000fc6000affe4ff */
[----:B0-----:R-:W4:Y:S01]  /*24680*/  LDL.LU R20, [R1+0xa40] ;  /* 0x000a400001147983 */ /* 0x001f220000300800 */
[----:B------:R-:W-:-:S03]  /*24690*/  IADD3 R13, P5, R13, UR6, RZ ;  /* 0x000000060d0d7c10 */ /* 0x000fc6000ffbe0ff */
[----:B------:R-:W-:Y:S04]  /*246a0*/  STL [R1+0xa44], R11 ;  /* 0x000a440b01007387 */ /* 0x000fe80000100800 */
        /* <DEDUP_REMOVED lines=8> */
[----:B------:R-:W4:Y:S01]  /*24730*/  LDL.LU R246, [R1+0xa14] ;  /* 0x000a140001f67983 */ /* 0x000f220000300800 */
        /* <DEDUP_REMOVED lines=24> */
[----:B0-----:R-:W3:Y:S04]  /*248c0*/  LDL.LU R22, [R1+0x9f8] ;  /* 0x0009f80001167983 */ /* 0x001ee80000300800 */
[----:B------:R-:W3:Y:S01]  /*248d0*/  LDL.LU R12, [R1+0x9cc] ;  /* 0x0009cc00010c7983 */ /* 0x000ee20000300800 */
[----:B------:R-:W-:-:S03]  /*248e0*/  IADD3 R19, P3, R19, UR6, RZ ;  /* 0x0000000613137c10 */ /* 0x000fc6000ff7e0ff */
[----:B------:R-:W3:Y:S04]  /*248f0*/  LDL.LU R13, [R1+0x9f0] ;  /* 0x0009f000010d7983 */ /* 0x000ee80000300800 */
[----:B------:R0:W-:Y:S04]  /*24900*/  STL [R1+0xa1c], R19 ;  /* 0x000a1c1301007387 */ /* 0x0001e80000100800 */
[----:B------:R-:W3:Y:S01]  /*24910*/  LDL.LU R14, [R1+0x9c4] ;  /* 0x0009c400010e7983 */ /* 0x000ee20000300800 */
[----:B----4-:R-:W-:-:S05]  /*24920*/  IADD3.X R20, R20, UR5, RZ, P4, !PT ;  /* 0x0000000514147c10 */ /* 0x010fca000a7fe4ff */
        /* <DEDUP_REMOVED lines=8> */
[----:B------:R0:W-:Y:S04]  /*249b0*/  STL [R1+0xa38], R21 ;  /* 0x000a381501007387 */ /* 0x0001e80000100800 */
[----:B------:R-:W-:Y:S04]  /*249c0*/  STL [R1+0xa14], R246 ;  /* 0x000a14f601007387 */ /* 0x000fe80000100800 */
[----:B0-----:R-:W4:Y:S01]  /*249d0*/  LDL.LU R21, [R1+0x9ac] ;  /* 0x0009ac0001157983 */ /* 0x001f220000300800 */
[----:B------:R-:W-:Y:S02]  /*249e0*/  IADD3 R247, P5, R247, UR6, RZ ;  /* 0x00000006f7f77c10 */ /* 0x000fe4000ffbe0ff */
[----:B------:R-:W-:-:S02]  /*249f0*/  IADD3.X R248, R248, UR5, RZ, P6, !PT ;  /* 0x00000005f8f87c10 */ /* 0x000fc4000b7fe4ff */
        /* <DEDUP_REMOVED lines=28> */
[----:B0-----:R-:W2:Y:S01]  /*24bc0*/  LDL.LU R18, [R1+0x9d0] ;  /* 0x0009d00001127983 */ /* 0x001ea20000300800 */
[----:B---3--:R-:W-:-:S02]  /*24bd0*/  IADD3.X R22, R22, UR5, RZ, P1, !PT ;  /* 0x0000000516167c10 */ /* 0x008fc40008ffe4ff */
[----:B------:R-:W-:-:S03]  /*24be0*/  IADD3 R12, P1, R12, UR6, RZ ;  /* 0x000000060c0c7c10 */ /* 0x000fc6000ff3e0ff */
[----:B------:R0:W-:Y:S01]  /*24bf0*/  STL [R1+0x9f8], R22 ;  /* 0x0009f81601007387 */ /* 0x0001e20000100800 */
[----:B------:R-:W-:-:S03]  /*24c00*/  IADD3.X R13, R13, UR5, RZ, P2, !PT ;  /* 0x000000050d0d7c10 */ /* 0x000fc600097fe4ff */
[----:B0-----:R-:W3:Y:S01]  /*24c10*/  LDL.LU R22, [R1+0x9a4] ;  /* 0x0009a40001167983 */ /* 0x001ee20000300800 */
[----:B------:R-:W-:-:S03]  /*24c20*/  IADD3 R14, P2, R14, UR6, RZ ;  /* 0x000000060e0e7c10 */ /* 0x000fc6000ff5e0ff */
[----:B------:R-:W-:Y:S04]  /*24c30*/  STL [R1+0x9cc], R12 ;  /* 0x0009cc0c01007387 */ /* 0x000fe80000100800 */
[----:B------:R-:W-:Y:S04]  /*24c40*/  STL [R1+0x9f0], R13 ;  /* 0x0009f00d01007387 */ /* 0x000fe80000100800 */
[----:B------:R-:W-:Y:S01]  /*24c50*/  STL [R1+0x9c4], R14 ;  /* 0x0009c40e01007387 */ /* 0x000fe20000100800 */
[----:B----4-:R-:W-:Y:S02]  /*24c60*/  IADD3.X R15, R15, UR5, RZ, P3, !PT ;  /* 0x000000050f0f7c10 */ /* 0x010fe40009ffe4ff */
        /* <DEDUP_REMOVED lines=32> */
[----:B--2---:R-:W-:-:S05]  /*24e70*/  IADD3.X R18, R18, UR5, RZ, P6, !PT ;  /* 0x0000000512127c10 */ /* 0x004fca000b7fe4ff */
[----:B------:R0:W-:Y:S04]  /*24e80*/  STL [R1+0x9d0], R18 ;  /* 0x0009d01201007387 */ /* 0x0001e80000100800 */
[----:B------:R-:W2:Y:S01]  /*24e90*/  LDL.LU R14, [R1+0x94c] ;  /* 0x00094c00010e7983 */ /* 0x000ea20000300800 */
[----:B---3--:R-:W-:-:S05]  /*24ea0*/  IADD3 R22, P6, R22, UR6, RZ ;  /* 0x0000000616167c10 */ /* 0x008fca000ffde0ff */
[----:B------:R1:W-:Y:S04]  /*24eb0*/  STL [R1+0x9a4], R22 ;  /* 0x0009a41601007387 */ /* 0x0003e80000100800 */
[----:B------:R-:W3:Y:S04]  /*24ec0*/  LDL.LU R15, [R1+0x970] ;  /* 0x00097000010f7983 */ /* 0x000ee80000300800 */
[----:B------:R-:W3:Y:S04]  /*24ed0*/  LDL.LU R16, [R1+0x944] ;  /* 0x0009440001107983 */ /* 0x000ee80000300800 */
[----:B------:R-:W3:Y:S04]  /*24ee0*/  LDL.LU R17, [R1+0x968] ;  /* 0x0009680001117983 */ /* 0x000ee80000300800 */
[----:B0-----:R-:W3:Y:S04]  /*24ef0*/  LDL.LU R18, [R1+0x93c] ;  /* 0x00093c0001127983 */ /* 0x001ee80000300800 */
[----:B-1----:R-:W3:Y:S01]  /*24f00*/  LDL.LU R22, [R1+0x960] ;  /* 0x0009600001167983 */ /* 0x002ee20000300800 */
[----:B----4-:R-:W-:-:S02]  /*24f10*/  IADD3.X R245, R245, UR5, RZ, P1, !PT ;  /* 0x00000005f5f57c10 */ /* 0x010fc40008ffe4ff */
[----:B------:R-:W-:Y:S02]  /*24f20*/  IADD3 R20, P1, R20, UR6, RZ ;  /* 0x0000000614147c10 */ /* 0x000fe4000ff3e0ff */
[----:B------:R-:W-:-:S03]  /*24f30*/  IADD3.X R246, R246, UR5, RZ, P2, !PT ;  /* 0x00000005f6f67c10 */ /* 0x000fc600097fe4ff */
[----:B------:R0:W-:Y:S01]  /*24f40*/  STL [R1+0x99c], R20 ;  /* 0x00099c1401007387 */ /* 0x0001e20000100800 */
[----:B------:R-:W-:-:S03]  /*24f50*/  IADD3 R247, P2, R247, UR6, RZ ;  /* 0x00000006f7f77c10 */ /* 0x000fc6000ff5e0ff */
[----:B------:R-:W-:Y:S01]  /*24f60*/  STL [R1+0x9c8], R245 ;  /* 0x0009c8f501007387 */ /* 0x000fe20000100800 */
[----:B------:R-:W-:-:S03]  /*24f70*/  IADD3.X R248, R248, UR5, RZ, P3, !PT ;  /* 0x00000005f8f87c10 */ /* 0x000fc60009ffe4ff */
[----:B0-----:R-:W4:Y:S04]  /*24f80*/  LDL.LU R20, [R1+0x934] ;  /* 0x0009340001147983 */ /* 0x001f280000300800 */
[----:B------:R-:W-:Y:S04]  /*24f90*/  STL [R1+0x9c0], R246 ;  /* 0x0009c0f601007387 */ /* 0x000fe80000100800 */
        /* <DEDUP_REMOVED lines=33> */
[----:B------:R-:W-:-:S03]  /*251b0*/  IADD3.X R13, R13, UR5, RZ, P5, !PT ;  /* 0x000000050d0d7c10 */ /* 0x000fc6000affe4ff */
[----:B------:R-:W-:Y:S04]  /*251c0*/  STL [R1+0x954], R12 ;  /* 0x0009540c01007387 */ /* 0x000fe80000100800 */
[----:B------:R-:W-:Y:S01]  /*251d0*/  STL [R1+0x978], R13 ;  /* 0x0009780d01007387 */ /* 0x000fe20000100800 */
[----:B--2---:R-:W-:-:S05]  /*251e0*/  IADD3 R14, P5, R14, UR6, RZ ;  /* 0x000000060e0e7c10 */ /* 0x004fca000ffbe0ff */
[----:B------:R-:W-:Y:S01]  /*251f0*/  STL [R1+0x94c], R14 ;  /* 0x00094c0e01007387 */ /* 0x000fe20000100800 */
[----:B---3--:R-:W-:Y:S02]  /*25200*/  IADD3.X R15, R15, UR5, RZ, P6, !PT ;  /* 0x000000050f0f7c10 */ /* 0x008fe4000b7fe4ff */
        /* <DEDUP_REMOVED lines=8> */
[----:B------:R-:W-:Y:S04]  /*25290*/  STL [R1+0x93c], R18 ;  /* 0x00093c1201007387 */ /* 0x000fe80000100800 */
[----:B------:R0:W-:Y:S04]  /*252a0*/  STL [R1+0x960], R22 ;  /* 0x0009601601007387 */ /* 0x0001e80000100800 */
[----:B0-----:R-:W3:Y:S04]  /*252b0*/  LDL.LU R22, [R1+0x924] ;  /* 0x0009240001167983 */ /* 0x001ee80000300800 */
[----:B------:R-:W3:Y:S04]  /*252c0*/  LDL.LU R246, [R1+0x948] ;  /* 0x0009480001f67983 */ /* 0x000ee80000300800 */
[----:B------:R-:W3:Y:S04]  /*252d0*/  LDL.LU R247, [R1+0x91c] ;  /* 0x00091c0001f77983 */ /* 0x000ee80000300800 */
[----:B------:R-:W3:Y:S01]  /*252e0*/  LDL.LU R248, [R1+0x940] ;  /* 0x0009400001f87983 */ /* 0x000ee20000300800 */
[----:B----4-:R-:W-:-:S05]  /*252f0*/  IADD3 R20, P2, R20, UR6, RZ ;  /* 0x0000000614147c10 */ /* 0x010fca000ff5e0ff */
        /* <DEDUP_REMOVED lines=17> */
[----:B------:R-:W-:-:S05]  /*25410*/  IADD3.X R19, R19, UR5, RZ, P3, !PT ;  /* 0x0000000513137c10 */ /* 0x000fca0009ffe4ff */
[----:B------:R0:W-:Y:S04]  /*25420*/  STL [R1+0x958], R19 ;  /* 0x0009581301007387 */ /* 0x0001e80000100800 */
[----:B------:R-:W4:Y:S01]  /*25430*/  LDL.LU R14, [R1+0x8e8] ;  /* 0x0008e800010e7983 */ /* 0x000f220000300800 */
[----:B------:R-:W-:-:S05]  /*25440*/  IADD3 R21, P3, R21, UR6, RZ ;  /* 0x0000000615157c10 */ /* 0x000fca000ff7e0ff */
[----:B------:R1:W-:Y:S04]  /*25450*/  STL [R1+0x92c], R21 ;  /* 0x00092c1501007387 */ /* 0x0003e80000100800 */
[----:B------:R-:W4:Y:S04]  /*25460*/  LDL.LU R15, [R1+0x5c0] ;  /* 0x0005c000010f7983 */ /* 0x000f280000300800 */
[----:B------:R-:W4:Y:S04]  /*25470*/  LDL.LU R16, [R1+0x5b4] ;  /* 0x0005b40001107983 */ /* 0x000f280000300800 */
[----:B------:R-:W4:Y:S04]  /*25480*/  LDL.LU R17, [R1+0x8e0] ;  /* 0x0008e00001117983 */ /* 0x000f280000300800 */
[----:B0-----:R-:W4:Y:S04]  /*25490*/  LDL.LU R19, [R1+0x5ac] ;  /* 0x0005ac0001137983 */ /* 0x001f280000300800 */
[----:B-1----:R-:W4:Y:S01]  /*254a0*/  LDL.LU R21, [R1+0x8dc] ;  /* 0x0008dc0001157983 */ /* 0x002f220000300800 */
[----:B--2---:R-:W-:-:S02]  /*254b0*/  IADD3.X R245, R245, UR5, RZ, P4, !PT ;  /* 0x00000005f5f57c10 */ /* 0x004fc4000a7fe4ff */
[----:B---3--:R-:W-:Y:S02]  /*254c0*/  IADD3 R22, P4, R22, UR6, RZ ;  /* 0x0000000616167c10 */ /* 0x008fe4000ff9e0ff */
[----:B------:R-:W-:-:S03]  /*254d0*/  IADD3.X R246, R246, UR5, RZ, P5, !PT ;  /* 0x00000005f6f67c10 */ /* 0x000fc6000affe4ff */
[----:B------:R0:W-:Y:S01]  /*254e0*/  STL [R1+0x924], R22 ;  /* 0x0009241601007387 */ /* 0x0001e20000100800 */
[----:B------:R-:W-:-:S03]  /*254f0*/  IADD3 R247, P5, R247, UR6, RZ ;  /* 0x00000006f7f77c10 */ /* 0x000fc6000ffbe0ff */
[----:B------:R-:W-:Y:S01]  /*25500*/  STL [R1+0x950], R245 ;  /* 0x000950f501007387 */ /* 0x000fe20000100800 */
[----:B------:R-:W-:-:S03]  /*25510*/  IADD3.X R248, R248, UR5, RZ, P6, !PT ;  /* 0x00000005f8f87c10 */ /* 0x000fc6000b7fe4ff */
[----:B0-----:R-:W2:Y:S04]  /*25520*/  LDL.LU R22, [R1+0x5a4] ;  /* 0x0005a40001167983 */ /* 0x001ea80000300800 */
[----:B------:R-:W-:Y:S04]  /*25530*/  STL [R1+0x948], R246 ;  /* 0x000948f601007387 */ /* 0x000fe80000100800 */
[----:B------:R-:W-:Y:S04]  /*25540*/  STL [R1+0x91c], R247 ;  /* 0x00091cf701007387 */ /* 0x000fe80000100800 */
[----:B------:R-:W-:Y:S01]  /*25550*/  STL [R1+0x940], R248 ;  /* 0x000940f801007387 */ /* 0x000fe20000100800 */
[----:B----4-:R-:W-:-:S02]  /*25560*/  IADD3 R249, P6, R249, UR6, RZ ;  /* 0x00000006f9f97c10 */ /* 0x010fc4000ffde0ff */
        /* <DEDUP_REMOVED lines=28> */
[----:B0-----:R-:W3:Y:S04]  /*25730*/  LDL.LU R18, [R1+0x5bc] ;  /* 0x0005bc0001127983 */ /* 0x001ee80000300800 */
[----:B------:R0:W-:Y:S04]  /*25740*/  STL [R1+0x908], R20 ;  /* 0x0009081401007387 */ /* 0x0001e80000100800 */
        /* <DEDUP_REMOVED lines=35> */
[----:B0-----:R-:W2:Y:S04]  /*25980*/  LDL.LU R22, [R1+0x578] ;  /* 0x0005780001167983 */ /* 0x001ea80000300800 */
[----:B------:R-:W2:Y:S04]  /*25990*/  LDL.LU R12, [R1+0x54c] ;  /* 0x00054c00010c7983 */ /* 0x000ea80000300800 */
[----:B------:R-:W2:Y:S01]  /*259a0*/  LDL.LU R13, [R1+0x570] ;  /* 0x00057000010d7983 */ /* 0x000ea20000300800 */
[----:B---3--:R-:W-:-:S05]  /*259b0*/  IADD3.X R18, R18, UR4, RZ, P6, !PT ;  /* 0x0000000412127c10 */ /* 0x008fca000b7fe4ff */
[----:B------:R0:W-:Y:S04]  /*259c0*/  STL [R1+0x5bc], R18 ;  /* 0x0005bc1201007387 */ /* 0x0001e80000100800 */
[----:B------:R-:W3:Y:S01]  /*259d0*/  LDL.LU R14, [R1+0x544] ;  /* 0x00054400010e7983 */ /* 0x000ee20000300800 */
[----:B----4-:R-:W-:-:S05]  /*259e0*/  IADD3 R20, P6, R20, UR7, RZ ;  /* 0x0000000714147c10 */ /* 0x010fca000ffde0ff */
[----:B------:R1:W-:Y:S04]  /*259f0*/  STL [R1+0x59c], R20 ;  /* 0x00059c1401007387 */ /* 0x0003e80000100800 */
[----:B------:R-:W4:Y:S04]  /*25a00*/  LDL.LU R15, [R1+0x568] ;  /* 0x00056800010f7983 */ /* 0x000f280000300800 */
[----:B------:R-:W4:Y:S04]  /*25a10*/  LDL.LU R16, [R1+0x53c] ;  /* 0x00053c0001107983 */ /* 0x000f280000300800 */
[----:B------:R-:W4:Y:S04]  /*25a20*/  LDL.LU R17, [R1+0x560] ;  /* 0x0005600001117983 */ /* 0x000f280000300800 */
[----:B0-----:R-:W4:Y:S04]  /*25a30*/  LDL.LU R18, [R1+0x534] ;  /* 0x0005340001127983 */ /* 0x001f280000300800 */
[----:B-1----:R-:W4:Y:S01]  /*25a40*/  LDL.LU R20, [R1+0x558] ;  /* 0x0005580001147983 */ /* 0x002f220000300800 */
[----:B------:R-:W-:-:S02]  /*25a50*/  IADD3.X R245, R245, UR4, RZ, P1, !PT ;  /* 0x00000004f5f57c10 */ /* 0x000fc40008ffe4ff */
[----:B------:R-:W-:-:S05]  /*25a60*/  IADD3 R21, P1, R21, UR7, RZ ;  /* 0x0000000715157c10 */ /* 0x000fca000ff3e0ff */
[----:B------:R0:W-:Y:S04]  /*25a70*/  STL [R1+0x594], R21 ;  /* 0x0005941501007387 */ /* 0x0001e80000100800 */
[----:B------:R-:W-:Y:S04]  /*25a80*/  STL [R1+0x8ec], R245 ;  /* 0x0008ecf501007387 */ /* 0x000fe80000100800 */
[----:B0-----:R-:W4:Y:S01]  /*25a90*/  LDL.LU R21, [R1+0x52c] ;  /* 0x00052c0001157983 */ /* 0x001f220000300800 */
[----:B------:R-:W-:Y:S02]  /*25aa0*/  IADD3.X R246, R246, UR4, RZ, P2, !PT ;  /* 0x00000004f6f67c10 */ /* 0x000fe400097fe4ff */
[----:B------:R-:W-:-:S02]  /*25ab0*/  IADD3 R247, P2, R247, UR7, RZ ;  /* 0x00000007f7f77c10 */ /* 0x000fc4000ff5e0ff */
[----:B------:R-:W-:Y:S01]  /*25ac0*/  IADD3.X R248, R248, UR4, RZ, P3, !PT ;  /* 0x00000004f8f87c10 */ /* 0x000fe20009ffe4ff */
        /* <DEDUP_REMOVED lines=32> */
[----:B0-----:R-:W2:Y:S04]  /*25cd0*/  LDL.LU R19, [R1+0x550] ;  /* 0x0005500001137983 */ /* 0x001ea80000300800 */
[----:B------:R0:W-:Y:S04]  /*25ce0*/  STL [R1+0x578], R22 ;  /* 0x0005781601007387 */ /* 0x0001e80000100800 */
[----:B0-----:R-:W2:Y:S04]  /*25cf0*/  LDL.LU R22, [R1+0x524] ;  /* 0x0005240001167983 */ /* 0x001ea80000300800 */
[----:B------:R0:W-:Y:S04]  /*25d00*/  STL [R1+0x54c], R12 ;  /* 0x00054c0c01007387 */ /* 0x0001e80000100800 */
[----:B------:R-:W-:Y:S01]  /*25d10*/  STL [R1+0x570], R13 ;  /* 0x0005700d01007387 */ /* 0x000fe20000100800 */
[----:B---3--:R-:W-:-:S05]  /*25d20*/  IADD3 R14, P5, R14, UR7, RZ ;  /* 0x000000070e0e7c10 */ /* 0x008fca000ffbe0ff */
[----:B------:R-:W-:Y:S01]  /*25d30*/  STL [R1+0x544], R14 ;  /* 0x0005440e01007387 */ /* 0x000fe20000100800 */
[----:B----4-:R-:W-:Y:S02]  /*25d40*/  IADD3.X R15, R15, UR4, RZ, P6, !PT ;  /* 0x000000040f0f7c10 */ /* 0x010fe4000b7fe4ff */
        /* <DEDUP_REMOVED lines=9> */
[----:B------:R-:W4:Y:S04]  /*25de0*/  LDL.LU R246, [R1+0x51c] ;  /* 0x00051c0001f67983 */ /* 0x000f280000300800 */
[----:B------:R1:W-:Y:S04]  /*25df0*/  STL [R1+0x558], R20 ;  /* 0x0005581401007387 */ /* 0x0003e80000100800 */
        /* <DEDUP_REMOVED lines=17> */
[----:B-1----:R-:W4:Y:S04]  /*25f10*/  LDL.LU R20, [R1+0x4dc] ;  /* 0x0004dc0001147983 */ /* 0x002f280000300800 */
[----:B------:R-:W4:Y:S04]  /*25f20*/  LDL.LU R21, [R1+0x500] ;  /* 0x0005000001157983 */ /* 0x000f280000300800 */
[----:B------:R-:W4:Y:S04]  /*25f30*/  LDL.LU R13, [R1+0x4d4] ;  /* 0x0004d400010d7983 */ /* 0x000f280000300800 */
[----:B------:R-:W4:Y:S01]  /*25f40*/  LDL.LU R14, [R1+0x4f8] ;  /* 0x0004f800010e7983 */ /* 0x000f220000300800 */
[----:B--2---:R-:W-:-:S05]  /*25f50*/  IADD3.X R19, R19, UR4, RZ, P3, !PT ;  /* 0x0000000413137c10 */ /* 0x004fca0009ffe4ff */
[----:B------:R0:W-:Y:S04]  /*25f60*/  STL [R1+0x550], R19 ;  /* 0x0005501301007387 */ /* 0x0001e80000100800 */
[----:B------:R-:W2:Y:S01]  /*25f70*/  LDL.LU R15, [R1+0x4cc] ;  /* 0x0004cc00010f7983 */ /* 0x000ea20000300800 */
[----:B------:R-:W-:-:S05]  /*25f80*/  IADD3 R22, P3, R22, UR7, RZ ;  /* 0x0000000716167c10 */ /* 0x000fca000ff7e0ff */
[----:B------:R1:W-:Y:S04]  /*25f90*/  STL [R1+0x524], R22 ;  /* 0x0005241601007387 */ /* 0x0003e80000100800 */
[----:B------:R-:W2:Y:S04]  /*25fa0*/  LDL.LU R16, [R1+0x4f0] ;  /* 0x0004f00001107983 */ /* 0x000ea80000300800 */
[----:B------:R-:W2:Y:S04]  /*25fb0*/  LDL.LU R17, [R1+0x4c4] ;  /* 0x0004c40001117983 */ /* 0x000ea80000300800 */
[----:B------:R-:W2:Y:S04]  /*25fc0*/  LDL.LU R18, [R1+0x4e8] ;  /* 0x0004e80001127983 */ /* 0x000ea80000300800 */
[----:B0-----:R-:W2:Y:S04]  /*25fd0*/  LDL.LU R19, [R1+0x4bc] ;  /* 0x0004bc0001137983 */ /* 0x001ea80000300800 */
[----:B-1----:R-:W2:Y:S01]  /*25fe0*/  LDL.LU R22, [R1+0x4e0] ;  /* 0x0004e00001167983 */ /* 0x002ea20000300800 */
[----:B---3--:R-:W-:-:S05]  /*25ff0*/  IADD3.X R245, R245, UR4, RZ, P4, !PT ;  /* 0x00000004f5f57c10 */ /* 0x008fca000a7fe4ff */
[----:B------:R-:W-:Y:S01]  /*26000*/  STL [R1+0x548], R245 ;  /* 0x000548f501007387 */ /* 0x000fe20000100800 */
[----:B----4-:R-:W-:Y:S02]  /*26010*/  IADD3 R246, P4, R246, UR7, RZ ;  /* 0x00000007f6f67c10 */ /* 0x010fe4000ff9e0ff */
[----:B------:R-:W-:-:S03]  /*26020*/  IADD3.X R247, R247, UR4, RZ, P5, !PT ;  /* 0x00000004f7f77c10 */ /* 0x000fc6000affe4ff */
[----:B------:R-:W-:Y:S01]  /*26030*/  STL [R1+0x51c], R246 ;  /* 0x00051cf601007387 */ /* 0x000fe20000100800 */
[----:B------:R-:W-:-:S03]  /*26040*/  IADD3 R248, P5, R248, UR7, RZ ;  /* 0x00000007f8f87c10 */ /* 0x000fc6000ffbe0ff */
[----:B------:R-:W-:Y:S01]  /*26050*/  STL [R1+0x540], R247 ;  /* 0x000540f701007387 */ /* 0x000fe20000100800 */
[----:B------:R-:W-:-:S03]  /*26060*/  IADD3.X R249, R249, UR4, RZ, P6, !PT ;  /* 0x00000004f9f97c10 */ /* 0x000fc6000b7fe4ff */
[----:B------:R-:W-:Y:S04]  /*26070*/  STL [R1+0x514], R248 ;  /* 0x000514f801007387 */ /* 0x000fe80000100800 */
[----:B------:R-:W-:Y:S01]  /*26080*/  STL [R1+0x538], R249 ;  /* 0x000538f901007387 */ /* 0x000fe20000100800 */
[----:B------:R-:W-:Y:S02]  /*26090*/  IADD3 R250, P6, R250, UR7, RZ ;  /* 0x00000007fafa7c10 */ /* 0x000fe4000ffde0ff */
        /* <DEDUP_REMOVED lines=26> */
[----:B0-----:R-:W3:Y:S04]  /*26240*/  LDL.LU R20, [R1+0x4b4] ;  /* 0x0004b40001147983 */ /* 0x001ee80000300800 */
        /* <DEDUP_REMOVED lines=8> */
[----:B------:R-:W-:Y:S02]  /*262d0*/  IADD3.X R16, R16, UR4, RZ, P3, !PT ;  /* 0x0000000410107c10 */ /* 0x000fe40009ffe4ff */
        /* <DEDUP_REMOVED lines=9> */
[----:B------:R-:W2:Y:S04]  /*26370*/  LDL.LU R245, [R1+0x4d0] ;  /* 0x0004d00001f57983 */ /* 0x000ea80000300800 */
        /* <DEDUP_REMOVED lines=18> */
[----:B-1----:R-:W2:Y:S04]  /*264a0*/  LDL.LU R22, [R1+0x488] ;  /* 0x0004880001167983 */ /* 0x002ea80000300800 */
[----:B------:R-:W2:Y:S04]  /*264b0*/  LDL.LU R13, [R1+0x45c] ;  /* 0x00045c00010d7983 */ /* 0x000ea80000300800 */
[----:B------:R-:W2:Y:S01]  /*264c0*/  LDL.LU R14, [R1+0x480] ;  /* 0x00048000010e7983 */ /* 0x000ea20000300800 */
[----:B---3--:R-:W-:-:S05]  /*264d0*/  IADD3 R20, P5, R20, UR7, RZ ;  /* 0x0000000714147c10 */ /* 0x008fca000ffbe0ff */
        /* <DEDUP_REMOVED lines=53> */
[----:B------:R-:W-:Y:S04]  /*26830*/  STL [R1+0x45c], R13 ;  /* 0x00045c0d01007387 */ /* 0x000fe80000100800 */
        /* <DEDUP_REMOVED lines=12> */
[----:B------:R0:W-:Y:S04]  /*26900*/  STL [R1+0x444], R20 ;  /* 0x0004441401007387 */ /* 0x0001e80000100800 */
        /* <DEDUP_REMOVED lines=21> */
[----:B------:R-:W4:Y:S01]  /*26a60*/  LDL.LU R14, [R1+0x408] ;  /* 0x00040800010e7983 */ /* 0x000f220000300800 */
[----:B--2---:R-:W-:-:S05]  /*26a70*/  IADD3 R19, P2, R19, UR7, RZ ;  /* 0x0000000713137c10 */ /* 0x004fca000ff5e0ff */
[----:B------:R0:W-:Y:S04]  /*26a80*/  STL [R1+0x43c], R19 ;  /* 0x00043c1301007387 */ /* 0x0001e80000100800 */
[----:B------:R-:W2:Y:S01]  /*26a90*/  LDL.LU R15, [R1+0x3dc] ;  /* 0x0003dc00010f7983 */ /* 0x000ea20000300800 */
[----:B------:R-:W-:-:S05]  /*26aa0*/  IADD3.X R22, R22, UR4, RZ, P3, !PT ;  /* 0x0000000416167c10 */ /* 0x000fca0009ffe4ff */
[----:B------:R1:W-:Y:S04]  /*26ab0*/  STL [R1+0x460], R22 ;  /* 0x0004601601007387 */ /* 0x0003e80000100800 */
[----:B------:R-:W2:Y:S04]  /*26ac0*/  LDL.LU R16, [R1+0x400] ;  /* 0x0004000001107983 */ /* 0x000ea80000300800 */
[----:B------:R-:W2:Y:S04]  /*26ad0*/  LDL.LU R17, [R1+0x3d4] ;  /* 0x0003d40001117983 */ /* 0x000ea80000300800 */
[----:B------:R-:W2:Y:S04]  /*26ae0*/  LDL.LU R18, [R1+0x3f8] ;  /* 0x0003f80001127983 */ /* 0x000ea80000300800 */
[----:B0-----:R-:W2:Y:S04]  /*26af0*/  LDL.LU R19, [R1+0x3cc] ;  /* 0x0003cc0001137983 */ /* 0x001ea80000300800 */
[----:B-1----:R-:W2:Y:S01]  /*26b00*/  LDL.LU R22, [R1+0x3f0] ;  /* 0x0003f00001167983 */ /* 0x002ea20000300800 */
        /* <DEDUP_REMOVED lines=44> */
[----:B------:R0:W-:Y:S04]  /*26dd0*/  STL [R1+0x3e4], R13 ;  /* 0x0003e40d01007387 */ /* 0x0001e80000100800 */
        /* <DEDUP_REMOVED lines=85> */
[----:B------:R1:W-:Y:S04]  /*27330*/  STL [R1+0x3a0], R12 ;  /* 0x0003a00c01007387 */ /* 0x0003e80000100800 */
[----:B0-----:R-:W2:Y:S04]  /*27340*/  LDL.LU R22, [R1+0x34c] ;  /* 0x00034c0001167983 */ /* 0x001ea80000300800 */
[----:B------:R-:W-:Y:S04]  /*27350*/  STL [R1+0x374], R13 ;  /* 0x0003740d01007387 */ /* 0x000fe80000100800 */
        /* <DEDUP_REMOVED lines=32> */
[----:B-1----:R-:W4:Y:S04]  /*27560*/  LDL.LU R12, [R1+0x328] ;  /* 0x00032800010c7983 */ /* 0x002f280000300800 */
        /* <DEDUP_REMOVED lines=11> */
[----:B0-----:R-:W2:Y:S01]  /*27620*/  LDL.LU R22, [R1+0x300] ;  /* 0x0003000001167983 */ /* 0x001ea20000300800 */
        /* <DEDUP_REMOVED lines=37> */
[----:B------:R0:W-:Y:S04]  /*27880*/  STL [R1+0x2fc], R21 ;  /* 0x0002fc1501007387 */ /* 0x0001e80000100800 */
[----:B------:R1:W-:Y:S04]  /*27890*/  STL [R1+0x304], R11 ;  /* 0x0003040b01007387 */ /* 0x0003e80000100800 */
[----:B0-----:R-:W3:Y:S01]  /*278a0*/  LDL.LU R21, [R1+0x2d4] ;  /* 0x0002d40001157983 */ /* 0x001ee20000300800 */
[----:B------:R-:W-:-:S02]  /*278b0*/  IADD3.X R13, R13, UR4, RZ, P1, !PT ;  /* 0x000000040d0d7c10 */ /* 0x000fc40008ffe4ff */
[----:B------:R-:W-:Y:S02]  /*278c0*/  IADD3 R14, P1, R14, UR7, RZ ;  /* 0x000000070e0e7c10 */ /* 0x000fe4000ff3e0ff */
[----:B------:R-:W-:Y:S01]  /*278d0*/  IADD3.X R15, R15, UR4, RZ, P2, !PT ;  /* 0x000000040f0f7c10 */ /* 0x000fe200097fe4ff */
[----:B------:R0:W-:Y:S04]  /*278e0*/  STL [R1+0x328], R12 ;  /* 0x0003280c01007387 */ /* 0x0001e80000100800 */
        /* <DEDUP_REMOVED lines=9> */
[----:B------:R-:W-:Y:S04]  /*27980*/  STL [R1+0x2e4], R18 ;  /* 0x0002e41201007387 */ /* 0x000fe80000100800 */
[----:B------:R-:W2:Y:S01]  /*27990*/  LDL.LU R243, [R1+0x2f8] ;  /* 0x0002f80001f37983 */ /* 0x000ea20000300800 */
[----:B------:R-:W-:-:S03]  /*279a0*/  IADD3 R20, P4, R20, UR7, RZ ;  /* 0x0000000714147c10 */ /* 0x000fc6000ff9e0ff */
[----:B------:R-:W-:Y:S01]  /*279b0*/  STL [R1+0x308], R19 ;  /* 0x0003081301007387 */ /* 0x000fe20000100800 */
[----:B------:R-:W-:-:S03]  /*279c0*/  IADD3.X R22, R22, UR4, RZ, P5, !PT ;  /* 0x0000000416167c10 */ /* 0x000fc6000affe4ff */
        /* <DEDUP_REMOVED lines=22> */
[----:B------:R-:W4:Y:S04]  /*27b30*/  LDL.LU R14, [R1+0x27c] ;  /* 0x00027c00010e7983 */ /* 0x000f280000300800 */
[----:B------:R-:W4:Y:S01]  /*27b40*/  LDL.LU R15, [R1+0x2a0] ;  /* 0x0002a000010f7983 */ /* 0x000f220000300800 */
[----:B------:R-:W-:-:S02]  /*27b50*/  WARPGROUP.DEPBAR.LE gsb0, 0x0 ;  /* 0x00008000000079c5 */ /* 0x000fc40000010000 */
[----:B------:R-:W-:Y:S01]  /*27b60*/  WARPGROUP.ARRIVE ;  /* 0x00000000000079c5 */ /* 0x000fe20000000000 */
[----:B------:R-:W-:Y:S01]  /*27b70*/  UMOV UR26, UR22 ;  /* 0x00000016001a7c82 */ /* 0x000fe20008000000 */
[----:B------:R-:W-:-:S04]  /*27b80*/  UMOV UR27, UR23 ;  /* 0x00000017001b7c82 */ /* 0x000fc80008000000 */
[----:B------:R-:W-:Y:S01]  /*27b90*/  QGMMA.64x128x32.F32.E4M3.E4M3 R88, gdesc[UR24], R88, gsb0 ;  /* 0x01e00000185879f3 */ /* 0x000fe20008000858 */
[----:B---3--:R-:W-:-:S05]  /*27ba0*/  IADD3 R21, P5, R21, UR7, RZ ;  /* 0x0000000715157c10 */ /* 0x008fca000ffbe0ff */
[----:B------:R0:W-:Y:S04]  /*27bb0*/  STL [R1+0x2d4], R21 ;  /* 0x0002d41501007387 */ /* 0x0001e80000100800 */
[----:B------:R-:W3:Y:S04]  /*27bc0*/  LDL.LU R16, [R1+0x274] ;  /* 0x0002740001107983 */ /* 0x000ee80000300800 */
[----:B------:R-:W3:Y:S04]  /*27bd0*/  LDL.LU R17, [R1+0x298] ;  /* 0x0002980001117983 */ /* 0x000ee80000300800 */
[----:B------:R-:W3:Y:S04]  /*27be0*/  LDL.LU R18, [R1+0x26c] ;  /* 0x00026c0001127983 */ /* 0x000ee80000300800 */
[----:B------:R-:W3:Y:S04]  /*27bf0*/  LDL.LU R19, [R1+0x290] ;  /* 0x0002900001137983 */ /* 0x000ee80000300800 */
[----:B------:R-:W3:Y:S04]  /*27c00*/  LDL.LU R20, [R1+0x264] ;  /* 0x0002640001147983 */ /* 0x000ee80000300800 */
[----:B0-----:R-:W3:Y:S01]  /*27c10*/  LDL.LU R21, [R1+0x288] ;  /* 0x0002880001157983 */ /* 0x001ee20000300800 */
[----:B------:R-:W-:-:S02]  /*27c20*/  WARPGROUP.DEPBAR.LE gsb0, 0x0 ;  /* 0x00008000000079c5 */ /* 0x000fc40000010000 */
[----:B------:R-:W-:Y:S01]  /*27c30*/  WARPGROUP.ARRIVE ;  /* 0x00000000000079c5 */ /* 0x000fe20000000000 */
[----:B------:R-:W-:Y:S01]  /*27c40*/  UMOV UR30, UR10 ;  /* 0x0000000a001e7c82 */ /* 0x000fe20008000000 */
[----:B------:R-:W-:-:S04]  /*27c50*/  UMOV UR31, UR11 ;  /* 0x0000000b001f7c82 */ /* 0x000fc80008000000 */
[----:B------:R-:W-:Y:S01]  /*27c60*/  QGMMA.64x128x32.F32.E4M3.E4M3 R88, gdesc[UR28], R88, gsb0 ;  /* 0x01e000001c5879f3 */ /* 0x000fe20008000858 */
[----:B------:R-:W-:Y:S01]  /*27c70*/  UMOV UR34, UR14 ;  /* 0x0000000e00227c82 */ /* 0x000fe20008000000 */
[----:B------:R-:W-:Y:S01]  /*27c80*/  UMOV UR35, UR15 ;  /* 0x0000000f00237c82 */ /* 0x000fe20008000000 */
[----:B--2---:R-:W-:Y:S02]  /*27c90*/  IADD3.X R243, R243, UR4, RZ, P6, !PT ;  /* 0x00000004f3f37c10 */ /* 0x004fe4000b7fe4ff */
[----:B----4-:R-:W-:-:S03]  /*27ca0*/  IADD3 R244, P6, R244, UR7, RZ ;  /* 0x00000007f4f47c10 */ /* 0x010fc6000ffde0ff */
[----:B------:R-:W-:Y:S01]  /*27cb0*/  STL [R1+0x2f8], R243 ;  /* 0x0002f8f301007387 */ /* 0x000fe20000100800 */
[----:B------:R-:W-:Y:S02]  /*27cc0*/  IADD3.X R245, R245, UR4, RZ, P1, !PT ;  /* 0x00000004f5f57c10 */ /* 0x000fe40008ffe4ff */
[----:B------:R-:W-:Y:S02]  /*27cd0*/  IADD3 R246, P1, R246, UR7, RZ ;  /* 0x00000007f6f67c10 */ /* 0x000fe4000ff3e0ff */
[----:B------:R-:W-:Y:S02]  /*27ce0*/  IADD3.X R247, R247, UR4, RZ, P2, !PT ;  /* 0x00000004f7f77c10 */ /* 0x000fe400097fe4ff */
[----:B------:R-:W-:Y:S01]  /*27cf0*/  IADD3 R248, P2, R248, UR7, RZ ;  /* 0x00000007f8f87c10 */ /* 0x000fe2000ff5e0ff */
        /* <DEDUP_REMOVED lines=21> */
[----:B------:R-:W-:Y:S02]  /*27e50*/  IADD3.X R10, R10, UR4, RZ, P2, !PT ;  /* 0x000000040a0a7c10 */ /* 0x000fe400097fe4ff */
[----:B------:R-:W-:Y:S01]  /*27e60*/  IADD3.X R12, R12, UR4, RZ, P3, !PT ;  /* 0x000000040c0c7c10 */ /* 0x000fe20009ffe4ff */
[----:B------:R-:W-:Y:S02]  /*27e70*/  WARPGROUP.DEPBAR.LE gsb0, 0x0 ;  /* 0x00008000000079c5 */ /* 0x000fe40000010000 */
[----:B------:R-:W-:-:S06]  /*27e80*/  WARPGROUP.ARRIVE ;  /* 0x00000000000079c5 */ /* 0x000fcc0000000000 */
[----:B------:R-:W-:Y:S01]  /*27e90*/  QGMMA.64x128x32.F32.E4M3.E4M3 R88, gdesc[UR32], R88, gsb0 ;  /* 0x01e00000205879f3 */ /* 0x000fe20008000858 */
[----:B------:R-:W-:Y:S01]  /*27ea0*/  STL [R1+0x2c8], R6 ;  /* 0x0002c80601007387 */ /* 0x000fe20000100800 */
[----:B------:R-:W-:-:S03]  /*27eb0*/  IADD3 R22, P3, R22, UR7, RZ ;  /* 0x0000000716167c10 */ /* 0x000fc6000ff7e0ff */
[----:B------:R-:W-:Y:S01]  /*27ec0*/  STL [R1+0x29c], R7 ;  /* 0x00029c0701007387 */ /* 0x000fe20000100800 */
[----:B------:R-:W-:-:S03]  /*27ed0*/  IADD3 R11, P2, R11, UR7, RZ ;  /* 0x000000070b0b7c10 */ /* 0x000fc6000ff5e0ff */
[----:B------:R-:W-:Y:S04]  /*27ee0*/  STL [R1+0x2c0], R8 ;  /* 0x0002c00801007387 */ /* 0x000fe80000100800 */
[----:B------:R-:W-:Y:S04]  /*27ef0*/  STL [R1+0x294], R9 ;  /* 0x0002940901007387 */ /* 0x000fe80000100800 */
[----:B------:R-:W-:Y:S01]  /*27f00*/  STL [R1+0x2b8], R10 ;  /* 0x0002b80a01007387 */ /* 0x000fe20000100800 */
[----:B------:R-:W-:-:S03]  /*27f10*/  IADD3.X R13, R13, UR4, RZ, P4, !PT ;  /* 0x000000040d0d7c10 */ /* 0x000fc6000a7fe4ff */
[----:B------:R0:W-:Y:S01]  /*27f20*/  STL [R1+0x284], R22 ;  /* 0x0002841601007387 */ /* 0x0001e20000100800 */
[----:B------:R-:W-:-:S03]  /*27f30*/  IADD3 R14, P4, R14, UR7, RZ ;  /* 0x000000070e0e7c10 */ /* 0x000fc6000ff9e0ff */
[----:B------:R1:W-:Y:S01]  /*27f40*/  STL [R1+0x28c], R11 ;  /* 0x00028c0b01007387 */ /* 0x0003e20000100800 */
[----:B------:R-:W-:-:S03]  /*27f50*/  IADD3.X R15, R15, UR4, RZ, P5, !PT ;  /* 0x000000040f0f7c10 */ /* 0x000fc6000affe4ff */
[----:B0-----:R-:W2:Y:S04]  /*27f60*/  LDL.LU R22, [R1+0x25c] ;  /* 0x00025c0001167983 */ /* 0x001ea80000300800 */
[----:B------:R0:W-:Y:S04]  /*27f70*/  STL [R1+0x2b0], R12 ;  /* 0x0002b00c01007387 */ /* 0x0001e80000100800 */
[----:B------:R4:W-:Y:S04]  /*27f80*/  STL [R1+0x2a8], R13 ;  /* 0x0002a80d01007387 */ /* 0x0009e80000100800 */
[----:B------:R4:W-:Y:S04]  /*27f90*/  STL [R1+0x27c], R14 ;  /* 0x00027c0e01007387 */ /* 0x0009e80000100800 */
[----:B------:R4:W-:Y:S01]  /*27fa0*/  STL [R1+0x2a0], R15 ;  /* 0x0002a00f01007387 */ /* 0x0009e20000100800 */
[----:B------:R-:W-:Y:S01]  /*27fb0*/  UMOV UR38, UR18 ;  /* 0x0000001200267c82 */ /* 0x000fe20008000000 */
[----:B------:R-:W-:Y:S01]  /*27fc0*/  UMOV UR39, UR19 ;  /* 0x0000001300277c82 */ /* 0x000fe20008000000 */
[----:B---3--:R-:W-:-:S02]  /*27fd0*/  IADD3 R16, P5, R16, UR7, RZ ;  /* 0x0000000710107c10 */ /* 0x008fc4000ffbe0ff */
[----:B------:R-:W-:Y:S02]  /*27fe0*/  IADD3.X R17, R17, UR4, RZ, P6, !PT ;  /* 0x0000000411117c10 */ /* 0x000fe4000b7fe4ff */
[----:B------:R-:W-:Y:S02]  /*27ff0*/  IADD3 R18, P6, R18, UR7, RZ ;  /* 0x0000000712127c10 */ /* 0x000fe4000ffde0ff */
[----:B------:R-:W-:Y:S02]  /*28000*/  IADD3.X R19, R19, UR4, RZ, P1, !PT ;  /* 0x0000000413137c10 */ /* 0x000fe40008ffe4ff */
[----:B------:R-:W-:Y:S01]  /*28010*/  IADD3 R20, P1, R20, UR7, RZ ;  /* 0x0000000714147c10 */ /* 0x000fe2000ff3e0ff */
[----:B------:R3:W-:Y:S04]  /*28020*/  STL [R1+0x274], R16 ;  /* 0x0002741001007387 */ /* 0x0007e80000100800 */
[----:B------:R2:W-:Y:S04]  /*28030*/  STL [R1+0x298], R17 ;  /* 0x0002981101007387 */ /* 0x0005e80000100800 */
[----:B------:R2:W-:Y:S04]  /*28040*/  STL [R1+0x26c], R18 ;  /* 0x00026c1201007387 */ /* 0x0005e80000100800 */
[----:B------:R-:W2:Y:S01]  /*28050*/  LDL.LU R243, [R1+0x280] ;  /* 0x0002800001f37983 */ /* 0x000ea20000300800 */
[----:B------:R-:W-:-:S03]  /*28060*/  IADD3.X R21, R21, UR4, RZ, P2, !PT ;  /* 0x0000000415157c10 */ /* 0x000fc600097fe4ff */
[----:B------:R2:W-:Y:S04]  /*28070*/  STL [R1+0x290], R19 ;  /* 0x0002901301007387 */ /* 0x0005e80000100800 */
        /* <DEDUP_REMOVED lines=18> */
[----:B-1----:R-:W2:Y:S04]  /*281a0*/  LDL.LU R11, [R1+0x214] ;  /* 0x00021400010b7983 */ /* 0x002ea80000300800 */
[----:B0-----:R-:W2:Y:S01]  /*281b0*/  LDL.LU R12, [R1+0x238] ;  /* 0x00023800010c7983 */ /* 0x001ea20000300800 */
[----:B------:R-:W-:-:S02]  /*281c0*/  WARPGROUP.DEPBAR.LE gsb0, 0x0 ;  /* 0x00008000000079c5 */ /* 0x000fc40000010000 */
[----:B------:R-:W-:Y:S01]  /*281d0*/  WARPGROUP.ARRIVE ;  /* 0x00000000000079c5 */ /* 0x000fe20000000000 */
[----:B------:R-:W-:Y:S01]  /*281e0*/  UMOV UR42, UR22 ;  /* 0x00000016002a7c82 */ /* 0x000fe20008000000 */
[----:B------:R-:W-:Y:S01]  /*281f0*/  UMOV UR43, UR23 ;  /* 0x00000017002b7c82 */ /* 0x000fe20008000000 */
[----:B----4-:R-:W4:Y:S04]  /*28200*/  LDL.LU R13, [R1+0x20c] ;  /* 0x00020c00010d7983 */ /* 0x010f280000300800 */
[----:B------:R-:W4:Y:S04]  /*28210*/  LDL.LU R14, [R1+0x204] ;  /* 0x00020400010e7983 */ /* 0x000f280000300800 */
[----:B------:R-:W4:Y:S01]  /*28220*/  LDL.LU R15, [R1+0x228] ;  /* 0x00022800010f7983 */ /* 0x000f220000300800 */
[----:B------:R-:W-:Y:S03]  /*28230*/  QGMMA.64x128x32.F32.E4M3.E4M3 R88, gdesc[UR36], R88, gsb0 ;  /* 0x01e00000245879f3 */ /* 0x000fe60008000858 */
[----:B---3--:R-:W3:Y:S01]  /*28240*/  LDL.LU R16, [R1+0x1fc] ;  /* 0x0001fc0001107983 */ /* 0x008ee20000300800 */
[----:B------:R-:W-:Y:S01]  /*28250*/  UMOV UR46, UR10 ;  /* 0x0000000a002e7c82 */ /* 0x000fe20008000000 */
[----:B------:R-:W-:Y:S01]  /*28260*/  UMOV UR47, UR11 ;  /* 0x0000000b002f7c82 */ /* 0x000fe20008000000 */
[----:B------:R-:W-:-:S02]  /*28270*/  WARPGROUP.DEPBAR.LE gsb0, 0x0 ;  /* 0x00008000000079c5 */ /* 0x000fc40000010000 */
[----:B------:R-:W-:-:S06]  /*28280*/  WARPGROUP.ARRIVE ;  /* 0x00000000000079c5 */ /* 0x000fcc0000000000 */
[----:B------:R-:W-:Y:S01]  /*28290*/  QGMMA.64x128x32.F32.E4M3.E4M3 R24, gdesc[UR40], R24, gsb0 ;  /* 0x01e00000281879f3 */ /* 0x000fe20008000818 */
        /* <DEDUP_REMOVED lines=8> */
[----:B------:R-:W-:-:S02]  /*28320*/  IADD3.X R243, R243, UR4, RZ, P3, !PT ;  /* 0x00000004f3f37c10 */ /* 0x000fc40009ffe4ff */
[----:B------:R-:W-:Y:S02]  /*28330*/  IADD3 R244, P3, R244, UR7, RZ ;  /* 0x00000007f4f47c10 */ /* 0x000fe4000ff7e0ff */
[----:B------:R-:W-:Y:S02]  /*28340*/  IADD3.X R245, R245, UR4, RZ, P4, !PT ;  /* 0x00000004f5f57c10 */ /* 0x000fe4000a7fe4ff */
[----:B------:R-:W-:Y:S02]  /*28350*/  IADD3 R246, P4, R246, UR7, RZ ;  /* 0x00000007f6f67c10 */ /* 0x000fe4000ff9e0ff */
[----:B------:R-:W-:Y:S01]  /*28360*/  IADD3.X R247, R247, UR4, RZ, P5, !PT ;  /* 0x00000004f7f77c10 */ /* 0x000fe2000affe4ff */
[----:B------:R-:W-:Y:S01]  /*28370*/  STL [R1+0x280], R243 ;  /* 0x000280f301007387 */ /* 0x000fe20000100800 */
[----:B------:R-:W-:Y:S01]  /*28380*/  IADD3 R248, P5, R248, UR7, RZ ;  /* 0x00000007f8f87c10 */ /* 0x000fe2000ffbe0ff */
[----:B------:R-:W-:Y:S02]  /*28390*/  WARPGROUP.DEPBAR.LE gsb0, 0x0 ;  /* 0x00008000000079c5 */ /* 0x000fe40000010000 */
[----:B------:R-:W-:Y:S01]  /*283a0*/  STL [R1+0x254], R244 ;  /* 0x000254f401007387 */ /* 0x000fe20000100800 */
[----:B------:R-:W-:Y:S01]  /*283b0*/  IADD3.X R249, R249, UR4, RZ, P6, !PT ;  /* 0x00000004f9f97c10 */ /* 0x000fe2000b7fe4ff */
[----:B------:R-:W-:-:S02]  /*283c0*/  WARPGROUP.ARRIVE ;  /* 0x00000000000079c5 */ /* 0x000fc40000000000 */
        /* <DEDUP_REMOVED lines=11> */
[----:B------:R-:W-:Y:S01]  /*28480*/  IADD3.X R6, R6, UR4, RZ, P3, !PT ;  /* 0x0000000406067c10 */ /* 0x000fe20009ffe4ff */
[----:B------:R-:W-:Y:S02]  /*28490*/  QGMMA.64x128x32.F32.E4M3.E4M3 R24, gdesc[UR44], R24, gsb0 ;  /* 0x01e000002c1879f3 */ /* 0x000fe40008000818 */
        /* <DEDUP_REMOVED lines=16> */
[----:B------:R-:W-:Y:S04]  /*285a0*/  STL [R1+0x214], R11 ;  /* 0x0002140b01007387 */ /* 0x000fe80000100800 */
[----:B------:R0:W-:Y:S04]  /*285b0*/  STL [R1+0x230], R2 ;  /* 0x0002300201007387 */ /* 0x0001e80000100800 */
[----:B------:R-:W-:Y:S04]  /*285c0*/  STL [R1+0x238], R12 ;  /* 0x0002380c01007387 */ /* 0x000fe80000100800 */
[----:B0-----:R-:W2:Y:S01]  /*285d0*/  LDL.LU R2, [R1+0xe4c] ;  /* 0x000e4c0001027983 */ /* 0x001ea20000300800 */
[----:B------:R-:W-:Y:S01]  /*285e0*/  UMOV UR50, UR14 ;  /* 0x0000000e00327c82 */ /* 0x000fe20008000000 */
[----:B------:R-:W-:Y:S01]  /*285f0*/  UMOV UR51, UR15 ;  /* 0x0000000f00337c82 */ /* 0x000fe20008000000 */
[----:B------:R-:W-:-:S02]  /*28600*/  WARPGROUP.DEPBAR.LE gsb0, 0x0 ;  /* 0x00008000000079c5 */ /* 0x000fc40000010000 */
[----:B------:R-:W-:-:S06]  /*28610*/  WARPGROUP.ARRIVE ;  /* 0x00000000000079c5 */ /* 0x000fcc0000000000 */
[----:B------:R-:W-:Y:S01]  /*28620*/  QGMMA.64x128x32.F32.E4M3.E4M3 R24, gdesc[UR48], R24, gsb0 ;  /* 0x01e00000301879f3 */ /* 0x000fe20008000818 */
[----:B------:R-:W-:Y:S01]  /*28630*/  UMOV UR54, UR18 ;  /* 0x0000001200367c82 */ /* 0x000fe20008000000 */
[----:B------:R-:W-:Y:S01]  /*28640*/  UMOV UR55, UR19 ;  /* 0x0000001300377c82 */ /* 0x000fe20008000000 */
[----:B----4-:R-:W-:Y:S02]  /*28650*/  IADD3 R13, P6, R13, UR7, RZ ;  /* 0x000000070d0d7c10 */ /* 0x010fe4000ffde0ff */
[----:B------:R-:W-:Y:S02]  /*28660*/  IADD3 R14, P1, R14, UR7, RZ ;  /* 0x000000070e0e7c10 */ /* 0x000fe4000ff3e0ff */
[----:B------:R-:W-:Y:S02]  /*28670*/  IADD3.X R15, R15, UR4, RZ, P2, !PT ;  /* 0x000000040f0f7c10 */ /* 0x000fe400097fe4ff */
[----:B---3--:R-:W-:Y:S01]  /*28680*/  IADD3 R16, P2, R16, UR7, RZ ;  /* 0x0000000710107c10 */ /* 0x008fe2000ff5e0ff */
[----:B------:R-:W-:Y:S01]  /*28690*/  STL [R1+0x20c], R13 ;  /* 0x00020c0d01007387 */ /* 0x000fe20000100800 */
[----:B--2---:R-:W-:-:S02]  /*286a0*/  IADD3.X R17, R17, UR4, RZ, P3, !PT ;  /* 0x0000000411117c10 */ /* 0x004fc40009ffe4ff */
[----:B------:R-:W-:Y:S01]  /*286b0*/  IADD3 R18, P3, R18, UR7, RZ ;  /* 0x0000000712127c10 */ /* 0x000fe2000ff7e0ff */
[----:B------:R-:W-:Y:S01]  /*286c0*/  STL [R1+0x204], R14 ;  /* 0x0002040e01007387 */ /* 0x000fe20000100800 */
[----:B------:R-:W-:-:S03]  /*286d0*/  IADD3.X R19, R19, UR4, RZ, P4, !PT ;  /* 0x0000000413137c10 */ /* 0x000fc6000a7fe4ff */
[----:B------:R-:W-:Y:S01]  /*286e0*/  STL [R1+0x228], R15 ;  /* 0x0002280f01007387 */ /* 0x000fe20000100800 */
[----:B------:R-:W-:-:S03]  /*286f0*/  IADD3.X R20, R20, UR4, RZ, P5, !PT ;  /* 0x0000000414147c10 */ /* 0x000fc6000affe4ff */
[----:B------:R-:W-:Y:S04]  /*28700*/  STL [R1+0x1fc], R16 ;  /* 0x0001fc1001007387 */ /* 0x000fe80000100800 */
[----:B------:R-:W-:Y:S01]  /*28710*/  STL [R1+0x220], R17 ;  /* 0x0002201101007387 */ /* 0x000fe20000100800 */
[----:B------:R-:W-:-:S03]  /*28720*/  IADD3.X R21, R21, UR4, RZ, P6, !PT ;  /* 0x0000000415157c10 */ /* 0x000fc6000b7fe4ff */
[----:B------:R-:W-:Y:S01]  /*28730*/  STL [R1+0x1f4], R18 ;  /* 0x0001f41201007387 */ /* 0x000fe20000100800 */
[----:B------:R-:W-:-:S03]  /*28740*/  IADD3.X R22, R22, UR4, RZ, P1, !PT ;  /* 0x0000000416167c10 */ /* 0x000fc60008ffe4ff */
[----:B------:R-:W-:Y:S04]  /*28750*/  STL [R1+0x218], R19 ;  /* 0x0002181301007387 */ /* 0x000fe80000100800 */
[----:B------:R-:W-:Y:S01]  /*28760*/  STL [R1+0x210], R20 ;  /* 0x0002101401007387 */ /* 0x000fe20000100800 */
[----:B------:R-:W-:Y:S01]  /*28770*/  IADD3.X R23, R23, UR4, RZ, P3, !PT ;  /* 0x0000000417177c10 */ /* 0x000fe20009ffe4ff */
[----:B------:R-:W-:Y:S02]  /*28780*/  WARPGROUP.DEPBAR.LE gsb0, 0x0 ;  /* 0x00008000000079c5 */ /* 0x000fe40000010000 */
[----:B------:R-:W-:-:S06]  /*28790*/  WARPGROUP.ARRIVE ;  /* 0x00000000000079c5 */ /* 0x000fcc0000000000 */
[----:B------:R-:W-:Y:S01]  /*287a0*/  QGMMA.64x128x32.F32.E4M3.E4M3 R24, gdesc[UR52], R24, gsb0 ;  /* 0x01e00000341879f3 */ /* 0x000fe20008000818 */
[----:B------:R-:W-:-:S05]  /*287b0*/  IADD3.X R2, R2, UR4, RZ, P2, !PT ;  /* 0x0000000402027c10 */ /* 0x000fca00097fe4ff */
[----:B------:R0:W-:Y:S04]  /*287c0*/  STL [R1+0x1f8], R2 ;  /* 0x0001f80201007387 */ /* 0x0001e80000100800 */
[----:B------:R2:W-:Y:S04]  /*287d0*/  STL [R1+0x208], R21 ;  /* 0x0002081501007387 */ /* 0x0005e80000100800 */
[----:B0-----:R2:W5:Y:S04]  /*287e0*/  LDL.LU R2, [R1+0xe48] ;  /* 0x000e480001027983 */ /* 0x0015680000300800 */
[----:B------:R2:W-:Y:S04]  /*287f0*/  STL [R1+0x200], R22 ;  /* 0x0002001601007387 */ /* 0x0005e80000100800 */
[----:B------:R2:W-:Y:S01]  /*28800*/  STL [R1+0x1f0], R23 ;  /* 0x0001f01701007387 */ /* 0x0005e20000100800 */
[----:B------:R-:W-:-:S02]  /*28810*/  WARPGROUP.DEPBAR.LE gsb0, 0x0 ;  /* 0x00008000000079c5 */ /* 0x000fc40000010000 */
[----:B------:R-:W-:Y:S05]  /*28820*/  @P0 BRA `(.L_x_2) ;  /* 0xfffffe74004c0947 */ /* 0x000fea000383ffff */
.L_x_1:
[----:B------:R1:W-:Y:S01]  /*28830*/  STL [R1+0xe58], R84 ;  /* 0x000e585401007387 */ /* 0x0003e20000100800 */
[----:B------:R-:W-:Y:S01]  /*28840*/  F2FP.SATFINITE.E4M3.F32.PACK_AB_MERGE_C R112, R113, R112, RZ ;  /* 0x000000707170723e */ /* 0x000fe200048070ff */
[----:B------:R-:W-:Y:S01]  /*28850*/  ULDC.64 UR24, c[0x0][0x228] ;  /* 0x00008a0000187ab9 */ /* 0x000fe20000000a00 */
[----:B------:R-:W-:Y:S01]  /*28860*/  F2FP.SATFINITE.E4M3.F32.PACK_AB_MERGE_C R88, R89, R88, RZ ;  /* 0x000000585958723e */ /* 0x000fe200048070ff */
[----:B------:R-:W3:Y:S01]  /*28870*/  LDL.LU R7, [R1+0x4] ;  /* 0x0000040001077983 */ /* 0x000ee20000300800 */
[----:B------:R-:W-:Y:S01]  /*28880*/  F2FP.SATFINITE.E4M3.F32.PACK_AB_MERGE_C R116, R117, R116, RZ ;  /* 0x000000747574723e */ /* 0x000fe200048070ff */
[----:B------:R-:W-:Y:S01]  /*28890*/  ULDC UR4, c[0x0][0x22c] ;  /* 0x00008b0000047ab9 */ /* 0x000fe20000000800 */
[----:B------:R-:W-:Y:S01]  /*288a0*/  F2FP.SATFINITE.E4M3.F32.PACK_AB_MERGE_C R90, R91, R90, RZ ;  /* 0x0000005a5b5a723e */ /* 0x000fe200048070ff */
[----:B------:R-:W-:Y:S01]  /*288b0*/  ULDC.64 UR6, c[0x0][0x228] ;  /* 0x00008a0000067ab9 */ /* 0x000fe20000000a00 */
[----:B------:R-:W-:Y:S01]  /*288c0*/  F2FP.SATFINITE.E4M3.F32.PACK_AB_MERGE_C R106, R107, R106, RZ ;  /* 0x0000006a6b6a723e */ /* 0x000fe200048070ff */
[----:B-1----:R-:W3:Y:S01]  /*288d0*/  LDL.LU R84, [R1] ;  /* 0x0000000001547983 */ /* 0x002ee20000300800 */
[----:B------:R-:W-:Y:S01]  /*288e0*/  F2FP.SATFINITE.E4M3.F32.PACK_AB_MERGE_C R118, R119, R118, RZ ;  /* 0x000000767776723e */ /* 0x000fe200048070ff */
[----:B------:R-:W-:Y:S01]  /*288f0*/  ULDC.64 UR26, c[0x0][0x228] ;  /* 0x00008a00001a7ab9 */ /* 0x000fe20000000a00 */
[----:B------:R-:W-:Y:S01]  /*28900*/  F2FP.SATFINITE.E4M3.F32.PACK_AB_MERGE_C R152, R153, R152, RZ ;  /* 0x000000989998723e */ /* 0x000fe200048070ff */
[----:B------:R1:W-:Y:S01]  /*28910*/  STL [R1+0xe54], R85 ;  /* 0x000e545501007387 */ /* 0x0003e20000100800 */
[----:B------:R-:W-:Y:S01]  /*28920*/  F2FP.SATFINITE.E4M3.F32.PACK_AB_MERGE_C R110, R111, R110, RZ ;  /* 0x0000006e6f6e723e */ /* 0x000fe200048070ff */
[----:B------:R-:W-:Y:S01]  /*28930*/  ULDC UR8, c[0x0][0x248] ;  /* 0x0000920000087ab9 */ /* 0x000fe20000000800 */
[----:B------:R-:W-:Y:S01]  /*28940*/  F2FP.SATFINITE.E4M3.F32.PACK_AB_MERGE_C R154, R155, R154, RZ ;  /* 0x0000009a9b9a723e */ /* 0x000fe200048070ff */
[----:B------:R-:W-:Y:S01]  /*28950*/  ULDC.64 UR10, c[0x0][0x228] ;  /* 0x00008a00000a7ab9 */ /* 0x000fe20000000a00 */
[----:B------:R-:W-:Y:S01]  /*28960*/  F2FP.SATFINITE.E4M3.F32.PACK_AB_MERGE_C R114, R115, R114, RZ ;  /* 0x000000727372723e */ /* 0x000fe200048070ff */
[----:B------:R-:W-:Y:S01]  /*28970*/  ULDC.64 UR14, c[0x0][0x228] ;  /* 0x00008a00000e7ab9 */ /* 0x000fe20000000a00 */
[----:B------:R-:W-:Y:S01]  /*28980*/  F2FP.SATFINITE.E4M3.F32.PACK_AB_MERGE_C R92, R93, R92, RZ ;  /* 0x0000005c5d5c723e */ /* 0x000fe200048070ff */
[----:B------:R-:W-:Y:S01]  /*28990*/  ULDC.64 UR12, c[0x0][0x228] ;  /* 0x00008a00000c7ab9 */ /* 0x000fe20000000a00 */
[----:B------:R-:W-:Y:S01]  /*289a0*/  F2FP.SATFINITE.E4M3.F32.PACK_AB_MERGE_C R94, R95, R94, RZ ;  /* 0x0000005e5f5e723e */ /* 0x000fe200048070ff */
[----:B-1----:R-:W4:Y:S01]  /*289b0*/  LDL.LU R85, [R1+0x8] ;  /* 0x0000080001557983 */ /* 0x002f220000300800 */
[----:B------:R-:W-:Y:S01]  /*289c0*/  F2FP.SATFINITE.E4M3.F32.PACK_AB_MERGE_C R96, R97, R96, RZ ;  /* 0x000000606160723e */ /* 0x000fe200048070ff */
[----:B------:R-:W-:Y:S01]  /*289d0*/  ULDC.64 UR18, c[0x0][0x228] ;  /* 0x00008a0000127ab9 */ /* 0x000fe20000000a00 */
[----:B------:R-:W-:Y:S01]  /*289e0*/  F2FP.SATFINITE.E4M3.F32.PACK_AB_MERGE_C R156, R157, R156, RZ ;  /* 0x0000009c9d9c723e */ /* 0x000fe200048070ff */
[----:B------:R-:W4:Y:S01]  /*289f0*/  LDL.LU R5, [R1+0xc] ;  /* 0x00000c0001057983 */ /* 0x000f220000300800 */
[----:B------:R-:W-:Y:S01]  /*28a00*/  F2FP.SATFINITE.E4M3.F32.PACK_AB_MERGE_C R108, R109, R108, RZ ;  /* 0x0000006c6d6c723e */ /* 0x000fe200048070ff */
[----:B------:R-:W-:Y:S01]  /*28a10*/  ULDC.64 UR16, c[0x0][0x228] ;  /* 0x00008a0000107ab9 */ /* 0x000fe20000000a00 */
[----:B------:R-:W-:Y:S01]  /*28a20*/  F2FP.SATFINITE.E4M3.F32.PACK_AB_MERGE_C R98, R99, R98, RZ ;  /* 0x000000626362723e */ /* 0x000fe200048070ff */
[----:B------:R1:W-:Y:S01]  /*28a30*/  STL [R1+0xe50], R86 ;  /* 0x000e505601007387 */ /* 0x0003e20000100800 */
[----:B------:R-:W-:Y:S01]  /*28a40*/  F2FP.SATFINITE.E4M3.F32.PACK_AB_MERGE_C R100, R101, R100, RZ ;  /* 0x000000646564723e */ /* 0x000fe200048070ff */
[----:B------:R-:W-:Y:S01]  /*28a50*/  ULDC.64 UR22, c[0x0][0x228] ;  /* 0x00008a0000167ab9 */ /* 0x000fe20000000a00 */
[----:B------:R-:W-:Y:S01]  /*28a60*/  F2FP.SATFINITE.E4M3.F32.PACK_AB_MERGE_C R104, R105, R104, RZ ;  /* 0x000000686968723e */ /* 0x000fe200048070ff */
[----:B------:R-:W-:Y:S01]  /*28a70*/  ULDC.64 UR20, c[0x0][0x228] ;  /* 0x00008a0000147ab9 */ /* 0x000fe20000000a00 */
[----:B-1----:R-:W4:Y:S04]  /*28a80*/  LDL.LU R86, [R1+0x10] ;  /* 0x0000100001567983 */ /* 0x002f280000300800 */
[----:B------:R-:W4:Y:S04]  /*28a90*/  LDL.LU R3, [R1+0x14] ;  /* 0x0000140001037983 */ /* 0x000f280000300800 */
[----:B------:R1:W-:Y:S04]  /*28aa0*/  STL [R1+0xe4c], R87 ;  /* 0x000e4c5701007387 */ /* 0x0003e80000100800 */
[----:B-1----:R-:W4:Y:S04]  /*28ab0*/  LDL.LU R87, [R1+0x18] ;  /* 0x0000180001577983 */ /* 0x002f280000300800 */
[----:B0-----:R-:W4:Y:S04]  /*28ac0*/  LDL.LU R0, [R1+0x1c] ;  /* 0x00001c0001007983 */ /* 0x001f280000300800 */
[----:B-----5:R0:W-:Y:S04]  /*28ad0*/  STL [R1+0xe48], R2 ;  /* 0x000e480201007387 */ /* 0x0201e80000100800 */
        /* <DEDUP_REMOVED lines=31> */
[----:B--2---:R-:W2:Y:S04]  /*28cd0*/  LDL.LU R21, [R1+0x9c] ;  /* 0x00009c0001157983 */ /* 0x004ea80000300800 */
        /* <DEDUP_REMOVED lines=23> */
[----:B------:R-:W2:Y:S01]  /*28e50*/  LDL.LU R225, [R1+0xfc] ;  /* 0x0000fc0001e17983 */ /* 0x000ea20000300800 */
[----:B---3--:R-:W-:-:S03]  /*28e60*/  F2FP.SATFINITE.E4M3.F32.PACK_AB_MERGE_C R7, R7, R84, RZ ;  /* 0x000000540707723e */ /* 0x008fc600048070ff */
[----:B------:R-:W3:Y:S01]  /*28e70*/  LDL.LU R84, [R1+0xe58] ;  /* 0x000e580001547983 */ /* 0x000ee20000300800 */
[----:B----4-:R-:W-:-:S03]  /*28e80*/  F2FP.SATFINITE.E4M3.F32.PACK_AB_MERGE_C R5, R5, R85, RZ ;  /* 0x000000550505723e */ /* 0x010fc600048070ff */
[----:B------:R-:W3:Y:S01]  /*28e90*/  LDL.LU R85, [R1+0xe54] ;  /* 0x000e540001557983 */ /* 0x000ee20000300800 */
[----:B------:R-:W-:-:S03]  /*28ea0*/  F2FP.SATFINITE.E4M3.F32.PACK_AB_MERGE_C R3, R3, R86, RZ ;  /* 0x000000560303723e */ /* 0x000fc600048070ff */
[----:B------:R-:W4:Y:S01]  /*28eb0*/  LDL.LU R86, [R1+0xe50] ;  /* 0x000e500001567983 */ /* 0x000f220000300800 */
[----:B------:R-:W-:-:S03]  /*28ec0*/  F2FP.SATFINITE.E4M3.F32.PACK_AB_MERGE_C R0, R0, R87, RZ ;  /* 0x000000570000723e */ /* 0x000fc600048070ff */
[----:B------:R-:W4:Y:S01]  /*28ed0*/  LDL.LU R87, [R1+0xe4c] ;  /* 0x000e4c0001577983 */ /* 0x000f220000300800 */
[----:B------:R-:W-:-:S03]  /*28ee0*/  F2FP.SATFINITE.E4M3.F32.PACK_AB_MERGE_C R4, R4, R2, RZ ;  /* 0x000000020404723e */ /* 0x000fc600048070ff */
[----:B------:R-:W3:Y:S01]  /*28ef0*/  LDL.LU R2, [R1+0xe48] ;  /* 0x000e480001027983 */ /* 0x000ee20000300800 */
[----:B------:R-:W-:Y:S02]  /*28f00*/  F2FP.SATFINITE.E4M3.F32.PACK_AB_MERGE_C R113, R25, R24, RZ ;  /* 0x000000181971723e */ /* 0x000fe400048070ff */
[----:B------:R-:W-:Y:S02]  /*28f10*/  F2FP.SATFINITE.E4M3.F32.PACK_AB_MERGE_C R117, R29, R28, RZ ;  /* 0x0000001c1d75723e */ /* 0x000fe400048070ff */
[----:B------:R-:W-:Y:S02]  /*28f20*/  LOP3.LUT R88, R88, 0xffff, RZ, 0xc0, !PT ;  /* 0x0000ffff58587812 */ /* 0x000fe400078ec0ff */
[----:B------:R-:W-:Y:S02]  /*28f30*/  F2FP.SATFINITE.E4M3.F32.PACK_AB_MERGE_C R119, R31, R30, RZ ;  /* 0x0000001e1f77723e */ /* 0x000fe400048070ff */
[----:B------:R-:W-:Y:S02]  /*28f40*/  F2FP.SATFINITE.E4M3.F32.PACK_AB_MERGE_C R107, R37, R36, RZ ;  /* 0x00000024256b723e */ /* 0x000fe400048070ff */
[----:B------:R-:W-:-:S02]  /*28f50*/  LOP3.LUT R90, R90, 0xffff, RZ, 0xc0, !PT ;  /* 0x0000ffff5a5a7812 */ /* 0x000fc400078ec0ff */
[----:B------:R-:W-:Y:S02]  /*28f60*/  LOP3.LUT R152, R152, 0xffff, RZ, 0xc0, !PT ;  /* 0x0000ffff98987812 */ /* 0x000fe400078ec0ff */
[----:B------:R-:W-:Y:S02]  /*28f70*/  F2FP.SATFINITE.E4M3.F32.PACK_AB_MERGE_C R111, R35, R34, RZ ;  /* 0x00000022236f723e */ /* 0x000fe400048070ff */
[----:B------:R-:W-:Y:S02]  /*28f80*/  F2FP.SATFINITE.E4M3.F32.PACK_AB_MERGE_C R115, R27, R26, RZ ;  /* 0x0000001a1b73723e */ /* 0x000fe400048070ff */
[----:B------:R-:W-:Y:S02]  /*28f90*/  F2FP.SATFINITE.E4M3.F32.PACK_AB_MERGE_C R97, R45, R44, RZ ;  /* 0x0000002c2d61723e */ /* 0x000fe400048070ff */
[----:B------:R-:W-:Y:S02]  /*28fa0*/  LOP3.LUT R154, R154, 0xffff, RZ, 0xc0, !PT ;  /* 0x0000ffff9a9a7812 */ /* 0x000fe400078ec0ff */
[----:B------:R-:W-:-:S02]  /*28fb0*/  LOP3.LUT R92, R92, 0xffff, RZ, 0xc0, !PT ;  /* 0x0000ffff5c5c7812 */ /* 0x000fc400078ec0ff */
[----:B------:R-:W-:Y:S02]  /*28fc0*/  LOP3.LUT R94, R94, 0xffff, RZ, 0xc0, !PT ;  /* 0x0000ffff5e5e7812 */ /* 0x000fe400078ec0ff */
[----:B------:R-:W-:Y:S02]  /*28fd0*/  F2FP.SATFINITE.E4M3.F32.PACK_AB_MERGE_C R109, R39, R38, RZ ;  /* 0x00000026276d723e */ /* 0x000fe400048070ff */
[----:B------:R-:W-:Y:S02]  /*28fe0*/  F2FP.SATFINITE.E4M3.F32.PACK_AB_MERGE_C R99, R47, R46, RZ ;  /* 0x0000002e2f63723e */ /* 0x000fe400048070ff */
[----:B------:R-:W-:Y:S02]  /*28ff0*/  LOP3.LUT R156, R156, 0xffff, RZ, 0xc0, !PT ;  /* 0x0000ffff9c9c7812 */ /* 0x000fe400078ec0ff */
[----:B------:R-:W-:Y:S02]  /*29000*/  F2FP.SATFINITE.E4M3.F32.PACK_AB_MERGE_C R6, R6, R219, RZ ;  /* 0x000000db0606723e */ /* 0x000fe400048070ff */
[----:B------:R-:W-:-:S02]  /*29010*/  F2FP.SATFINITE.E4M3.F32.PACK_AB_MERGE_C R93, R53, R52, RZ ;  /* 0x00000034355d723e */ /* 0x000fc400048070ff */
[----:B------:R-:W-:Y:S02]  /*29020*/  F2FP.SATFINITE.E4M3.F32.PACK_AB_MERGE_C R9, R9, R218, RZ ;  /* 0x000000da0909723e */ /* 0x000fe400048070ff */
[----:B------:R-:W-:Y:S02]  /*29030*/  F2FP.SATFINITE.E4M3.F32.PACK_AB_MERGE_C R8, R8, R221, RZ ;  /* 0x000000dd0808723e */ /* 0x000fe400048070ff */
[----:B------:R-:W-:Y:S02]  /*29040*/  F2FP.SATFINITE.E4M3.F32.PACK_AB_MERGE_C R95, R55, R54, RZ ;  /* 0x00000036375f723e */ /* 0x000fe400048070ff */
[----:B------:R-:W-:Y:S02]  /*29050*/  F2FP.SATFINITE.E4M3.F32.PACK_AB_MERGE_C R105, R63, R62, RZ ;  /* 0x0000003e3f69723e */ /* 0x000fe400048070ff */
        /* <DEDUP_REMOVED lines=15> */
[----:B------:R-:W-:Y:S02]  /*29150*/  LOP3.LUT R106, R106, 0xffff, RZ, 0xc0, !PT ;  /* 0x0000ffff6a6a7812 */ /* 0x000fe400078ec0ff */
[----:B------:R-:W-:Y:S02]  /*29160*/  F2FP.SATFINITE.E4M3.F32.PACK_AB_MERGE_C R13, R13, R250, RZ ;  /* 0x000000fa0d0d723e */ /* 0x000fe400048070ff */
[----:B------:R-:W-:Y:S02]  /*29170*/  F2FP.SATFINITE.E4M3.F32.PACK_AB_MERGE_C R91, R71, R70, RZ ;  /* 0x00000046475b723e */ /* 0x000fe400048070ff */
[----:B------:R-:W-:Y:S02]  /*29180*/  F2FP.SATFINITE.E4M3.F32.PACK_AB_MERGE_C R172, R173, R172, RZ ;  /* 0x000000acadac723e */ /* 0x000fe400048070ff */
[----:B------:R-:W-:-:S02]  /*29190*/  F2FP.SATFINITE.E4M3.F32.PACK_AB_MERGE_C R174, R175, R174, RZ ;  /* 0x000000aeafae723e */ /* 0x000fc400048070ff */
[----:B------:R-:W-:Y:S02]  /*291a0*/  LOP3.LUT R110, R110, 0xffff, RZ, 0xc0, !PT ;  /* 0x0000ffff6e6e7812 */ /* 0x000fe400078ec0ff */
        /* <DEDUP_REMOVED lines=11> */
[----:B------:R-:W-:Y:S02]  /*29260*/  F2FP.SATFINITE.E4M3.F32.PACK_AB_MERGE_C R17, R17, R246, RZ ;  /* 0x000000f61111723e */ /* 0x000fe400048070ff */
[----:B------:R-:W-:Y:S02]  /*29270*/  F2FP.SATFINITE.E4M3.F32.PACK_AB_MERGE_C R182, R183, R182, RZ ;  /* 0x000000b6b7b6723e */ /* 0x000fe400048070ff */
[----:B------:R-:W-:Y:S02]  /*29280*/  LOP3.LUT R118, R118, 0xffff, RZ, 0xc0, !PT ;  /* 0x0000ffff76767812 */ /* 0x000fe400078ec0ff */
[----:B------:R-:W-:Y:S02]  /*29290*/  F2FP.SATFINITE.E4M3.F32.PACK_AB_MERGE_C R19, R19, R244, RZ ;  /* 0x000000f41313723e */ /* 0x000fe400048070ff */
[----:B------:R-:W-:Y:S02]  /*292a0*/  F2FP.SATFINITE.E4M3.F32.PACK_AB_MERGE_C R122, R123, R122, RZ ;  /* 0x0000007a7b7a723e */ /* 0x000fe400048070ff */
[----:B------:R-:W-:-:S02]  /*292b0*/  F2FP.SATFINITE.E4M3.F32.PACK_AB_MERGE_C R184, R185, R184, RZ ;  /* 0x000000b8b9b8723e */ /* 0x000fc400048070ff */
[----:B------:R-:W-:Y:S02]  /*292c0*/  F2FP.SATFINITE.E4M3.F32.PACK_AB_MERGE_C R20, R20, R243, RZ ;  /* 0x000000f31414723e */ /* 0x000fe400048070ff */
[----:B------:R-:W-:Y:S02]  /*292d0*/  F2FP.SATFINITE.E4M3.F32.PACK_AB_MERGE_C R186, R187, R186, RZ ;  /* 0x000000babbba723e */ /* 0x000fe400048070ff */
[----:B------:R-:W-:Y:S02]  /*292e0*/  F2FP.SATFINITE.E4M3.F32.PACK_AB_MERGE_C R124, R125, R124, RZ ;  /* 0x0000007c7d7c723e */ /* 0x000fe400048070ff */
[----:B--2---:R-:W-:Y:S02]  /*292f0*/  F2FP.SATFINITE.E4M3.F32.PACK_AB_MERGE_C R21, R21, R242, RZ ;  /* 0x000000f21515723e */ /* 0x004fe400048070ff */
        /* <DEDUP_REMOVED lines=36> */
[----:B------:R-:W2:Y:S01]  /*29540*/  LDL.LU R226, [R1+0xe44] ;  /* 0x000e440001e27983 */ /* 0x000ea20000300800 */
[----:B------:R-:W0:Y:S01]  /*29550*/  S2R R25, SR_TID.X ;  /* 0x0000000000197919 */ /* 0x000e220000002100 */
[----:B------:R-:W-:-:S02]  /*29560*/  F2FP.SATFINITE.E4M3.F32.PACK_AB_MERGE_C R28, R33, R32, RZ ;  /* 0x00000020211c723e */ /* 0x000fc400048070ff */
[----:B------:R-:W-:Y:S01]  /*29570*/  LOP3.LUT R33, R7, 0xffff, RZ, 0xc0, !PT ;  /* 0x0000ffff07217812 */ /* 0x000fe200078ec0ff */
[----:B------:R-:W2:Y:S01]  /*29580*/  LDL.LU R151, [R1+0x100] ;  /* 0x0001000001977983 */ /* 0x000ea20000300800 */
[----:B------:R-:W-:Y:S02]  /*29590*/  LOP3.LUT R5, R5, 0xffff, RZ, 0xc0, !PT ;  /* 0x0000ffff05057812 */ /* 0x000fe400078ec0ff */
[----:B------:R-:W-:Y:S01]  /*295a0*/  SHF.R.U32.HI R7, RZ, 0x8, R33 ;  /* 0x00000008ff077819 */ /* 0x000fe20000011621 */
[----:B------:R-:W2:Y:S01]  /*295b0*/  LDL.LU R149, [R1+0x104] ;  /* 0x0001040001957983 */ /* 0x000ea20000300800 */
[----:B------:R-:W-:Y:S02]  /*295c0*/  LOP3.LUT R113, R113, 0xffff, RZ, 0xc0, !PT ;  /* 0x0000ffff71717812 */ /* 0x000fe400078ec0ff */
[----:B------:R-:W-:Y:S02]  /*295d0*/  LOP3.LUT R36, R7, 0xffff, RZ, 0xc0, !PT ;  /* 0x0000ffff07247812 */ /* 0x000fe400078ec0ff */
[----:B------:R-:W-:-:S02]  /*295e0*/  F2FP.SATFINITE.E4M3.F32.PACK_AB_MERGE_C R31, R41, R40, RZ ;  /* 0x00000028291f723e */ /* 0x000fc400048070ff */
[----:B------:R-:W-:Y:S02]  /*295f0*/  SHF.R.U32.HI R37, RZ, 0x8, R113 ;  /* 0x00000008ff257819 */ /* 0x000fe40000011671 */
[----:B------:R-:W-:Y:S02]  /*29600*/  LOP3.LUT R115, R115, 0xffff, RZ, 0xc0, !PT ;  /* 0x0000ffff73737812 */ /* 0x000fe400078ec0ff */
[----:B------:R-:W-:Y:S02]  /*29610*/  LOP3.LUT R37, R37, 0xffff, RZ, 0xc0, !PT ;  /* 0x0000ffff25257812 */ /* 0x000fe400078ec0ff */
[----:B------:R-:W-:Y:S02]  /*29620*/  LOP3.LUT R3, R3, 0xffff, RZ, 0xc0, !PT ;  /* 0x0000ffff03037812 */ /* 0x000fe400078ec0ff */
[----:B------:R-:W-:Y:S02]  /*29630*/  LOP3.LUT R117, R117, 0xffff, RZ, 0xc0, !PT ;  /* 0x0000ffff75757812 */ /* 0x000fe400078ec0ff */
[----:B------:R-:W-:-:S02]  /*29640*/  SHF.R.U32.HI R46, RZ, 0x8, R94 ;  /* 0x00000008ff2e7819 */ /* 0x000fc4000001165e */
[----:B------:R-:W-:Y:S02]  /*29650*/  F2FP.SATFINITE.E4M3.F32.PACK_AB_MERGE_C R39, R49, R48, RZ ;  /* 0x000000303127723e */ /* 0x000fe400048070ff */
[----:B------:R-:W-:Y:S02]  /*29660*/  LOP3.LUT R119, R119, 0xffff, RZ, 0xc0, !PT ;  /* 0x0000ffff77777812 */ /* 0x000fe400078ec0ff */
[----:B------:R-:W-:Y:S01]  /*29670*/  LOP3.LUT R4, R4, 0xffff, RZ, 0xc0, !PT ;  /* 0x0000ffff04047812 */ /* 0x000fe200078ec0ff */
[C---:B0-----:R-:W-:Y:S01]  /*29680*/  IMAD.SHL.U32 R30, R25.reuse, 0x40, RZ ;  /* 0x00000040191e7824 */ /* 0x041fe200078e00ff */
[----:B------:R-:W-:Y:S01]  /*29690*/  LOP3.LUT R6, R6, 0xffff, RZ, 0xc0, !PT ;  /* 0x0000ffff06067812 */ /* 0x000fe200078ec0ff */
[----:B------:R-:W-:Y:S01]  /*296a0*/  IMAD.SHL.U32 R41, R25, 0x8, RZ ;  /* 0x0000000819297824 */ /* 0x000fe200078e00ff */
[----:B------:R-:W-:Y:S02]  /*296b0*/  LOP3.LUT R62, R9, 0xffff, RZ, 0xc0, !PT ;  /* 0x0000ffff093e7812 */ /* 0x000fe400078ec0ff */
[----:B------:R-:W-:-:S02]  /*296c0*/  LOP3.LUT R34, R30, 0x400, RZ, 0xc0, !PT ;  /* 0x000004001e227812 */ /* 0x000fc400078ec0ff */
[----:B------:R-:W-:Y:S02]  /*296d0*/  PRMT R30, R33, 0x3340, R88 ;  /* 0x00003340211e7816 */ /* 0x000fe40000000058 */
[----:B------:R-:W-:Y:S02]  /*296e0*/  SHF.R.U32.HI R33, RZ, 0x8, R152 ;  /* 0x00000008ff217819 */ /* 0x000fe40000011698 */
[----:B------:R-:W-:Y:S02]  /*296f0*/  F2FP.SATFINITE.E4M3.F32.PACK_AB_MERGE_C R32, R43, R42, RZ ;  /* 0x0000002a2b20723e */ /* 0x000fe400048070ff */
[----:B------:R-:W-:Y:S02]  /*29700*/  LOP3.LUT R44, R33, 0xffff, RZ, 0xc0, !PT ;  /* 0x0000ffff212c7812 */ /* 0x000fe400078ec0ff */
[----:B------:R-:W-:Y:S02]  /*29710*/  SHF.R.U32.HI R38, RZ, 0x8, R115 ;  /* 0x00000008ff267819 */ /* 0x000fe40000011673 */
[----:B------:R-:W-:-:S02]  /*29720*/  F2FP.SATFINITE.E4M3.F32.PACK_AB_MERGE_C R40, R51, R50, RZ ;  /* 0x000000323328723e */ /* 0x000fc400048070ff */
[----:B------:R-:W-:Y:S01]  /*29730*/  SHF.R.U32.HI R48, RZ, 0x8, R117 ;  /* 0x00000008ff307819 */ /* 0x000fe20000011675 */
[C---:B---3--:R-:W-:Y:S02]  /*29740*/  VIADD R24, R2.reuse, 0x7f ;  /* 0x0000007f02187836 */ /* 0x048fe40000000000 */
[----:B------:R-:W-:Y:S01]  /*29750*/  VIADD R29, R2, 0x1 ;  /* 0x00000001021d7836 */ /* 0x000fe20000000000 */
[----:B------:R-:W-:Y:S02]  /*29760*/  LOP3.LUT R8, R8, 0xffff, RZ, 0xc0, !PT ;  /* 0x0000ffff08087812 */ /* 0x000fe400078ec0ff */
[----:B------:R-:W-:Y:S02]  /*29770*/  ISETP.GE.AND P0, PT, R24, UR25, PT ;  /* 0x0000001918007c0c */ /* 0x000fe4000bf06270 */
[----:B------:R-:W-:Y:S02]  /*29780*/  SHF.R.U32.HI R24, RZ, 0x8, R88 ;  /* 0x00000008ff187819 */ /* 0x000fe40000011658 */
[----:B------:R-:W-:-:S02]  /*29790*/  LOP3.LUT R166, R166, 0xffff, RZ, 0xc0, !PT ;  /* 0x0000ffffa6a67812 */ /* 0x000fc400078ec0ff */
[----:B------:R-:W-:Y:S02]  /*297a0*/  LOP3.LUT R7, R24, 0xffff, RZ, 0xc0, !PT ;  /* 0x0000ffff18077812 */ /* 0x000fe400078ec0ff */
[----:B------:R-:W-:Y:S02]  /*297b0*/  SHF.R.U32.HI R24, RZ, 0x8, R5 ;  /* 0x00000008ff187819 */ /* 0x000fe40000011605 */
[----:B------:R-:W-:Y:S02]  /*297c0*/  PRMT R7, R36, 0x3340, R7 ;  /* 0x0000334024077816 */ /* 0x000fe40000000007 */
[----:B------:R-:W-:Y:S02]  /*297d0*/  SHF.R.U32.HI R36, RZ, 0x8, R90 ;  /* 0x00000008ff247819 */ /* 0x000fe4000001165a */
[----:B------:R-:W-:Y:S02]  /*297e0*/  ISETP.GE.AND P2, PT, R29, UR4, PT ;  /* 0x000000041d007c0c */ /* 0x000fe4000bf46270 */
[----:B------:R-:W-:Y:S01]  /*297f0*/  LOP3.LUT R107, R107, 0xffff, RZ, 0xc0, !PT ;  /* 0x0000ffff6b6b7812 */ /* 0x000fe200078ec0ff */
[----:B------:R-:W-:Y:S01]  /*29800*/  VIADD R35, R2, 0x2 ;  /* 0x0000000202237836 */ /* 0x000fe20000000000 */
[----:B------:R-:W-:Y:S01]  /*29810*/  LOP3.LUT R45, R24, 0xffff, RZ, 0xc0, !PT ;  /* 0x0000ffff182d7812 */ /* 0x000fe200078ec0ff */
[----:B------:R-:W-:Y:S01]  /*29820*/  ULDC UR4, c[0x0][0x22c] ;  /* 0x00008b0000047ab9 */ /* 0x000fe20000000800 */
[----:B------:R-:W-:-:S02]  /*29830*/  LOP3.LUT R36, R36, 0xffff, RZ, 0xc0, !PT ;  /* 0x0000ffff24247812 */ /* 0x000fc400078ec0ff */
[----:B------:R-:W-:Y:S02]  /*29840*/  LOP3.LUT R24, R41, 0x300, RZ, 0xc0, !PT ;  /* 0x0000030029187812 */ /* 0x000fe400078ec0ff */
[----:B------:R-:W-:Y:S02]  /*29850*/  LOP3.LUT R41, R0, 0xffff, RZ, 0xc0, !PT ;  /* 0x0000ffff00297812 */ /* 0x000fe400078ec0ff */
[----:B------:R-:W-:Y:S02]  /*29860*/  PRMT R42, R45, 0x3340, R36 ;  /* 0x000033402d2a7816 */ /* 0x000fe40000000024 */
[----:B------:R-:W-:Y:S02]  /*29870*/  PRMT R36, R44, 0x3340, R37 ;  /* 0x000033402c247816 */ /* 0x000fe40000000025 */
[----:B------:R-:W-:Y:S02]  /*29880*/  SHF.R.U32.HI R0, RZ, 0x8, R3 ;  /* 0x00000008ff007819 */ /* 0x000fe40000011603 */
[----:B------:R-:W-:-:S02]  /*29890*/  PRMT R45, R3, 0x3340, R92 ;  /* 0x00003340032d7816 */ /* 0x000fc4000000005c */
[----:B------:R-:W-:Y:S02]  /*298a0*/  SHF.R.U32.HI R44, RZ, 0x8, R92 ;  /* 0x00000008ff2c7819 */ /* 0x000fe4000001165c */
[----:B------:R-:W-:Y:S02]  /*298b0*/  SHF.R.U32.HI R3, RZ, 0x8, R41 ;  /* 0x00000008ff037819 */ /* 0x000fe40000011629 */
[----:B------:R-:W-:Y:S02]  /*298c0*/  LOP3.LUT R51, R0, 0xffff, RZ, 0xc0, !PT ;  /* 0x0000ffff00337812 */ /* 0x000fe400078ec0ff */
[----:B------:R-:W-:Y:S02]  /*298d0*/  LOP3.LUT R44, R44, 0xffff, RZ, 0xc0, !PT ;  /* 0x0000ffff2c2c7812 */ /* 0x000fe400078ec0ff */
[----:B------:R-:W-:Y:S02]  /*298e0*/  LOP3.LUT R3, R3, 0xffff, RZ, 0xc0, !PT ;  /* 0x0000ffff03037812 */ /* 0x000fe400078ec0ff */
[----:B------:R-:W-:-:S02]  /*298f0*/  LOP3.LUT R46, R46, 0xffff, RZ, 0xc0, !PT ;  /* 0x0000ffff2e2e7812 */ /* 0x000fc400078ec0ff */
[----:B------:R-:W-:Y:S02]  /*29900*/  SHF.R.U32.HI R49, RZ, 0x8, R119 ;  /* 0x00000008ff317819 */ /* 0x000fe40000011677 */
[----:B------:R-:W-:Y:S02]  /*29910*/  LOP3.LUT R48, R48, 0xffff, RZ, 0xc0, !PT ;  /* 0x0000ffff30307812 */ /* 0x000fe400078ec0ff */
[----:B------:R-:W-:Y:S02]  /*29920*/  PRMT R52, R51, 0x3340, R44 ;  /* 0x0000334033347816 */ /* 0x000fe4000000002c */
[----:B------:R-:W-:Y:S02]  /*29930*/  PRMT R50, R3, 0x3340, R46 ;  /* 0x0000334003327816 */ /* 0x000fe4000000002e */
[----:B------:R-:W-:Y:S02]  /*29940*/  LOP3.LUT R3, R96, 0xffff, RZ, 0xc0, !PT ;  /* 0x0000ffff60037812 */ /* 0x000fe400078ec0ff */
[----:B------:R-:W-:-:S02]  /*29950*/  LOP3.LUT R51, R98, 0xffff, RZ, 0xc0, !PT ;  /* 0x0000ffff62337812 */ /* 0x000fc400078ec0ff */
[----:B------:R-:W-:Y:S02]  /*29960*/  SHF.R.U32.HI R0, RZ, 0x8, R4 ;  /* 0x00000008ff007819 */ /* 0x000fe40000011604 */
[--C-:B------:R-:W-:Y:S02]  /*29970*/  PRMT R46, R6, 0x3340, R51.reuse ;  /* 0x00003340062e7816 */ /* 0x100fe40000000033 */
[----:B------:R-:W-:Y:S02]  /*29980*/  SHF.R.U32.HI R51, RZ, 0x8, R51 ;  /* 0x00000008ff337819 */ /* 0x000fe40000011633 */
[----:B------:R-:W-:Y:S02]  /*29990*/  LOP3.LUT R55, R0, 0xffff, RZ, 0xc0, !PT ;  /* 0x0000ffff00377812 */ /* 0x000fe400078ec0ff */
[----:B------:R-:W-:Y:S02]  /*299a0*/  LOP3.LUT R51, R51, 0xffff, RZ, 0xc0, !PT ;  /* 0x0000ffff33337812 */ /* 0x000fe400078ec0ff */
[----:B------:R-:W-:-:S02]  /*299b0*/  LOP3.LUT R9, R100, 0xffff, RZ, 0xc0, !PT ;  /* 0x0000ffff64097812 */ /* 0x000fc400078ec0ff */
[----:B------:R-:W-:Y:S02]  /*299c0*/  LOP3.LUT R109, R109, 0xffff, RZ, 0xc0, !PT ;  /* 0x0000ffff6d6d7812 */ /* 0x000fe400078ec0ff */
[--C-:B------:R-:W-:Y:S02]  /*299d0*/  PRMT R63, R8, 0x3340, R9.reuse ;  /* 0x00003340083f7816 */ /* 0x100fe40000000009 */
[----:B------:R-:W-:Y:S02]  /*299e0*/  SHF.R.U32.HI R9, RZ, 0x8, R9 ;  /* 0x00000008ff097819 */ /* 0x000fe40000011609 */
[----:B------:R-:W-:Y:S02]  /*299f0*/  LOP3.LUT R158, R158, 0xffff, RZ, 0xc0, !PT ;  /* 0x0000ffff9e9e7812 */ /* 0x000fe400078ec0ff */
[----:B------:R-:W-:Y:S02]  /*29a00*/  F2FP.SATFINITE.E4M3.F32.PACK_AB_MERGE_C R26, R57, R56, RZ ;  /* 0x00000038391a723e */ /* 0x000fe400048070ff */
[----:B------:R-:W-:-:S02]  /*29a10*/  SHF.R.U32.HI R57, RZ, 0x8, R109 ;  /* 0x00000008ff397819 */ /* 0x000fc4000001166d */
[----:B------:R-:W-:Y:S02]  /*29a20*/  LOP3.LUT R9, R9, 0xffff, RZ, 0xc0, !PT ;  /* 0x0000ffff09097812 */ /* 0x000fe400078ec0ff */
[----:B------:R-:W-:Y:S02]  /*29a30*/  LOP3.LUT R57, R57, 0xffff, RZ, 0xc0, !PT ;  /* 0x0000ffff39397812 */ /* 0x000fe400078ec0ff */
[----:B------:R-:W-:Y:S02]  /*29a40*/  LOP3.LUT R10, R10, 0xffff, RZ, 0xc0, !PT ;  /* 0x0000ffff0a0a7812 */ /* 0x000fe400078ec0ff */
[----:B------:R-:W-:Y:S02]  /*29a50*/  F2FP.SATFINITE.E4M3.F32.PACK_AB_MERGE_C R103, R61, R60, RZ ;  /* 0x0000003c3d67723e */ /* 0x000fe400048070ff */
[----:B------:R-:W-:Y:S02]  /*29a60*/  LOP3.LUT R160, R160, 0xffff, RZ, 0xc0, !PT ;  /* 0x0000ffffa0a07812 */ /* 0x000fe400078ec0ff */
[----:B------:R-:W-:-:S02]  /*29a70*/  LOP3.LUT R111, R111, 0xffff, RZ, 0xc0, !PT ;  /* 0x0000ffff6f6f7812 */ /* 0x000fc400078ec0ff */
[----:B------:R-:W-:Y:S02]  /*29a80*/  LOP3.LUT R162, R162, 0xffff, RZ, 0xc0, !PT ;  /* 0x0000ffffa2a27812 */ /* 0x000fe400078ec0ff */
[----:B------:R-:W-:Y:S02]  /*29a90*/  SHF.R.U32.HI R54, RZ, 0x8, R111 ;  /* 0x00000008ff367819 */ /* 0x000fe4000001166f */
[----:B------:R-:W-:Y:S02]  /*29aa0*/  LOP3.LUT R12, R12, 0xffff, RZ, 0xc0, !PT ;  /* 0x0000ffff0c0c7812 */ /* 0x000fe400078ec0ff */
[----:B------:R-:W-:Y:S02]  /*29ab0*/  LOP3.LUT R164, R164, 0xffff, RZ, 0xc0, !PT ;  /* 0x0000ffffa4a47812 */ /* 0x000fe400078ec0ff */
[----:B------:R-:W-:Y:S02]  /*29ac0*/  SHF.R.U32.HI R56, RZ, 0x8, R107 ;  /* 0x00000008ff387819 */ /* 0x000fe4000001166b */
[----:B------:R-:W-:-:S02]  /*29ad0*/  LOP3.LUT R11, R11, 0xffff, RZ, 0xc0, !PT ;  /* 0x0000ffff0b0b7812 */ /* 0x000fc400078ec0ff */
[----:B------:R-:W-:Y:S02]  /*29ae0*/  LOP3.LUT R56, R56, 0xffff, RZ, 0xc0, !PT ;  /* 0x0000ffff38387812 */ /* 0x000fe400078ec0ff */
[----:B------:R-:W-:Y:S02]  /*29af0*/  F2FP.SATFINITE.E4M3.F32.PACK_AB_MERGE_C R27, R65, R64, RZ ;  /* 0x00000040411b723e */ /* 0x000fe400048070ff */
[----:B------:R-:W-:Y:S02]  /*29b00*/  LOP3.LUT R168, R168, 0xffff, RZ, 0xc0, !PT ;  /* 0x0000ffffa8a87812 */ /* 0x000fe400078ec0ff */
[----:B------:R-:W-:Y:S02]  /*29b10*/  LOP3.LUT R31, R31, 0xffff, RZ, 0xc0, !PT ;  /* 0x0000ffff1f1f7812 */ /* 0x000fe400078ec0ff */
[----:B------:R-:W-:Y:S02]  /*29b20*/  LOP3.LUT R14, R14, 0xffff, RZ, 0xc0, !PT ;  /* 0x0000ffff0e0e7812 */ /* 0x000fe400078ec0ff */
[----:B------:R-:W-:-:S02]  /*29b30*/  LOP3.LUT R170, R170, 0xffff, RZ, 0xc0, !PT ;  /* 0x0000ffffaaaa7812 */ /* 0x000fc400078ec0ff */
[----:B------:R-:W-:Y:S02]  /*29b40*/  LOP3.LUT R13, R13, 0xffff, RZ, 0xc0, !PT ;  /* 0x0000ffff0d0d7812 */ /* 0x000fe400078ec0ff */
[----:B------:R-:W-:Y:S02]  /*29b50*/  LOP3.LUT R172, R172, 0xffff, RZ, 0xc0, !PT ;  /* 0x0000ffffacac7812 */ /* 0x000fe400078ec0ff */
[----:B------:R-:W-:Y:S02]  /*29b60*/  LOP3.LUT R97, R97, 0xffff, RZ, 0xc0, !PT ;  /* 0x0000ffff61617812 */ /* 0x000fe400078ec0ff */
[----:B------:R-:W-:Y:S02]  /*29b70*/  F2FP.SATFINITE.E4M3.F32.PACK_AB_MERGE_C R47, R59, R58, RZ ;  /* 0x0000003a3b2f723e */ /* 0x000fe400048070ff */
[----:B------:R-:W-:Y:S02]  /*29b80*/  LOP3.LUT R174, R174, 0xffff, RZ, 0xc0, !PT ;  /* 0x0000ffffaeae7812 */ /* 0x000fe400078ec0ff */
[----:B------:R-:W-:-:S02]  /*29b90*/  LOP3.LUT R99, R99, 0xffff, RZ, 0xc0, !PT ;  /* 0x0000ffff63637812 */ /* 0x000fc400078ec0ff */
[----:B------:R-:W-:Y:S02]  /*29ba0*/  PRMT R79, R13, 0x3340, R110 ;  /* 0x000033400d4f7816 */ /* 0x000fe4000000006e */
[----:B------:R-:W-:Y:S02]  /*29bb0*/  LOP3.LUT R93, R93, 0xffff, RZ, 0xc0, !PT ;  /* 0x0000ffff5d5d7812 */ /* 0x000fe400078ec0ff */
[----:B------:R-:W-:Y:S02]  /*29bc0*/  F2FP.SATFINITE.E4M3.F32.PACK_AB_MERGE_C R84, R85, R84, RZ ;  /* 0x000000545554723e */ /* 0x000fe400048070ff */
[----:B------:R-:W-:Y:S02]  /*29bd0*/  LOP3.LUT R105, R105, 0xffff, RZ, 0xc0, !PT ;  /* 0x0000ffff69697812 */ /* 0x000fe400078ec0ff */
[----:B----4-:R-:W-:Y:S02]  /*29be0*/  F2FP.SATFINITE.E4M3.F32.PACK_AB_MERGE_C R86, R87, R86, RZ ;  /* 0x000000565756723e */ /* 0x010fe400048070ff */
[----:B------:R-:W-:-:S02]  /*29bf0*/  F2FP.SATFINITE.E4M3.F32.PACK_AB_MERGE_C R218, R236, R237, RZ ;  /* 0x000000edecda723e */ /* 0x000fc400048070ff */
[----:B------:R-:W-:Y:S02]  /*29c00*/  F2FP.SATFINITE.E4M3.F32.PACK_AB_MERGE_C R219, R234, R235, RZ ;  /* 0x000000ebeadb723e */ /* 0x000fe400048070ff */
[----:B------:R-:W-:Y:S02]  /*29c10*/  F2FP.SATFINITE.E4M3.F32.PACK_AB_MERGE_C R220, R232, R233, RZ ;  /* 0x000000e9e8dc723e */ /* 0x000fe400048070ff */
[----:B------:R-:W-:Y:S02]  /*29c20*/  F2FP.SATFINITE.E4M3.F32.PACK_AB_MERGE_C R221, R230, R231, RZ ;  /* 0x000000e7e6dd723e */ /* 0x000fe400048070ff */
[----:B--2---:R-:W-:-:S04]  /*29c30*/  LOP3.LUT R29, R226, 0xf0, RZ, 0xc0, !PT ;  /* 0x000000f0e21d7812 */ /* 0x004fc800078ec0ff */
[----:B------:R-:W-:Y:S02]  /*29c40*/  IADD3 R43, R34, UR58, R29 ;  /* 0x0000003a222b7c10 */ /* 0x000fe4000fffe01d */
[----:B------:R-:W-:-:S04]  /*29c50*/  SHF.R.U32.HI R34, RZ, 0x8, R154 ;  /* 0x00000008ff227819 */ /* 0x000fc8000001169a */
[----:B------:R-:W-:Y:S02]  /*29c60*/  LOP3.LUT R33, R34, 0xffff, RZ, 0xc0, !PT ;  /* 0x0000ffff22217812 */ /* 0x000fe400078ec0ff */
[----:B------:R-:W-:Y:S02]  /*29c70*/  LOP3.LUT R34, R38, 0xffff, RZ, 0xc0, !PT ;  /* 0x0000ffff26227812 */ /* 0x000fe400078ec0ff */
[----:B------:R-:W-:-:S04]  /*29c80*/  SHF.R.U32.HI R38, RZ, 0x8, R156 ;  /* 0x00000008ff267819 */ /* 0x000fc8000001169c */
[----:B------:R-:W-:Y:S02]  /*29c90*/  LOP3.LUT R53, R38, 0xffff, RZ, 0xc0, !PT ;  /* 0x0000ffff26357812 */ /* 0x000fe400078ec0ff */
[----:B------:R-:W-:Y:S02]  /*29ca0*/  LOP3.LUT R38, R49, 0xffff, RZ, 0xc0, !PT ;  /* 0x0000ffff31267812 */ /* 0x000fe400078ec0ff */
[----:B------:R-:W-:Y:S02]  /*29cb0*/  PRMT R44, R53, 0x3340, R48 ;  /* 0x00003340352c7816 */ /* 0x000fe40000000030 */
[--C-:B------:R-:W-:Y:S02]  /*29cc0*/  PRMT R49, R4, 0x3340, R3.reuse ;  /* 0x0000334004317816 */ /* 0x100fe40000000003 */
[----:B------:R-:W-:Y:S02]  /*29cd0*/  SHF.R.U32.HI R48, RZ, 0x8, R3 ;  /* 0x00000008ff307819 */ /* 0x000fe40000011603 */
[----:B------:R-:W-:-:S04]  /*29ce0*/  SHF.R.U32.HI R3, RZ, 0x8, R6 ;  /* 0x00000008ff037819 */ /* 0x000fc80000011606 */
[----:B------:R-:W-:-:S04]  /*29cf0*/  LOP3.LUT R0, R3, 0xffff, RZ, 0xc0, !PT ;  /* 0x0000ffff03007812 */ /* 0x000fc800078ec0ff */
[----:B------:R-:W-:Y:S02]  /*29d00*/  PRMT R51, R0, 0x3340, R51 ;  /* 0x0000334000337816 */ /* 0x000fe40000000033 */
[----:B------:R-:W-:Y:S01]  /*29d10*/  SHF.R.U32.HI R0, RZ, 0x8, R8 ;  /* 0x00000008ff007819 */ /* 0x000fe20000011608 */
[----:B------:R-:W-:Y:S01]  /*29d20*/  IMAD.IADD R24, R24, 0x1, R43 ;  /* 0x0000000118187824 */ /* 0x000fe200078e022b */
[----:B------:R-:W-:Y:S02]  /*29d30*/  SHF.R.U32.HI R8, RZ, 0x8, R166 ;  /* 0x00000008ff087819 */ /* 0x000fe400000116a6 */
[----:B------:R-:W-:Y:S02]  /*29d40*/  LOP3.LUT R0, R0, 0xffff, RZ, 0xc0, !PT ;  /* 0x0000ffff00007812 */ /* 0x000fe400078ec0ff */
[----:B------:R-:W-:Y:S02]  /*29d50*/  SHF.R.U32.HI R43, RZ, 0x8, R158 ;  /* 0x00000008ff2b7819 */ /* 0x000fe4000001169e */
[----:B------:R-:W-:-:S02]  /*29d60*/  LOP3.LUT R8, R8, 0xffff, RZ, 0xc0, !PT ;  /* 0x0000ffff08087812 */ /* 0x000fc400078ec0ff */
[----:B------:R-:W-:Y:S02]  /*29d70*/  PRMT R74, R0, 0x3340, R9 ;  /* 0x00003340004a7816 */ /* 0x000fe40000000009 */
[----:B------:R-:W-:Y:S02]  /*29d80*/  LOP3.LUT R9, R104, 0xffff, RZ, 0xc0, !PT ;  /* 0x0000ffff68097812 */ /* 0x000fe400078ec0ff */
[----:B------:R-:W-:Y:S02]  /*29d90*/  LOP3.LUT R43, R43, 0xffff, RZ, 0xc0, !PT ;  /* 0x0000ffff2b2b7812 */ /* 0x000fe400078ec0ff */
[----:B------:R-:W-:Y:S02]  /*29da0*/  LOP3.LUT R53, R28, 0xffff, RZ, 0xc0, !PT ;  /* 0x0000ffff1c357812 */ /* 0x000fe400078ec0ff */
[----:B------:R-:W-:Y:S02]  /*29db0*/  PRMT R60, R8, 0x3340, R57 ;  /* 0x00003340083c7816 */ /* 0x000fe40000000039 */
[----:B------:R-:W-:-:S02]  /*29dc0*/  PRMT R57, R10, 0x3340, R9 ;  /* 0x000033400a397816 */ /* 0x000fc40000000009 */
[----:B------:R-:W-:Y:S02]  /*29dd0*/  PRMT R38, R43, 0x3340, R38 ;  /* 0x000033402b267816 */ /* 0x000fe40000000026 */
[----:B------:R-:W-:Y:S02]  /*29de0*/  SHF.R.U32.HI R0, RZ, 0x8, R10 ;  /* 0x00000008ff007819 */ /* 0x000fe4000001160a */
[----:B------:R-:W-:Y:S02]  /*29df0*/  SHF.R.U32.HI R9, RZ, 0x8, R9 ;  /* 0x00000008ff097819 */ /* 0x000fe40000011609 */
[--C-:B------:R-:W-:Y:S02]  /*29e00*/  PRMT R43, R160, 0x3340, R53.reuse ;  /* 0x00003340a02b7816 */ /* 0x100fe40000000035 */
[----:B------:R-:W-:Y:S02]  /*29e10*/  SHF.R.U32.HI R4, RZ, 0x8, R160 ;  /* 0x00000008ff047819 */ /* 0x000fe400000116a0 */
[----:B------:R-:W-:-:S02]  /*29e20*/  SHF.R.U32.HI R53, RZ, 0x8, R53 ;  /* 0x00000008ff357819 */ /* 0x000fc40000011635 */
[----:B------:R-:W-:Y:S02]  /*29e30*/  LOP3.LUT R0, R0, 0xffff, RZ, 0xc0, !PT ;  /* 0x0000ffff00007812 */ /* 0x000fe400078ec0ff */
[----:B------:R-:W-:Y:S02]  /*29e40*/  LOP3.LUT R9, R9, 0xffff, RZ, 0xc0, !PT ;  /* 0x0000ffff09097812 */ /* 0x000fe400078ec0ff */
[----:B------:R-:W-:Y:S02]  /*29e50*/  LOP3.LUT R48, R48, 0xffff, RZ, 0xc0, !PT ;  /* 0x0000ffff30307812 */ /* 0x000fe400078ec0ff */
[----:B------:R-:W-:Y:S02]  /*29e60*/  SHF.R.U32.HI R6, RZ, 0x8, R162 ;  /* 0x00000008ff067819 */ /* 0x000fe400000116a2 */
[----:B------:R-:W-:Y:S02]  /*29e70*/  LOP3.LUT R4, R4, 0xffff, RZ, 0xc0, !PT ;  /* 0x0000ffff04047812 */ /* 0x000fe400078ec0ff */
[----:B------:R-:W-:-:S02]  /*29e80*/  LOP3.LUT R53, R53, 0xffff, RZ, 0xc0, !PT ;  /* 0x0000ffff35357812 */ /* 0x000fc400078ec0ff */
[----:B------:R-:W-:Y:S02]  /*29e90*/  LOP3.LUT R3, R54, 0xffff, RZ, 0xc0, !PT ;  /* 0x0000ffff36037812 */ /* 0x000fe400078ec0ff */
[----:B------:R-:W-:Y:S02]  /*29ea0*/  PRMT R66, R0, 0x3340, R9 ;  /* 0x0000334000427816 */ /* 0x000fe40000000009 */
[----:B------:R-:W-:Y:S02]  /*29eb0*/  PRMT R54, R55, 0x3340, R48 ;  /* 0x0000334037367816 */ /* 0x000fe40000000030 */
[----:B------:R-:W-:Y:S02]  /*29ec0*/  LOP3.LUT R9, R108, 0xffff, RZ, 0xc0, !PT ;  /* 0x0000ffff6c097812 */ /* 0x000fe400078ec0ff */
[----:B------:R-:W-:Y:S02]  /*29ed0*/  LOP3.LUT R6, R6, 0xffff, RZ, 0xc0, !PT ;  /* 0x0000ffff06067812 */ /* 0x000fe400078ec0ff */
[----:B------:R-:W-:-:S02]  /*29ee0*/  PRMT R48, R4, 0x3340, R53 ;  /* 0x0000334004307816 */ /* 0x000fc40000000035 */
[----:B------:R-:W-:Y:S02]  /*29ef0*/  LOP3.LUT R53, R102, 0xffff, RZ, 0xc0, !PT ;  /* 0x0000ffff66357812 */ /* 0x000fe400078ec0ff */
[----:B------:R-:W-:Y:S02]  /*29f00*/  PRMT R81, R12, 0x3340, R9 ;  /* 0x000033400c517816 */ /* 0x000fe40000000009 */
[----:B------:R-:W-:Y:S02]  /*29f10*/  PRMT R3, R6, 0x3340, R3 ;  /* 0x0000334006037816 */ /* 0x000fe40000000003 */
[----:B------:R-:W-:Y:S02]  /*29f20*/  SHF.R.U32.HI R4, RZ, 0x8, R62 ;  /* 0x00000008ff047819 */ /* 0x000fe4000001163e */
[----:B------:R-:W-:Y:S02]  /*29f30*/  SHF.R.U32.HI R0, RZ, 0x8, R12 ;  /* 0x00000008ff007819 */ /* 0x000fe4000001160c */
[----:B------:R-:W-:-:S02]  /*29f40*/  SHF.R.U32.HI R9, RZ, 0x8, R9 ;  /* 0x00000008ff097819 */ /* 0x000fc40000011609 */
[--C-:B------:R-:W-:Y:S02]  /*29f50*/  PRMT R62, R62, 0x3340, R53.reuse ;  /* 0x000033403e3e7816 */ /* 0x100fe40000000035 */
[----:B------:R-:W-:Y:S02]  /*29f60*/  SHF.R.U32.HI R6, RZ, 0x8, R164 ;  /* 0x00000008ff067819 */ /* 0x000fe400000116a4 */
[----:B------:R-:W-:Y:S02]  /*29f70*/  SHF.R.U32.HI R53, RZ, 0x8, R53 ;  /* 0x00000008ff357819 */ /* 0x000fe40000011635 */
[----:B------:R-:W-:Y:S02]  /*29f80*/  LOP3.LUT R0, R0, 0xffff, RZ, 0xc0, !PT ;  /* 0x0000ffff00007812 */ /* 0x000fe400078ec0ff */
[----:B------:R-:W-:Y:S02]  /*29f90*/  LOP3.LUT R9, R9, 0xffff, RZ, 0xc0, !PT ;  /* 0x0000ffff09097812 */ /* 0x000fe400078ec0ff */
[----:B------:R-:W-:-:S02]  /*29fa0*/  LOP3.LUT R61, R6, 0xffff, RZ, 0xc0, !PT ;  /* 0x0000ffff063d7812 */ /* 0x000fc400078ec0ff */
[----:B------:R-:W-:Y:S02]  /*29fb0*/  LOP3.LUT R4, R4, 0xffff, RZ, 0xc0, !PT ;  /* 0x0000ffff04047812 */ /* 0x000fe400078ec0ff */
[----:B------:R-:W-:Y:S02]  /*29fc0*/  LOP3.LUT R53, R53, 0xffff, RZ, 0xc0, !PT ;  /* 0x0000ffff35357812 */ /* 0x000fe400078ec0ff */
[----:B------:R-:W-:Y:S02]  /*29fd0*/  PRMT R98, R0, 0x3340, R9 ;  /* 0x0000334000627816 */ /* 0x000fe40000000009 */
[----:B------:R-:W-:Y:S02]  /*29fe0*/  PRMT R64, R61, 0x3340, R56 ;  /* 0x000033403d407816 */ /* 0x000fe40000000038 */
[----:B------:R-:W-:Y:S02]  /*29ff0*/  LOP3.LUT R9, R112, 0xffff, RZ, 0xc0, !PT ;  /* 0x0000ffff70097812 */ /* 0x000fe400078ec0ff */
[----:B------:R-:W-:-:S02]  /*2a000*/  PRMT R67, R4, 0x3340, R53 ;  /* 0x0000334004437816 */ /* 0x000fc40000000035 */
[----:B------:R-:W-:Y:S02]  /*2a010*/  LOP3.LUT R61, R32, 0xffff, RZ, 0xc0, !PT ;  /* 0x0000ffff203d7812 */ /* 0x000fe400078ec0ff */
[----:B------:R-:W-:Y:S02]  /*2a020*/  SHF.R.U32.HI R4, RZ, 0x8, R11 ;  /* 0x00000008ff047819 */ /* 0x000fe4000001160b */
[--C-:B------:R-:W-:Y:S02]  /*2a030*/  SHF.R.U32.HI R10, RZ, 0x8, R106.reuse ;  /* 0x00000008ff0a7819 */ /* 0x100fe4000001166a */
[----:B------:R-:W-:Y:S02]  /*2a040*/  PRMT R56, R11, 0x3340, R106 ;  /* 0x000033400b387816 */ /* 0x000fe4000000006a */
[----:B------:R-:W-:Y:S02]  /*2a050*/  SHF.R.U32.HI R6, RZ, 0x8, R168 ;  /* 0x00000008ff067819 */ /* 0x000fe400000116a8 */
[----:B------:R-:W-:-:S02]  /*2a060*/  PRMT R53, R168, 0x3340, R31 ;  /* 0x00003340a8357816 */ /* 0x000fc4000000001f */
[----:B------:R-:W-:Y:S02]  /*2a070*/  SHF.R.U32.HI R11, RZ, 0x8, R31 ;  /* 0x00000008ff0b7819 */ /* 0x000fe4000001161f */
[----:B------:R-:W-:Y:S02]  /*2a080*/  PRMT R71, R14, 0x3340, R9 ;  /* 0x000033400e477816 */ /* 0x000fe40000000009 */
[--C-:B------:R-:W-:Y:S02]  /*2a090*/  PRMT R32, R170, 0x3340, R61.reuse ;  /* 0x00003340aa207816 */ /* 0x100fe4000000003d */
[----:B------:R-:W-:Y:S02]  /*2a0a0*/  SHF.R.U32.HI R31, RZ, 0x8, R61 ;  /* 0x00000008ff1f7819 */ /* 0x000fe4000001163d */
[----:B------:R-:W-:Y:S02]  /*2a0b0*/  SHF.R.U32.HI R0, RZ, 0x8, R14 ;  /* 0x00000008ff007819 */ /* 0x000fe4000001160e */
[----:B------:R-:W-:-:S02]  /*2a0c0*/  SHF.R.U32.HI R9, RZ, 0x8, R9 ;  /* 0x00000008ff097819 */ /* 0x000fc40000011609 */
[----:B------:R-:W-:Y:S02]  /*2a0d0*/  SHF.R.U32.HI R8, RZ, 0x8, R170 ;  /* 0x00000008ff087819 */ /* 0x000fe400000116aa */
[----:B------:R-:W-:Y:S02]  /*2a0e0*/  LOP3.LUT R61, R4, 0xffff, RZ, 0xc0, !PT ;  /* 0x0000ffff043d7812 */ /* 0x000fe400078ec0ff */
[----:B------:R-:W-:Y:S02]  /*2a0f0*/  LOP3.LUT R10, R10, 0xffff, RZ, 0xc0, !PT ;  /* 0x0000ffff0a0a7812 */ /* 0x000fe400078ec0ff */
[----:B------:R-:W-:Y:S02]  /*2a100*/  LOP3.LUT R6, R6, 0xffff, RZ, 0xc0, !PT ;  /* 0x0000ffff06067812 */ /* 0x000fe400078ec0ff */
[----:B------:R-:W-:Y:S02]  /*2a110*/  LOP3.LUT R11, R11, 0xffff, RZ, 0xc0, !PT ;  /* 0x0000ffff0b0b7812 */ /* 0x000fe400078ec0ff */
[----:B------:R-:W-:-:S02]  /*2a120*/  LOP3.LUT R0, R0, 0xffff, RZ, 0xc0, !PT ;  /* 0x0000ffff00007812 */ /* 0x000fc400078ec0ff */
[----:B------:R-:W-:Y:S02]  /*2a130*/  LOP3.LUT R9, R9, 0xffff, RZ, 0xc0, !PT ;  /* 0x0000ffff09097812 */ /* 0x000fe400078ec0ff */
[----:B------:R-:W-:Y:S02]  /*2a140*/  LOP3.LUT R8, R8, 0xffff, RZ, 0xc0, !PT ;  /* 0x0000ffff08087812 */ /* 0x000fe400078ec0ff */
[----:B------:R-:W-:Y:S02]  /*2a150*/  LOP3.LUT R31, R31, 0xffff, RZ, 0xc0, !PT ;  /* 0x0000ffff1f1f7812 */ /* 0x000fe400078ec0ff */
[----:B------:R-:W-:Y:S02]  /*2a160*/  PRMT R61, R61, 0x3340, R10 ;  /* 0x000033403d3d7816 */ /* 0x000fe4000000000a */
[----:B------:R-:W-:Y:S02]  /*2a170*/  SHF.R.U32.HI R4, RZ, 0x8, R13 ;  /* 0x00000008ff047819 */ /* 0x000fe4000001160d */
[----:B------:R-:W-:-:S02]  /*2a180*/  SHF.R.U32.HI R10, RZ, 0x8, R110 ;  /* 0x00000008ff0a7819 */ /* 0x000fc4000001166e */
[----:B------:R-:W-:Y:S02]  /*2a190*/  PRMT R58, R6, 0x3340, R11 ;  /* 0x00003340063a7816 */ /* 0x000fe4000000000b */
[----:B------:R-:W-:Y:S02]  /*2a1a0*/  SHF.R.U32.HI R6, RZ, 0x8, R172 ;  /* 0x00000008ff067819 */ /* 0x000fe400000116ac */
[----:B------:R-:W-:Y:S02]  /*2a1b0*/  SHF.R.U32.HI R11, RZ, 0x8, R97 ;  /* 0x00000008ff0b7819 */ /* 0x000fe40000011661 */
[----:B------:R-:W-:Y:S02]  /*2a1c0*/  PRMT R92, R0, 0x3340, R9 ;  /* 0x00003340005c7816 */ /* 0x000fe40000000009 */
[----:B------:R-:W-:Y:S02]  /*2a1d0*/  PRMT R31, R8, 0x3340, R31 ;  /* 0x00003340081f7816 */ /* 0x000fe4000000001f */
[----:B------:R-:W-:-:S02]  /*2a1e0*/  LOP3.LUT R16, R16, 0xffff, RZ, 0xc0, !PT ;  /* 0x0000ffff10107812 */ /* 0x000fc400078ec0ff */
[----:B------:R-:W-:Y:S02]  /*2a1f0*/  LOP3.LUT R9, R116, 0xffff, RZ, 0xc0, !PT ;  /* 0x0000ffff74097812 */ /* 0x000fe400078ec0ff */
[----:B------:R-:W-:Y:S02]  /*2a200*/  SHF.R.U32.HI R8, RZ, 0x8, R174 ;  /* 0x00000008ff087819 */ /* 0x000fe400000116ae */
[--C-:B------:R-:W-:Y:S02]  /*2a210*/  SHF.R.U32.HI R12, RZ, 0x8, R99.reuse ;  /* 0x00000008ff0c7819 */ /* 0x100fe40000011663 */
[----:B------:R-:W-:Y:S02]  /*2a220*/  LOP3.LUT R13, R4, 0xffff, RZ, 0xc0, !PT ;  /* 0x0000ffff040d7812 */ /* 0x000fe400078ec0ff */
[----:B------:R-:W-:Y:S02]  /*2a230*/  LOP3.LUT R10, R10, 0xffff, RZ, 0xc0, !PT ;  /* 0x0000ffff0a0a7812 */ /* 0x000fe400078ec0ff */
[----:B------:R-:W-:-:S02]  /*2a240*/  PRMT R68, R174, 0x3340, R99 ;  /* 0x00003340ae447816 */ /* 0x000fc40000000063 */
[----:B------:R-:W-:Y:S02]  /*2a250*/  LOP3.LUT R6, R6, 0xffff, RZ, 0xc0, !PT ;  /* 0x0000ffff06067812 */ /* 0x000fe400078ec0ff */
[----:B------:R-:W-:Y:S02]  /*2a260*/  LOP3.LUT R11, R11, 0xffff, RZ, 0xc0, !PT ;  /* 0x0000ffff0b0b7812 */ /* 0x000fe400078ec0ff */
[----:B------:R-:W-:Y:S02]  /*2a270*/  LOP3.LUT R15, R15, 0xffff, RZ, 0xc0, !PT ;  /* 0x0000ffff0f0f7812 */ /* 0x000fe400078ec0ff */
[----:B------:R-:W-:Y:S02]  /*2a280*/  PRMT R41, R41, 0x3340, R94 ;  /* 0x0000334029297816 */ /* 0x000fe4000000005e */
[----:B------:R-:W-:Y:S02]  /*2a290*/  LOP3.LUT R176, R176, 0xffff, RZ, 0xc0, !PT ;  /* 0x0000ffffb0b07812 */ /* 0x000fe400078ec0ff */
[----:B------:R-:W-:-:S02]  /*2a2a0*/  LOP3.LUT R39, R39, 0xffff, RZ, 0xc0, !PT ;  /* 0x0000ffff27277812 */ /* 0x000fc400078ec0ff */
[----:B------:R-:W-:Y:S02]  /*2a2b0*/  PRMT R99, R16, 0x3340, R9 ;  /* 0x0000334010637816 */ /* 0x000fe40000000009 */
[----:B------:R-:W-:Y:S01]  /*2a2c0*/  ISETP.GE.AND P3, PT, R35, UR4, PT ;  /* 0x0000000423007c0c */ /* 0x000fe2000bf66270 */
[----:B------:R-:W-:Y:S01]  /*2a2d0*/  ULDC UR4, c[0x0][0x244] ;  /* 0x0000910000047ab9 */ /* 0x000fe20000000800 */
[----:B------:R-:W-:Y:S02]  /*2a2e0*/  LOP3.LUT R77, R8, 0xffff, RZ, 0xc0, !PT ;  /* 0x0000ffff084d7812 */ /* 0x000fe400078ec0ff */
[----:B------:R-:W-:Y:S02]  /*2a2f0*/  LOP3.LUT R12, R12, 0xffff, RZ, 0xc0, !PT ;  /* 0x0000ffff0c0c7812 */ /* 0x000fe400078ec0ff */
[----:B------:R-:W-:Y:S02]  /*2a300*/  PRMT R94, R13, 0x3340, R10 ;  /* 0x000033400d5e7816 */ /* 0x000fe4000000000a */
[----:B------:R-:W-:-:S02]  /*2a310*/  SHF.R.U32.HI R0, RZ, 0x8, R16 ;  /* 0x00000008ff007819 */ /* 0x000fc40000011610 */
[----:B------:R-:W-:Y:S02]  /*2a320*/  SHF.R.U32.HI R9, RZ, 0x8, R9 ;  /* 0x00000008ff097819 */ /* 0x000fe40000011609 */
[----:B------:R-:W-:Y:S02]  /*2a330*/  PRMT R35, R5, 0x3340, R90 ;  /* 0x0000334005237816 */ /* 0x000fe4000000005a */
[----:B------:R-:W-:Y:S02]  /*2a340*/  LOP3.LUT R178, R178, 0xffff, RZ, 0xc0, !PT ;  /* 0x0000ffffb2b27812 */ /* 0x000fe400078ec0ff */
[----:B------:R-:W-:Y:S02]  /*2a350*/  LOP3.LUT R13, R40, 0xffff, RZ, 0xc0, !PT ;  /* 0x0000ffff280d7812 */ /* 0x000fe400078ec0ff */
[----:B------:R-:W-:Y:S02]  /*2a360*/  PRMT R90, R6, 0x3340, R11 ;  /* 0x00003340065a7816 */ /* 0x000fe4000000000b */
[----:B------:R-:W-:-:S02]  /*2a370*/  SHF.R.U32.HI R4, RZ, 0x8, R15 ;  /* 0x00000008ff047819 */ /* 0x000fc4000001160f */
[----:B------:R-:W-:Y:S02]  /*2a380*/  SHF.R.U32.HI R10, RZ, 0x8, R114 ;  /* 0x00000008ff0a7819 */ /* 0x000fe40000011672 */
[----:B------:R-:W-:Y:S02]  /*2a390*/  SHF.R.U32.HI R6, RZ, 0x8, R176 ;  /* 0x00000008ff067819 */ /* 0x000fe400000116b0 */
[----:B------:R-:W-:Y:S02]  /*2a3a0*/  SHF.R.U32.HI R11, RZ, 0x8, R39 ;  /* 0x00000008ff0b7819 */ /* 0x000fe40000011627 */
[----:B------:R-:W-:Y:S02]  /*2a3b0*/  PRMT R77, R77, 0x3340, R12 ;  /* 0x000033404d4d7816 */ /* 0x000fe4000000000c */
[----:B------:R-:W-:Y:S02]  /*2a3c0*/  LOP3.LUT R0, R0, 0xffff, RZ, 0xc0, !PT ;  /* 0x0000ffff00007812 */ /* 0x000fe400078ec0ff */
[----:B------:R-:W-:-:S02]  /*2a3d0*/  LOP3.LUT R9, R9, 0xffff, RZ, 0xc0, !PT ;  /* 0x0000ffff09097812 */ /* 0x000fc400078ec0ff */
[--C-:B------:R-:W-:Y:S02]  /*2a3e0*/  PRMT R40, R178, 0x3340, R13.reuse ;  /* 0x00003340b2287816 */ /* 0x100fe4000000000d */
        /* <DEDUP_REMOVED lines=8> */
[----:B------:R-:W-:Y:S02]  /*2a470*/  LOP3.LUT R18, R18, 0xffff, RZ, 0xc0, !PT ;  /* 0x0000ffff12127812 */ /* 0x000fe400078ec0ff */
[----:B------:R-:W-:Y:S02]  /*2a480*/  LOP3.LUT R9, R120, 0xffff, RZ, 0xc0, !PT ;  /* 0x0000ffff78097812 */ /* 0x000fe400078ec0ff */
[----:B------:R-:W-:-:S02]  /*2a490*/  PRMT R88, R13, 0x3340, R10 ;  /* 0x000033400d587816 */ /* 0x000fc4000000000a */
[----:B------:R-:W-:Y:S02]  /*2a4a0*/  LOP3.LUT R17, R17, 0xffff, RZ, 0xc0, !PT ;  /* 0x0000ffff11117812 */ /* 0x000fe400078ec0ff */
[----:B------:R-:W-:Y:S02]  /*2a4b0*/  PRMT R65, R176, 0x3340, R39 ;  /* 0x00003340b0417816 */ /* 0x000fe40000000027 */
[----:B------:R-:W-:Y:S02]  /*2a4c0*/  PRMT R70, R6, 0x3340, R11 ;  /* 0x0000334006467816 */ /* 0x000fe4000000000b */
[----:B------:R-:W-:Y:S02]  /*2a4d0*/  LOP3.LUT R13, R95, 0xffff, RZ, 0xc0, !PT ;  /* 0x0000ffff5f0d7812 */ /* 0x000fe400078ec0ff */
[----:B------:R-:W-:Y:S02]  /*2a4e0*/  LOP3.LUT R39, R8, 0xffff, RZ, 0xc0, !PT ;  /* 0x0000ffff08277812 */ /* 0x000fe400078ec0ff */
[----:B------:R-:W-:-:S02]  /*2a4f0*/  LOP3.LUT R12, R12, 0xffff, RZ, 0xc0, !PT ;  /* 0x0000ffff0c0c7812 */ /* 0x000fc400078ec0ff */
[----:B------:R-:W-:Y:S02]  /*2a500*/  SHF.R.U32.HI R6, RZ, 0x8, R180 ;  /* 0x00000008ff067819 */ /* 0x000fe400000116b4 */
[--C-:B------:R-:W-:Y:S02]  /*2a510*/  PRMT R95, R180, 0x3340, R93.reuse ;  /* 0x00003340b45f7816 */ /* 0x100fe4000000005d */
[----:B------:R-:W-:Y:S02]  /*2a520*/  SHF.R.U32.HI R11, RZ, 0x8, R93 ;  /* 0x00000008ff0b7819 */ /* 0x000fe4000001165d */
        /* <DEDUP_REMOVED lines=28> */
[----:B------:R-:W-:Y:S02]  /*2a6f0*/  SHF.R.U32.HI R4, RZ, 0x8, R19 ;  /* 0x00000008ff047819 */ /* 0x000fe40000011613 */
[----:B------:R-:W-:Y:S02]  /*2a700*/  SHF.R.U32.HI R10, RZ, 0x8, R122 ;  /* 0x00000008ff0a7819 */ /* 0x000fe4000001167a */
[----:B------:R-:W-:Y:S02]  /*2a710*/  LOP3.LUT R20, R20, 0xffff, RZ, 0xc0, !PT ;  /* 0x0000ffff14147812 */ /* 0x000fe400078ec0ff */
[----:B------:R-:W-:Y:S02]  /*2a720*/  LOP3.LUT R9, R124, 0xffff, RZ, 0xc0, !PT ;  /* 0x0000ffff7c097812 */ /* 0x000fe400078ec0ff */
[----:B------:R-:W-:-:S02]  /*2a730*/  PRMT R83, R184, 0x3340, R11 ;  /* 0x00003340b8537816 */ /* 0x000fc4000000000b */
[----:B------:R-:W-:Y:S02]  /*2a740*/  PRMT R29, R152, 0x3340, R113 ;  /* 0x00003340981d7816 */ /* 0x000fe40000000071 */
[----:B------:R-:W-:Y:S02]  /*2a750*/  PRMT R102, R15, 0x3340, R12 ;  /* 0x000033400f667816 */ /* 0x000fe4000000000c */
[----:B------:R-:W-:Y:S02]  /*2a760*/  SHF.R.U32.HI R6, RZ, 0x8, R184 ;  /* 0x00000008ff067819 */ /* 0x000fe400000116b8 */
[----:B------:R-:W-:Y:S02]  /*2a770*/  SHF.R.U32.HI R11, RZ, 0x8, R11 ;  /* 0x00000008ff0b7819 */ /* 0x000fe4000001160b */
[----:B------:R-:W-:Y:S02]  /*2a780*/  SHF.R.U32.HI R8, RZ, 0x8, R186 ;  /* 0x00000008ff087819 */ /* 0x000fe400000116ba */
[----:B------:R-:W-:-:S02]  /*2a790*/  SHF.R.U32.HI R12, RZ, 0x8, R47 ;  /* 0x00000008ff0c7819 */ /* 0x000fc4000001162f */
[----:B------:R-:W-:Y:S02]  /*2a7a0*/  LOP3.LUT R13, R4, 0xffff, RZ, 0xc0, !PT ;  /* 0x0000ffff040d7812 */ /* 0x000fe400078ec0ff */
[----:B------:R-:W-:Y:S02]  /*2a7b0*/  LOP3.LUT R10, R10, 0xffff, RZ, 0xc0, !PT ;  /* 0x0000ffff0a0a7812 */ /* 0x000fe400078ec0ff */
[----:B------:R-:W-:Y:S02]  /*2a7c0*/  PRMT R113, R20, 0x3340, R9 ;  /* 0x0000334014717816 */ /* 0x000fe40000000009 */
[----:B------:R-:W-:Y:S02]  /*2a7d0*/  LOP3.LUT R21, R21, 0xffff, RZ, 0xc0, !PT ;  /* 0x0000ffff15157812 */ /* 0x000fe400078ec0ff */
[----:B------:R-:W-:Y:S02]  /*2a7e0*/  LOP3.LUT R126, R126, 0xffff, RZ, 0xc0, !PT ;  /* 0x0000ffff7e7e7812 */ /* 0x000fe400078ec0ff */
[----:B------:R-:W-:-:S02]  /*2a7f0*/  SHF.R.U32.HI R0, RZ, 0x8, R20 ;  /* 0x00000008ff007819 */ /* 0x000fc40000011614 */
[----:B------:R-:W-:Y:S02]  /*2a800*/  SHF.R.U32.HI R9, RZ, 0x8, R9 ;  /* 0x00000008ff097819 */ /* 0x000fe40000011609 */
[----:B------:R-:W-:Y:S02]  /*2a810*/  PRMT R26, R186, 0x3340, R47 ;  /* 0x00003340ba1a7816 */ /* 0x000fe4000000002f */
[----:B------:R-:W-:Y:S02]  /*2a820*/  LOP3.LUT R6, R6, 0xffff, RZ, 0xc0, !PT ;  /* 0x0000ffff06067812 */ /* 0x000fe400078ec0ff */
[----:B------:R-:W-:Y:S02]  /*2a830*/  LOP3.LUT R11, R11, 0xffff, RZ, 0xc0, !PT ;  /* 0x0000ffff0b0b7812 */ /* 0x000fe400078ec0ff */
[----:B------:R-:W-:Y:S02]  /*2a840*/  LOP3.LUT R47, R8, 0xffff, RZ, 0xc0, !PT ;  /* 0x0000ffff082f7812 */ /* 0x000fe400078ec0ff */
[----:B------:R-:W-:-:S02]  /*2a850*/  LOP3.LUT R12, R12, 0xffff, RZ, 0xc0, !PT ;  /* 0x0000ffff0c0c7812 */ /* 0x000fc400078ec0ff */
[----:B------:R-:W-:Y:S02]  /*2a860*/  PRMT R100, R13, 0x3340, R10 ;  /* 0x000033400d647816 */ /* 0x000fe4000000000a */
[----:B------:R-:W-:Y:S02]  /*2a870*/  LOP3.LUT R188, R188, 0xffff, RZ, 0xc0, !PT ;  /* 0x0000ffffbcbc7812 */ /* 0x000fe400078ec0ff */
[----:B------:R-:W-:Y:S02]  /*2a880*/  LOP3.LUT R103, R103, 0xffff, RZ, 0xc0, !PT ;  /* 0x0000ffff67677812 */ /* 0x000fe400078ec0ff */
[----:B------:R-:W-:Y:S02]  /*2a890*/  LOP3.LUT R190, R190, 0xffff, RZ, 0xc0, !PT ;  /* 0x0000ffffbebe7812 */ /* 0x000fe400078ec0ff */
[----:B------:R-:W-:Y:S02]  /*2a8a0*/  SHF.R.U32.HI R4, RZ, 0x8, R21 ;  /* 0x00000008ff047819 */ /* 0x000fe40000011615 */
[----:B------:R-:W-:-:S02]  /*2a8b0*/  SHF.R.U32.HI R10, RZ, 0x8, R126 ;  /* 0x00000008ff0a7819 */ /* 0x000fc4000001167e */
[----:B------:R-:W-:Y:S02]  /*2a8c0*/  LOP3.LUT R0, R0, 0xffff, RZ, 0xc0, !PT ;  /* 0x0000ffff00007812 */ /* 0x000fe400078ec0ff */
[----:B------:R-:W-:Y:S02]  /*2a8d0*/  LOP3.LUT R9, R9, 0xffff, RZ, 0xc0, !PT ;  /* 0x0000ffff09097812 */ /* 0x000fe400078ec0ff */
[----:B------:R-:W-:Y:S02]  /*2a8e0*/  PRMT R96, R6, 0x3340, R11 ;  /* 0x0000334006607816 */ /* 0x000fe4000000000b */
[----:B------:R-:W-:Y:S02]  /*2a8f0*/  PRMT R47, R47, 0x3340, R12 ;  /* 0x000033402f2f7816 */ /* 0x000fe4000000000c */
[----:B------:R-:W-:Y:S02]  /*2a900*/  SHF.R.U32.HI R6, RZ, 0x8, R188 ;  /* 0x00000008ff067819 */ /* 0x000fe400000116bc */
[----:B------:R-:W-:-:S02]  /*2a910*/  SHF.R.U32.HI R11, RZ, 0x8, R103 ;  /* 0x00000008ff0b7819 */ /* 0x000fc40000011667 */
[----:B------:R-:W-:Y:S02]  /*2a920*/  SHF.R.U32.HI R8, RZ, 0x8, R190 ;  /* 0x00000008ff087819 */ /* 0x000fe400000116be */
[----:B------:R-:W-:Y:S02]  /*2a930*/  SHF.R.U32.HI R12, RZ, 0x8, R105 ;  /* 0x00000008ff0c7819 */ /* 0x000fe40000011669 */
[----:B------:R-:W-:Y:S02]  /*2a940*/  LOP3.LUT R13, R4, 0xffff, RZ, 0xc0, !PT ;  /* 0x0000ffff040d7812 */ /* 0x000fe400078ec0ff */
[----:B------:R-:W-:Y:S02]  /*2a950*/  LOP3.LUT R10, R10, 0xffff, RZ, 0xc0, !PT ;  /* 0x0000ffff0a0a7812 */ /* 0x000fe400078ec0ff */
[----:B------:R-:W-:Y:S02]  /*2a960*/  PRMT R124, R0, 0x3340, R9 ;  /* 0x00003340007c7816 */ /* 0x000fe40000000009 */
[----:B------:R-:W-:-:S02]  /*2a970*/  LOP3.LUT R22, R22, 0xffff, RZ, 0xc0, !PT ;  /* 0x0000ffff16167812 */ /* 0x000fc400078ec0ff */
[----:B------:R-:W-:Y:S02]  /*2a980*/  LOP3.LUT R9, R128, 0xffff, RZ, 0xc0, !PT ;  /* 0x0000ffff80097812 */ /* 0x000fe400078ec0ff */
[----:B------:R-:W-:Y:S02]  /*2a990*/  LOP3.LUT R23, R23, 0xffff, RZ, 0xc0, !PT ;  /* 0x0000ffff17177812 */ /* 0x000fe400078ec0ff */
[----:B------:R-:W-:Y:S02]  /*2a9a0*/  LOP3.LUT R130, R130, 0xffff, RZ, 0xc0, !PT ;  /* 0x0000ffff82827812 */ /* 0x000fe400078ec0ff */
[----:B------:R-:W-:Y:S02]  /*2a9b0*/  PRMT R87, R19, 0x3340, R122 ;  /* 0x0000334013577816 */ /* 0x000fe4000000007a */
[----:B------:R-:W-:Y:S02]  /*2a9c0*/  LOP3.LUT R6, R6, 0xffff, RZ, 0xc0, !PT ;  /* 0x0000ffff06067812 */ /* 0x000fe400078ec0ff */
[----:B------:R-:W-:-:S02]  /*2a9d0*/  LOP3.LUT R11, R11, 0xffff, RZ, 0xc0, !PT ;  /* 0x0000ffff0b0b7812 */ /* 0x000fc400078ec0ff */
[----:B------:R-:W-:Y:S02]  /*2a9e0*/  PRMT R59, R164, 0x3340, R107 ;  /* 0x00003340a43b7816 */ /* 0x000fe4000000006b */
        /* <DEDUP_REMOVED lines=9> */
[----:B------:R-:W-:Y:S02]  /*2aa80*/  PRMT R97, R17, 0x3340, R118 ;  /* 0x0000334011617816 */ /* 0x000fe40000000076 */
[----:B------:R-:W-:-:S02]  /*2aa90*/  SHF.R.U32.HI R0, RZ, 0x8, R22 ;  /* 0x00000008ff007819 */ /* 0x000fc40000011616 */
[----:B------:R-:W-:Y:S02]  /*2aaa0*/  SHF.R.U32.HI R9, RZ, 0x8, R9 ;  /* 0x00000008ff097819 */ /* 0x000fe40000011609 */
[----:B------:R-:W-:Y:S02]  /*2aab0*/  SHF.R.U32.HI R4, RZ, 0x8, R23 ;  /* 0x00000008ff047819 */ /* 0x000fe40000011617 */
[----:B------:R-:W-:Y:S02]  /*2aac0*/  SHF.R.U32.HI R10, RZ, 0x8, R130 ;  /* 0x00000008ff0a7819 */ /* 0x000fe40000011682 */
[----:B------:R-:W-:Y:S02]  /*2aad0*/  PRMT R118, R6, 0x3340, R11 ;  /* 0x0000334006767816 */ /* 0x000fe4000000000b */
[----:B------:R-:W-:Y:S02]  /*2aae0*/  PRMT R116, R15, 0x3340, R12 ;  /* 0x000033400f747816 */ /* 0x000fe4000000000c */
[----:B------:R-:W-:-:S02]  /*2aaf0*/  PRMT R101, R192, 0x3340, R27 ;  /* 0x00003340c0657816 */ /* 0x000fc4000000001b */
[----:B------:R-:W-:Y:S02]  /*2ab00*/  SHF.R.U32.HI R11, RZ, 0x8, R27 ;  /* 0x00000008ff0b7819 */ /* 0x000fe4000001161b */
[----:B------:R-:W-:Y:S02]  /*2ab10*/  SHF.R.U32.HI R8, RZ, 0x8, R194 ;  /* 0x00000008ff087819 */ /* 0x000fe400000116c2 */
[--C-:B------:R-:W-:Y:S02]  /*2ab20*/  PRMT R27, R194, 0x3340, R13.reuse ;  /* 0x00003340c21b7816 */ /* 0x100fe4000000000d */
[----:B------:R-:W-:Y:S02]  /*2ab30*/  SHF.R.U32.HI R12, RZ, 0x8, R13 ;  /* 0x00000008ff0c7819 */ /* 0x000fe4000001160d */
[----:B------:R-:W-:Y:S02]  /*2ab40*/  LOP3.LUT R0, R0, 0xffff, RZ, 0xc0, !PT ;  /* 0x0000ffff00007812 */ /* 0x000fe400078ec0ff */
[----:B------:R-:W-:-:S02]  /*2ab50*/  LOP3.LUT R9, R9, 0xffff, RZ, 0xc0, !PT ;  /* 0x0000ffff09097812 */ /* 0x000fc400078ec0ff */
[----:B------:R-:W-:Y:S02]  /*2ab60*/  LOP3.LUT R13, R4, 0xffff, RZ, 0xc0, !PT ;  /* 0x0000ffff040d7812 */ /* 0x000fe400078ec0ff */
[----:B------:R-:W-:Y:S02]  /*2ab70*/  LOP3.LUT R10, R10, 0xffff, RZ, 0xc0, !PT ;  /* 0x0000ffff0a0a7812 */ /* 0x000fe400078ec0ff */
[----:B------:R-:W-:Y:S02]  /*2ab80*/  LOP3.LUT R15, R8, 0xffff, RZ, 0xc0, !PT ;  /* 0x0000ffff080f7812 */ /* 0x000fe400078ec0ff */
[----:B------:R-:W-:Y:S02]  /*2ab90*/  LOP3.LUT R12, R12, 0xffff, RZ, 0xc0, !PT ;  /* 0x0000ffff0c0c7812 */ /* 0x000fe400078ec0ff */
[----:B------:R-:W-:Y:S02]  /*2aba0*/  PRMT R120, R0, 0x3340, R9 ;  /* 0x0000334000787816 */ /* 0x000fe40000000009 */
[----:B------:R-:W-:-:S02]  /*2abb0*/  PRMT R114, R13, 0x3340, R10 ;  /* 0x000033400d727816 */ /* 0x000fc4000000000a */
[----:B------:R-:W-:Y:S02]  /*2abc0*/  LOP3.LUT R196, R196, 0xffff, RZ, 0xc0, !PT ;  /* 0x0000ffffc4c47812 */ /* 0x000fe400078ec0ff */
[----:B------:R-:W-:Y:S02]  /*2abd0*/  LOP3.LUT R89, R89, 0xffff, RZ, 0xc0, !PT ;  /* 0x0000ffff59597812 */ /* 0x000fe400078ec0ff */
[----:B------:R-:W-:Y:S02]  /*2abe0*/  LOP3.LUT R216, R216, 0xffff, RZ, 0xc0, !PT ;  /* 0x0000ffffd8d87812 */ /* 0x000fe400078ec0ff */
[----:B------:R-:W-:Y:S02]  /*2abf0*/  LOP3.LUT R198, R198, 0xffff, RZ, 0xc0, !PT ;  /* 0x0000ffffc6c67812 */ /* 0x000fe400078ec0ff */
[----:B------:R-:W-:Y:S02]  /*2ac00*/  LOP3.LUT R9, R132, 0xffff, RZ, 0xc0, !PT ;  /* 0x0000ffff84097812 */ /* 0x000fe400078ec0ff */
[----:B------:R-:W-:-:S02]  /*2ac10*/  LOP3.LUT R13, R91, 0xffff, RZ, 0xc0, !PT ;  /* 0x0000ffff5b0d7812 */ /* 0x000fc400078ec0ff */
[----:B------:R-:W-:Y:S02]  /*2ac20*/  PRMT R0, R15, 0x3340, R12 ;  /* 0x000033400f007816 */ /* 0x000fe4000000000c */
[----:B------:R-:W-:Y:S02]  /*2ac30*/  PRMT R37, R156, 0x3340, R117 ;  /* 0x000033409c257816 */ /* 0x000fe40000000075 */
[--C-:B------:R-:W-:Y:S02]  /*2ac40*/  PRMT R91, R196, 0x3340, R89.reuse ;  /* 0x00003340c45b7816 */ /* 0x100fe40000000059 */
[----:B------:R-:W-:Y:S02]  /*2ac50*/  SHF.R.U32.HI R12, RZ, 0x8, R89 ;  /* 0x00000008ff0c7819 */ /* 0x000fe40000011659 */
[--C-:B------:R-:W-:Y:S02]  /*2ac60*/  PRMT R117, R216, 0x3340, R9.reuse ;  /* 0x00003340d8757816 */ /* 0x100fe40000000009 */
[----:B------:R-:W-:-:S02]  /*2ac70*/  SHF.R.U32.HI R10, RZ, 0x8, R9 ;  /* 0x00000008ff0a7819 */ /* 0x000fc40000011609 */
[--C-:B------:R-:W-:Y:S02]  /*2ac80*/  PRMT R89, R198, 0x3340, R13.reuse ;  /* 0x00003340c6597816 */ /* 0x100fe4000000000d */
[----:B------:R-:W-:Y:S02]  /*2ac90*/  SHF.R.U32.HI R9, RZ, 0x8, R198 ;  /* 0x00000008ff097819 */ /* 0x000fe400000116c6 */
[----:B------:R-:W-:Y:S02]  /*2aca0*/  SHF.R.U32.HI R13, RZ, 0x8, R13 ;  /* 0x00000008ff0d7819 */ /* 0x000fe4000001160d */
[----:B------:R-:W-:Y:S02]  /*2acb0*/  SHF.R.U32.HI R4, RZ, 0x8, R216 ;  /* 0x00000008ff047819 */ /* 0x000fe400000116d8 */
[----:B------:R-:W-:Y:S02]  /*2acc0*/  PRMT R28, R162, 0x3340, R111 ;  /* 0x00003340a21c7816 */ /* 0x000fe4000000006f */
[----:B------:R-:W-:-:S02]  /*2acd0*/  PRMT R111, R21, 0x3340, R126 ;  /* 0x00003340156f7816 */ /* 0x000fc4000000007e */
[----:B------:R-:W-:Y:S02]  /*2ace0*/  SHF.R.U32.HI R6, RZ, 0x8, R192 ;  /* 0x00000008ff067819 */ /* 0x000fe400000116c0 */
[----:B------:R-:W-:Y:S02]  /*2acf0*/  SHF.R.U32.HI R8, RZ, 0x8, R196 ;  /* 0x00000008ff087819 */ /* 0x000fe400000116c4 */
        /* <DEDUP_REMOVED lines=8> */
[----:B------:R-:W-:Y:S02]  /*2ad80*/  LOP3.LUT R12, R12, 0xffff, RZ, 0xc0, !PT ;  /* 0x0000ffff0c0c7812 */ /* 0x000fe400078ec0ff */
[----:B------:R-:W-:-:S02]  /*2ad90*/  PRMT R126, R126, 0x3340, R13 ;  /* 0x000033407e7e7816 */ /* 0x000fc4000000000d */
[----:B------:R-:W-:Y:S02]  /*2ada0*/  PRMT R109, R188, 0x3340, R103 ;  /* 0x00003340bc6d7816 */ /* 0x000fe40000000067 */
[----:B------:R-:W-:Y:S02]  /*2adb0*/  LOP3.LUT R217, R217, 0xffff, RZ, 0xc0, !PT ;  /* 0x0000ffffd9d97812 */ /* 0x000fe400078ec0ff */
[----:B------:R-:W-:Y:S02]  /*2adc0*/  LOP3.LUT R134, R134, 0xffff, RZ, 0xc0, !PT ;  /* 0x0000ffff86867812 */ /* 0x000fe400078ec0ff */
[----:B------:R-:W-:Y:S02]  /*2add0*/  PRMT R132, R15, 0x3340, R10 ;  /* 0x000033400f847816 */ /* 0x000fe4000000000a */
[----:B------:R-:W-:Y:S02]  /*2ade0*/  LOP3.LUT R218, R218, 0xffff, RZ, 0xc0, !PT ;  /* 0x0000ffffdada7812 */ /* 0x000fe400078ec0ff */
[----:B------:R-:W-:-:S02]  /*2adf0*/  LOP3.LUT R200, R200, 0xffff, RZ, 0xc0, !PT ;  /* 0x0000ffffc8c87812 */ /* 0x000fc400078ec0ff */
[----:B------:R-:W-:Y:S02]  /*2ae00*/  LOP3.LUT R9, R136, 0xffff, RZ, 0xc0, !PT ;  /* 0x0000ffff88097812 */ /* 0x000fe400078ec0ff */
[----:B------:R-:W-:Y:S02]  /*2ae10*/  LOP3.LUT R13, R72, 0xffff, RZ, 0xc0, !PT ;  /* 0x0000ffff480d7812 */ /* 0x000fe400078ec0ff */
[----:B------:R-:W-:Y:S02]  /*2ae20*/  PRMT R103, R190, 0x3340, R105 ;  /* 0x00003340be677816 */ /* 0x000fe40000000069 */
        /* <DEDUP_REMOVED lines=8> */
[----:B------:R-:W-:-:S02]  /*2aeb0*/  PRMT R121, R218, 0x3340, R9 ;  /* 0x00003340da797816 */ /* 0x000fc40000000009 */
[----:B------:R-:W-:Y:S02]  /*2aec0*/  SHF.R.U32.HI R10, RZ, 0x8, R9 ;  /* 0x00000008ff0a7819 */ /* 0x000fe40000011609 */
[--C-:B------:R-:W-:Y:S02]  /*2aed0*/  PRMT R75, R200, 0x3340, R13.reuse ;  /* 0x00003340c84b7816 */ /* 0x100fe4000000000d */
[----:B------:R-:W-:Y:S02]  /*2aee0*/  SHF.R.U32.HI R12, RZ, 0x8, R13 ;  /* 0x00000008ff0c7819 */ /* 0x000fe4000001160d */
[----:B------:R-:W-:Y:S02]  /*2aef0*/  SHF.R.U32.HI R9, RZ, 0x8, R202 ;  /* 0x00000008ff097819 */ /* 0x000fe400000116ca */
[--C-:B------:R-:W-:Y:S02]  /*2af00*/  SHF.R.U32.HI R13, RZ, 0x8, R15.reuse ;  /* 0x00000008ff0d7819 */ /* 0x100fe4000001160f */
[----:B------:R-:W-:-:S02]  /*2af10*/  PRMT R72, R202, 0x3340, R15 ;  /* 0x00003340ca487816 */ /* 0x000fc4000000000f */
[----:B------:R-:W-:Y:S02]  /*2af20*/  LOP3.LUT R6, R6, 0xffff, RZ, 0xc0, !PT ;  /* 0x0000ffff06067812 */ /* 0x000fe400078ec0ff */
[----:B------:R-:W-:Y:S02]  /*2af30*/  LOP3.LUT R11, R11, 0xffff, RZ, 0xc0, !PT ;  /* 0x0000ffff0b0b7812 */ /* 0x000fe400078ec0ff */
[----:B------:R-:W-:Y:S02]  /*2af40*/  LOP3.LUT R15, R4, 0xffff, RZ, 0xc0, !PT ;  /* 0x0000ffff040f7812 */ /* 0x000fe400078ec0ff */
[----:B------:R-:W-:Y:S02]  /*2af50*/  LOP3.LUT R219, R219, 0xffff, RZ, 0xc0, !PT ;  /* 0x0000ffffdbdb7812 */ /* 0x000fe400078ec0ff */
[----:B------:R-:W-:Y:S02]  /*2af60*/  LOP3.LUT R138, R138, 0xffff, RZ, 0xc0, !PT ;  /* 0x0000ffff8a8a7812 */ /* 0x000fe400078ec0ff */
[----:B------:R-:W-:-:S02]  /*2af70*/  SHF.R.U32.HI R8, RZ, 0x8, R200 ;  /* 0x00000008ff087819 */ /* 0x000fc400000116c8 */
[----:B------:R-:W-:Y:S02]  /*2af80*/  LOP3.LUT R4, R9, 0xffff, RZ, 0xc0, !PT ;  /* 0x0000ffff09047812 */ /* 0x000fe400078ec0ff */
[----:B------:R-:W-:Y:S02]  /*2af90*/  LOP3.LUT R13, R13, 0xffff, RZ, 0xc0, !PT ;  /* 0x0000ffff0d0d7812 */ /* 0x000fe400078ec0ff */
[----:B------:R-:W-:Y:S02]  /*2afa0*/  LOP3.LUT R10, R10, 0xffff, RZ, 0xc0, !PT ;  /* 0x0000ffff0a0a7812 */ /* 0x000fe400078ec0ff */
[----:B------:R-:W-:Y:S02]  /*2afb0*/  PRMT R34, R33, 0x3340, R34 ;  /* 0x0000334021227816 */ /* 0x000fe40000000022 */
[----:B------:R-:W-:Y:S02]  /*2afc0*/  PRMT R33, R158, 0x3340, R119 ;  /* 0x000033409e217816 */ /* 0x000fe40000000077 */
[----:B------:R-:W-:-:S02]  /*2afd0*/  PRMT R128, R6, 0x3340, R11 ;  /* 0x0000334006807816 */ /* 0x000fc4000000000b */
[--C-:B------:R-:W-:Y:S02]  /*2afe0*/  PRMT R119, R219, 0x3340, R138.reuse ;  /* 0x00003340db777816 */ /* 0x100fe4000000008a */
[----:B------:R-:W-:Y:S02]  /*2aff0*/  SHF.R.U32.HI R11, RZ, 0x8, R138 ;  /* 0x00000008ff0b7819 */ /* 0x000fe4000001168a */
        /* <DEDUP_REMOVED lines=10> */
[----:B------:R-:W-:Y:S02]  /*2b0a0*/  SHF.R.U32.HI R6, RZ, 0x8, R219 ;  /* 0x00000008ff067819 */ /* 0x000fe400000116db */
[----:B------:R-:W-:Y:S02]  /*2b0b0*/  PRMT R136, R17, 0x3340, R12 ;  /* 0x0000334011887816 */ /* 0x000fe4000000000c */
[----:B------:R-:W-:Y:S02]  /*2b0c0*/  SHF.R.U32.HI R4, RZ, 0x8, R220 ;  /* 0x00000008ff047819 */ /* 0x000fe400000116dc */
[--C-:B------:R-:W-:Y:S02]  /*2b0d0*/  PRMT R127, R220, 0x3340, R9.reuse ;  /* 0x00003340dc7f7816 */ /* 0x100fe40000000009 */
[----:B------:R-:W-:Y:S02]  /*2b0e0*/  SHF.R.U32.HI R10, RZ, 0x8, R9 ;  /* 0x00000008ff0a7819 */ /* 0x000fe40000011609 */
[----:B------:R-:W-:-:S02]  /*2b0f0*/  PRMT R125, R204, 0x3340, R13 ;  /* 0x00003340cc7d7816 */ /* 0x000fc4000000000d */
[----:B------:R-:W-:Y:S02]  /*2b100*/  SHF.R.U32.HI R12, RZ, 0x8, R13 ;  /* 0x00000008ff0c7819 */ /* 0x000fe4000001160d */
        /* <DEDUP_REMOVED lines=9> */
[----:B------:R-:W-:Y:S02]  /*2b1a0*/  SHF.R.U32.HI R8, RZ, 0x8, R204 ;  /* 0x00000008ff087819 */ /* 0x000fe400000116cc */
[----:B------:R-:W-:-:S02]  /*2b1b0*/  LOP3.LUT R4, R9, 0xffff, RZ, 0xc0, !PT ;  /* 0x0000ffff09047812 */ /* 0x000fc400078ec0ff */
[----:B------:R-:W-:Y:S02]  /*2b1c0*/  LOP3.LUT R13, R13, 0xffff, RZ, 0xc0, !PT ;  /* 0x0000ffff0d0d7812 */ /* 0x000fe400078ec0ff */
[----:B------:R-:W-:Y:S02]  /*2b1d0*/  PRMT R115, R217, 0x3340, R134 ;  /* 0x00003340d9737816 */ /* 0x000fe40000000086 */
[----:B------:R-:W-:Y:S02]  /*2b1e0*/  LOP3.LUT R10, R10, 0xffff, RZ, 0xc0, !PT ;  /* 0x0000ffff0a0a7812 */ /* 0x000fe400078ec0ff */
[----:B------:R-:W-:Y:S02]  /*2b1f0*/  PRMT R134, R6, 0x3340, R11 ;  /* 0x0000334006867816 */ /* 0x000fe4000000000b */
[----:B------:R-:W-:Y:S02]  /*2b200*/  SHF.R.U32.HI R6, RZ, 0x8, R221 ;  /* 0x00000008ff067819 */ /* 0x000fe400000116dd */
[----:B------:R-:W-:-:S02]  /*2b210*/  SHF.R.U32.HI R11, RZ, 0x8, R142 ;  /* 0x00000008ff0b7819 */ /* 0x000fc4000001168e */
[----:B------:R-:W-:Y:S02]  /*2b220*/  PRMT R76, R221, 0x3340, R142 ;  /* 0x00003340dd4c7816 */ /* 0x000fe4000000008e */
        /* <DEDUP_REMOVED lines=8> */
[----:B------:R-:W-:Y:S02]  /*2b2b0*/  LOP3.LUT R210, R210, 0xffff, RZ, 0xc0, !PT ;  /* 0x0000ffffd2d27812 */ /* 0x000fe400078ec0ff */
[----:B------:R-:W-:Y:S02]  /*2b2c0*/  LOP3.LUT R15, R82, 0xffff, RZ, 0xc0, !PT ;  /* 0x0000ffff520f7812 */ /* 0x000fe400078ec0ff */
[----:B------:R-:W-:-:S02]  /*2b2d0*/  LOP3.LUT R6, R6, 0xffff, RZ, 0xc0, !PT ;  /* 0x0000ffff06067812 */ /* 0x000fc400078ec0ff */
[----:B------:R-:W-:Y:S02]  /*2b2e0*/  LOP3.LUT R11, R11, 0xffff, RZ, 0xc0, !PT ;  /* 0x0000ffff0b0b7812 */ /* 0x000fe400078ec0ff */
[----:B------:R-:W-:Y:S02]  /*2b2f0*/  PRMT R140, R17, 0x3340, R12 ;  /* 0x00003340118c7816 */ /* 0x000fe4000000000c */
[----:B------:R-:W-:Y:S02]  /*2b300*/  LOP3.LUT R223, R223, 0xffff, RZ, 0xc0, !PT ;  /* 0x0000ffffdfdf7812 */ /* 0x000fe400078ec0ff */
[----:B------:R-:W-:Y:S02]  /*2b310*/  LOP3.LUT R146, R146, 0xffff, RZ, 0xc0, !PT ;  /* 0x0000ffff92927812 */ /* 0x000fe400078ec0ff */
[----:B------:R-:W-:Y:S02]  /*2b320*/  SHF.R.U32.HI R4, RZ, 0x8, R222 ;  /* 0x00000008ff047819 */ /* 0x000fe400000116de */
[----:B------:R-:W-:-:S02]  /*2b330*/  PRMT R135, R222, 0x3340, R9 ;  /* 0x00003340de877816 */ /* 0x000fc40000000009 */
[----:B------:R-:W-:Y:S02]  /*2b340*/  SHF.R.U32.HI R10, RZ, 0x8, R9 ;  /* 0x00000008ff0a7819 */ /* 0x000fe40000011609 */
[--C-:B------:R-:W-:Y:S02]  /*2b350*/  PRMT R133, R208, 0x3340, R13.reuse ;  /* 0x00003340d0857816 */ /* 0x100fe4000000000d */
[----:B------:R-:W-:Y:S02]  /*2b360*/  SHF.R.U32.HI R12, RZ, 0x8, R13 ;  /* 0x00000008ff0c7819 */ /* 0x000fe4000001160d */
[----:B------:R-:W-:Y:S02]  /*2b370*/  SHF.R.U32.HI R9, RZ, 0x8, R210 ;  /* 0x00000008ff097819 */ /* 0x000fe400000116d2 */
[----:B------:R-:W-:Y:S02]  /*2b380*/  SHF.R.U32.HI R13, RZ, 0x8, R15 ;  /* 0x00000008ff0d7819 */ /* 0x000fe4000001160f */
[----:B------:R-:W-:-:S02]  /*2b390*/  PRMT R129, R6, 0x3340, R11 ;  /* 0x0000334006817816 */ /* 0x000fc4000000000b */
[----:B------:R-:W-:Y:S02]  /*2b3a0*/  SHF.R.U32.HI R6, RZ, 0x8, R223 ;  /* 0x00000008ff067819 */ /* 0x000fe400000116df */
[----:B------:R-:W-:Y:S02]  /*2b3b0*/  SHF.R.U32.HI R11, RZ, 0x8, R146 ;  /* 0x00000008ff0b7819 */ /* 0x000fe40000011692 */
[----:B------:R-:W-:Y:S02]  /*2b3c0*/  PRMT R82, R210, 0x3340, R15 ;  /* 0x00003340d2527816 */ /* 0x000fe4000000000f */
[----:B------:R-:W-:Y:S02]  /*2b3d0*/  LOP3.LUT R15, R4, 0xffff, RZ, 0xc0, !PT ;  /* 0x0000ffff040f7812 */ /* 0x000fe400078ec0ff */
[----:B------:R-:W-:Y:S02]  /*2b3e0*/  SHF.R.U32.HI R8, RZ, 0x8, R208 ;  /* 0x00000008ff087819 */ /* 0x000fe400000116d0 */
[----:B------:R-:W-:-:S02]  /*2b3f0*/  LOP3.LUT R4, R9, 0xffff, RZ, 0xc0, !PT ;  /* 0x0000ffff09047812 */ /* 0x000fc400078ec0ff */
[----:B------:R-:W-:Y:S02]  /*2b400*/  LOP3.LUT R13, R13, 0xffff, RZ, 0xc0, !PT ;  /* 0x0000ffff0d0d7812 */ /* 0x000fe400078ec0ff */
[----:B------:R-:W-:Y:S02]  /*2b410*/  LOP3.LUT R10, R10, 0xffff, RZ, 0xc0, !PT ;  /* 0x0000ffff0a0a7812 */ /* 0x000fe400078ec0ff */
[----:B------:R-:W-:Y:S02]  /*2b420*/  F2FP.SATFINITE.E4M3.F32.PACK_AB_MERGE_C R214, R215, R214, RZ ;  /* 0x000000d6d7d6723e */ /* 0x000fe400048070ff */
[----:B------:R-:W-:Y:S02]  /*2b430*/  LOP3.LUT R6, R6, 0xffff, RZ, 0xc0, !PT ;  /* 0x0000ffff06067812 */ /* 0x000fe400078ec0ff */
[----:B------:R-:W-:Y:S02]  /*2b440*/  LOP3.LUT R11, R11, 0xffff, RZ, 0xc0, !PT ;  /* 0x0000ffff0b0b7812 */ /* 0x000fe400078ec0ff */
        /* <DEDUP_REMOVED lines=8> */
[----:B------:R-:W-:Y:S02]  /*2b4d0*/  PRMT R146, R15, 0x3340, R10 ;  /* 0x000033400f927816 */ /* 0x000fe4000000000a */
[----:B------:R-:W-:Y:S02]  /*2b4e0*/  LOP3.LUT R212, R212, 0xffff, RZ, 0xc0, !PT ;  /* 0x0000ffffd4d47812 */ /* 0x000fe400078ec0ff */
[----:B------:R-:W-:Y:S02]  /*2b4f0*/  LOP3.LUT R13, R84, 0xffff, RZ, 0xc0, !PT ;  /* 0x0000ffff540d7812 */ /* 0x000fe400078ec0ff */
[----:B------:R-:W-:Y:S02]  /*2b500*/  PRMT R143, R6, 0x3340, R11 ;  /* 0x00003340068f7816 */ /* 0x000fe4000000000b */
[----:B------:R-:W-:-:S02]  /*2b510*/  LOP3.LUT R214, R214, 0xffff, RZ, 0xc0, !PT ;  /* 0x0000ffffd6d67812 */ /* 0x000fc400078ec0ff */
[----:B------:R-:W-:Y:S02]  /*2b520*/  LOP3.LUT R15, R86, 0xffff, RZ, 0xc0, !PT ;  /* 0x0000ffff560f7812 */ /* 0x000fe400078ec0ff */
[----:B------:R-:W-:Y:S02]  /*2b530*/  SHF.R.U32.HI R4, RZ, 0x8, R224 ;  /* 0x00000008ff047819 */ /* 0x000fe400000116e0 */
[----:B------:R-:W-:Y:S02]  /*2b540*/  SHF.R.U32.HI R10, RZ, 0x8, R9 ;  /* 0x00000008ff0a7819 */ /* 0x000fe40000011609 */
[----:B------:R-:W-:Y:S02]  /*2b550*/  SHF.R.U32.HI R6, RZ, 0x8, R225 ;  /* 0x00000008ff067819 */ /* 0x000fe400000116e1 */
[----:B------:R-:W-:Y:S02]  /*2b560*/  SHF.R.U32.HI R11, RZ, 0x8, R150 ;  /* 0x00000008ff0b7819 */ /* 0x000fe40000011696 */
[----:B------:R-:W-:-:S02]  /*2b570*/  PRMT R144, R17, 0x3340, R12 ;  /* 0x0000334011907816 */ /* 0x000fc4000000000c */
[--C-:B------:R-:W-:Y:S02]  /*2b580*/  PRMT R84, R212, 0x3340, R13.reuse ;  /* 0x00003340d4547816 */ /* 0x100fe4000000000d */
[----:B------:R-:W-:Y:S02]  /*2b590*/  SHF.R.U32.HI R12, RZ, 0x8, R13 ;  /* 0x00000008ff0c7819 */ /* 0x000fe4000001160d */
[----:B------:R-:W-:Y:S02]  /*2b5a0*/  PRMT R137, R224, 0x3340, R9 ;  /* 0x00003340e0897816 */ /* 0x000fe40000000009 */
[--C-:B------:R-:W-:Y:S02]  /*2b5b0*/  PRMT R86, R214, 0x3340, R15.reuse ;  /* 0x00003340d6567816 */ /* 0x100fe4000000000f */
[----:B------:R-:W-:Y:S02]  /*2b5c0*/  SHF.R.U32.HI R13, RZ, 0x8, R15 ;  /* 0x00000008ff0d7819 */ /* 0x000fe4000001160f */
[----:B------:R-:W-:-:S02]  /*2b5d0*/  SHF.R.U32.HI R8, RZ, 0x8, R212 ;  /* 0x00000008ff087819 */ /* 0x000fc400000116d4 */
[----:B------:R-:W-:Y:S02]  /*2b5e0*/  SHF.R.U32.HI R9, RZ, 0x8, R214 ;  /* 0x00000008ff097819 */ /* 0x000fe400000116d6 */
[----:B------:R-:W-:Y:S02]  /*2b5f0*/  LOP3.LUT R15, R4, 0xffff, RZ, 0xc0, !PT ;  /* 0x0000ffff040f7812 */ /* 0x000fe400078ec0ff */
[----:B------:R-:W-:Y:S02]  /*2b600*/  LOP3.LUT R10, R10, 0xffff, RZ, 0xc0, !PT ;  /* 0x0000ffff0a0a7812 */ /* 0x000fe400078ec0ff */
[----:B------:R-:W-:Y:S02]  /*2b610*/  LOP3.LUT R6, R6, 0xffff, RZ, 0xc0, !PT ;  /* 0x0000ffff06067812 */ /* 0x000fe400078ec0ff */
[----:B------:R-:W-:Y:S02]  /*2b620*/  LOP3.LUT R11, R11, 0xffff, RZ, 0xc0, !PT ;  /* 0x0000ffff0b0b7812 */ /* 0x000fe400078ec0ff */
[----:B------:R-:W-:-:S02]  /*2b630*/  PRMT R141, R225, 0x3340, R150 ;  /* 0x00003340e18d7816 */ /* 0x000fc40000000096 */
[----:B------:R-:W-:Y:S02]  /*2b640*/  LOP3.LUT R145, R8, 0xffff, RZ, 0xc0, !PT ;  /* 0x0000ffff08917812 */ /* 0x000fe400078ec0ff */
[----:B------:R-:W-:Y:S02]  /*2b650*/  LOP3.LUT R4, R9, 0xffff, RZ, 0xc0, !PT ;  /* 0x0000ffff09047812 */ /* 0x000fe400078ec0ff */
[----:B------:R-:W-:Y:S02]  /*2b660*/  PRMT R150, R15, 0x3340, R10 ;  /* 0x000033400f967816 */ /* 0x000fe4000000000a */
[----:B------:R-:W-:Y:S02]  /*2b670*/  PRMT R148, R6, 0x3340, R11 ;  /* 0x0000334006947816 */ /* 0x000fe4000000000b */
[----:B------:R-:W-:Y:S02]  /*2b680*/  PRMT R8, R30, 0x5410, R7 ;  /* 0x000054101e087816 */ /* 0x000fe40000000007 */
[----:B------:R-:W-:-:S02]  /*2b690*/  PRMT R9, R35, 0x5410, R42 ;  /* 0x0000541023097816 */ /* 0x000fc4000000002a */
[----:B------:R-:W-:Y:S02]  /*2b6a0*/  PRMT R10, R29, 0x5410, R36 ;  /* 0x000054101d0a7816 */ /* 0x000fe40000000024 */
[----:B------:R-:W-:Y:S01]  /*2b6b0*/  PRMT R11, R5, 0x5410, R34 ;  /* 0x00005410050b7816 */ /* 0x000fe20000000022 */
[----:B------:R-:W-:Y:S01]  /*2b6c0*/  BAR.SYNC.DEFER_BLOCKING 0x0 ;  /* 0x0000000000007b1d */ /* 0x000fe20000010000 */
[----:B------:R-:W-:Y:S02]  /*2b6d0*/  LOP3.LUT R25, R25, 0x7f, RZ, 0xc0, !PT ;  /* 0x0000007f19197812 */ /* 0x000fe400078ec0ff */
[----:B------:R-:W-:-:S03]  /*2b6e0*/  LOP3.LUT R13, R13, 0xffff, RZ, 0xc0, !PT ;  /* 0x0000ffff0d0d7812 */ /* 0x000fc600078ec0ff */
[----:B------:R-:W-:Y:S01]  /*2b6f0*/  STSM.16.M88.4 [R24], R8 ;  /* 0x0000000818007844 */ /* 0x000fe20000000200 */
[----:B------:R-:W-:Y:S01]  /*2b700*/  LEA R25, R25, UR58, 0x4 ;  /* 0x0000003a19197c11 */ /* 0x000fe2000f8e20ff */
[----:B------:R-:W-:Y:S01]  /*2b710*/  BAR.SYNC.DEFER_BLOCKING 0x0 ;  /* 0x0000000000007b1d */ /* 0x000fe20000010000 */
[----:B------:R-:W-:Y:S02]  /*2b720*/  PRMT R147, R4, 0x3340, R13 ;  /* 0x0000334004937816 */ /* 0x000fe4000000000d */
[----:B------:R-:W-:-:S03]  /*2b730*/  LOP3.LUT R12, R12, 0xffff, RZ, 0xc0, !PT ;  /* 0x0000ffff0c0c7812 */ /* 0x000fc600078ec0ff */
[----:B------:R-:W0:Y:S01]  /*2b740*/  LDS.128 R4, [R25] ;  /* 0x0000000019047984 */ /* 0x000e220000000c00 */
[----:B------:R-:W-:Y:S02]  /*2b750*/  PRMT R145, R145, 0x3340, R12 ;  /* 0x0000334091917816 */ /* 0x000fe4000000000c */
[----:B------:R-:W-:Y:S02]  /*2b760*/  PRMT R12, R45, 0x5410, R52 ;  /* 0x000054102d0c7816 */ /* 0x000fe40000000034 */
[----:B------:R-:W-:Y:S02]  /*2b770*/  PRMT R13, R41, 0x5410, R50 ;  /* 0x00005410290d7816 */ /* 0x000fe40000000032 */
[----:B------:R-:W-:Y:S02]  /*2b780*/  PRMT R14, R37, 0x5410, R44 ;  /* 0x00005410250e7816 */ /* 0x000fe4000000002c */
[----:B------:R-:W-:Y:S01]  /*2b790*/  PRMT R15, R33, 0x5410, R38 ;  /* 0x00005410210f7816 */ /* 0x000fe20000000026 */
[----:B------:R-:W-:Y:S06]  /*2b7a0*/  BAR.SYNC.DEFER_BLOCKING 0x0 ;  /* 0x0000000000007b1d */ /* 0x000fec0000010000 */
[----:B------:R-:W-:Y:S02]  /*2b7b0*/  STSM.16.M88.4 [R24], R12 ;  /* 0x0000000c18007844 */ /* 0x000fe40000000200 */
[----:B------:R-:W-:Y:S01]  /*2b7c0*/  BAR.SYNC.DEFER_BLOCKING 0x0 ;  /* 0x0000000000007b1d */ /* 0x000fe20000010000 */
[----:B------:R-:W-:-:S02]  /*2b7d0*/  PRMT R16, R49, 0x5410, R54 ;  /* 0x0000541031107816 */ /* 0x000fc40000000036 */
[----:B------:R-:W-:-:S03]  /*2b7e0*/  PRMT R17, R46, 0x5410, R51 ;  /* 0x000054102e117816 */ /* 0x000fc60000000033 */
[----:B------:R-:W1:Y:S01]  /*2b7f0*/  LDS.128 R8, [R25] ;  /* 0x0000000019087984 */ /* 0x000e620000000c00 */
[----:B------:R-:W-:Y:S02]  /*2b800*/  PRMT R18, R43, 0x5410, R48 ;  /* 0x000054102b127816 */ /* 0x000fe40000000030 */
[----:B------:R-:W-:Y:S01]  /*2b810*/  PRMT R19, R28, 0x5410, R3 ;  /* 0x000054101c137816 */ /* 0x000fe20000000003 */
[----:B------:R-:W-:Y:S06]  /*2b820*/  BAR.SYNC.DEFER_BLOCKING 0x0 ;  /* 0x0000000000007b1d */ /* 0x000fec0000010000 */
[----:B------:R-:W-:Y:S02]  /*2b830*/  STSM.16.M88.4 [R24], R16 ;  /* 0x0000001018007844 */ /* 0x000fe40000000200 */
[----:B------:R-:W-:Y:S01]  /*2b840*/  BAR.SYNC.DEFER_BLOCKING 0x0 ;  /* 0x0000000000007b1d */ /* 0x000fe20000010000 */
[----:B------:R-:W-:-:S02]  /*2b850*/  PRMT R20, R63, 0x5410, R74 ;  /* 0x000054103f147816 */ /* 0x000fc4000000004a */
[----:B------:R-:W-:-:S03]  /*2b860*/  PRMT R21, R62, 0x5410, R67 ;  /* 0x000054103e157816 */ /* 0x000fc60000000043 */
[----:B------:R-:W2:Y:S01]  /*2b870*/  LDS.128 R12, [R25] ;  /* 0x00000000190c7984 */ /* 0x000ea20000000c00 */
[----:B------:R-:W-:Y:S02]  /*2b880*/  PRMT R22, R59, 0x5410, R64 ;  /* 0x000054103b167816 */ /* 0x000fe40000000040 */
[----:B------:R-:W-:Y:S01]  /*2b890*/  PRMT R23, R55, 0x5410, R60 ;  /* 0x0000541037177816 */ /* 0x000fe2000000003c */
[----:B------:R-:W-:Y:S06]  /*2b8a0*/  BAR.SYNC.DEFER_BLOCKING 0x0 ;  /* 0x0000000000007b1d */ /* 0x000fec0000010000 */
[----:B------:R-:W-:Y:S02]  /*2b8b0*/  STSM.16.M88.4 [R24], R20 ;  /* 0x0000001418007844 */ /* 0x000fe40000000200 */
[----:B------:R-:W-:Y:S01]  /*2b8c0*/  BAR.SYNC.DEFER_BLOCKING 0x0 ;  /* 0x0000000000007b1d */ /* 0x000fe20000010000 */
[----:B------:R-:W-:-:S02]  /*2b8d0*/  PRMT R28, R57, 0x5410, R66 ;  /* 0x00005410391c7816 */ /* 0x000fc40000000042 */
[----:B------:R-:W-:-:S03]  /*2b8e0*/  PRMT R29, R56, 0x5410, R61 ;  /* 0x00005410381d7816 */ /* 0x000fc6000000003d */
[----:B------:R-:W3:Y:S01]  /*2b8f0*/  LDS.128 R16, [R25] ;  /* 0x0000000019107984 */ /* 0x000ee20000000c00 */
[----:B------:R-:W-:Y:S01]  /*2b900*/  PRMT R30, R53, 0x5410, R58 ;  /* 0x00005410351e7816 */ /* 0x000fe2000000003a */
[----:B------:R-:W-:Y:S01]  /*2b910*/  BAR.SYNC.DEFER_BLOCKING 0x0 ;  /* 0x0000000000007b1d */ /* 0x000fe20000010000 */
[----:B------:R-:W-:-:S05]  /*2b920*/  PRMT R31, R32, 0x5410, R31 ;  /* 0x00005410201f7816 */ /* 0x000fca000000001f */
[----:B------:R-:W-:Y:S02]  /*2b930*/  STSM.16.M88.4 [R24], R28 ;  /* 0x0000001c18007844 */ /* 0x000fe40000000200 */
[----:B------:R-:W-:Y:S01]  /*2b940*/  BAR.SYNC.DEFER_BLOCKING 0x0 ;  /* 0x0000000000007b1d */ /* 0x000fe20000010000 */
[----:B------:R-:W-:Y:S02]  /*2b950*/  PRMT R32, R81, 0x5410, R98 ;  /* 0x0000541051207816 */ /* 0x000fe40000000062 */
[----:B------:R-:W-:-:S03]  /*2b960*/  PRMT R33, R79, 0x5410, R94 ;  /* 0x000054104f217816 */ /* 0x000fc6000000005e */
[----:B------:R-:W4:Y:S01]  /*2b970*/  LDS.128 R20, [R25] ;  /* 0x0000000019147984 */ /* 0x000f220000000c00 */
[----:B------:R-:W-:Y:S02]  /*2b980*/  PRMT R34, R73, 0x5410, R90 ;  /* 0x0000541049227816 */ /* 0x000fe4000000005a */
[----:B------:R-:W-:Y:S01]  /*2b990*/  PRMT R35, R68, 0x5410, R77 ;  /* 0x0000541044237816 */ /* 0x000fe2000000004d */
[----:B------:R-:W-:Y:S06]  /*2b9a0*/  BAR.SYNC.DEFER_BLOCKING 0x0 ;  /* 0x0000000000007b1d */ /* 0x000fec0000010000 */
[----:B------:R-:W-:Y:S02]  /*2b9b0*/  STSM.16.M88.4 [R24], R32 ;  /* 0x0000002018007844 */ /* 0x000fe40000000200 */
[----:B------:R-:W-:Y:S01]  /*2b9c0*/  BAR.SYNC.DEFER_BLOCKING 0x0 ;  /* 0x0000000000007b1d */ /* 0x000fe20000010000 */
[----:B------:R-:W-:-:S02]  /*2b9d0*/  PRMT R36, R71, 0x5410, R92 ;  /* 0x0000541047247816 */ /* 0x000fc4000000005c */
        /* <DEDUP_REMOVED lines=36> */
[----:B------:R-:W-:Y:S01]  /*2bc20*/  BAR.SYNC.DEFER_BLOCKING 0x0 ;  /* 0x0000000000007b1d */ /* 0x000fe20000010000 */
[----:B------:R-:W-:Y:S02]  /*2bc30*/  PRMT R52, R117, 0x5410, R132 ;  /* 0x0000541075347816 */ /* 0x000fe40000000084 */
[----:B------:R-:W-:Y:S02]  /*2bc40*/  PRMT R53, R115, 0x5410, R128 ;  /* 0x0000541073357816 */ /* 0x000fe40000000080 */
[----:B------:R-:W-:-:S03]  /*2bc50*/  PRMT R54, R91, 0x5410, R130 ;  /* 0x000054105b367816 */ /* 0x000fc60000000082 */
[----:B------:R-:W0:Y:S01]  /*2bc60*/  LDC R27, c[0x0][0x244] ;  /* 0x00009100ff1b7b82 */ /* 0x000e220000000800 */
[----:B------:R-:W-:Y:S07]  /*2bc70*/  STSM.16.M88.4 [R24], R104 ;  /* 0x0000006818007844 */ /* 0x000fee0000000200 */
[----:B------:R-:W-:Y:S01]  /*2bc80*/  BAR.SYNC.DEFER_BLOCKING 0x0 ;  /* 0x0000000000007b1d */ /* 0x000fe20000010000 */
[----:B------:R-:W-:-:S05]  /*2bc90*/  PRMT R55, R89, 0x5410, R126 ;  /* 0x0000541059377816 */ /* 0x000fca000000007e */
[----:B------:R-:W4:Y:S02]  /*2bca0*/  LDS.128 R48, [R25] ;  /* 0x0000000019307984 */ /* 0x000f240000000c00 */
        /* <DEDUP_REMOVED lines=33> */
[----:B------:R-:W-:-:S05]  /*2bec0*/  IMAD R0, R151, UR4, RZ ;  /* 0x0000000497007c24 */ /* 0x000fca000f8e02ff */
[----:B------:R-:W-:Y:S02]  /*2bed0*/  ULDC.64 UR4, c[0x0][0x220] ;  /* 0x0000880000047ab9 */ /* 0x000fe40000000a00 */
[C---:B------:R-:W-:Y:S01]  /*2bee0*/  IADD3 R3, P1, R0.reuse, UR4, RZ ;  /* 0x0000000400037c10 */ /* 0x040fe2000ff3e0ff */
[----:B0-----:R-:W-:Y:S01]  /*2bef0*/  IMAD R27, R27, 0x80, R0 ;  /* 0x000000801b1b7824 */ /* 0x001fe200078e0200 */
[----:B------:R-:W-:Y:S02]  /*2bf00*/  ULDC UR4, c[0x0][0x248] ;  /* 0x0000920000047ab9 */ /* 0x000fe40000000800 */
[----:B------:R-:W-:Y:S01]  /*2bf10*/  LEA.HI.X.SX32 R0, R0, UR5, 0x1, P1 ;  /* 0x0000000500007c11 */ /* 0x000fe200088f0eff */
[C---:B------:R-:W-:Y:S01]  /*2bf20*/  IMAD R70, R2.reuse, UR4, RZ ;  /* 0x0000000402467c24 */ /* 0x040fe2000f8e02ff */
[----:B------:R-:W-:Y:S01]  /*2bf30*/  ISETP.GE.AND P1, PT, R151, UR6, PT ;  /* 0x0000000697007c0c */ /* 0x000fe2000bf26270 */
[----:B------:R-:W-:Y:S01]  /*2bf40*/  ULDC.64 UR4, c[0x0][0x220] ;  /* 0x0000880000047ab9 */ /* 0x000fe20000000a00 */
[----:B------:R0:W-:Y:S02]  /*2bf50*/  STSM.16.M88.4 [R24], R140 ;  /* 0x0000008c18007844 */ /* 0x0001e40000000200 */
[----:B------:R-:W-:-:S02]  /*2bf60*/  ISETP.LT.AND P1, PT, R2, UR27, !P1 ;  /* 0x0000001b02007c0c */ /* 0x000fc4000cf21270 */
[----:B------:R-:W-:Y:S01]  /*2bf70*/  SHF.R.S32.HI R71, RZ, 0x1f, R70 ;  /* 0x0000001fff477819 */ /* 0x000fe20000011446 */
[----:B------:R-:W-:Y:S01]  /*2bf80*/  BAR.SYNC.DEFER_BLOCKING 0x0 ;  /* 0x0000000000007b1d */ /* 0x000fe20000010000 */
[----:B------:R-:W-:Y:S02]  /*2bf90*/  IADD3 R68, P4, R70, R3, RZ ;  /* 0x0000000346447210 */ /* 0x000fe40007f9e0ff */
[----:B------:R-:W-:-:S03]  /*2bfa0*/  PRMT R73, R4, 0x7770, RZ ;  /* 0x0000777004497816 */ /* 0x000fc600000000ff */
[----:B------:R-:W-:Y:S01]  /*2bfb0*/  IMAD.X R69, R71, 0x1, R0, P4 ;  /* 0x0000000147457824 */ /* 0x000fe200020e0600 */
[----:B------:R-:W-:Y:S01]  /*2bfc0*/  ISETP.GE.AND P4, PT, R2, UR7, PT ;  /* 0x0000000702007c0c */ /* 0x000fe2000bf86270 */
[----:B------:R-:W-:Y:S01]  /*2bfd0*/  ULDC.64 UR6, c[0x0][0x228] ;  /* 0x00008a0000067ab9 */ /* 0x000fe20000000a00 */
[----:B------:R-:W-:Y:S02]  /*2bfe0*/  IADD3 R26, P5, R27, UR4, RZ ;  /* 0x000000041b1a7c10 */ /* 0x000fe4000ffbe0ff */
[----:B------:R-:W-:Y:S01]  /*2bff0*/  ISETP.LT.AND P4, PT, R149, UR6, !P4 ;  /* 0x0000000695007c0c */ /* 0x000fe2000e781270 */
[----:B------:R-:W-:Y:S01]  /*2c000*/  VIADD R72, R70, UR8 ;  /* 0x0000000846487c36 */ /* 0x000fe20008000000 */
[----:B------:R-:W-:Y:S01]  /*2c010*/  LEA.HI.X.SX32 R27, R27, UR5, 0x1, P5 ;  /* 0x000000051b1b7c11 */ /* 0x000fe2000a8f0eff */
[----:B------:R-:W-:Y:S01]  /*2c020*/  ULDC.64 UR4, c[0x0][0x228] ;  /* 0x00008a0000047ab9 */ /* 0x000fe20000000a00 */
[----:B0-----:R-:W-:Y:S01]  /*2c030*/  VIADD R24, R2, 0x3 ;  /* 0x0000000302187836 */ /* 0x001fe20000000000 */
[----:B------:R-:W-:Y:S01]  /*2c040*/  ISETP.LT.AND P5, PT, R151, UR4, !P2 ;  /* 0x0000000497007c0c */ /* 0x000fe2000d7a1270 */
[----:B------:R-:W-:Y:S01]  /*2c050*/  ULDC UR4, c[0x0][0x22c] ;  /* 0x00008b0000047ab9 */ /* 0x000fe20000000800 */
[C---:B------:R-:W-:Y:S01]  /*2c060*/  PRMT R77, R4.reuse, 0x7771, RZ ;  /* 0x00007771044d7816 */ /* 0x040fe200000000ff */
[----:B------:R-:W-:Y:S01]  /*2c070*/  ULDC.64 UR8, c[0x0][0x228] ;  /* 0x00008a0000087ab9 */ /* 0x000fe20000000a00 */
[----:B------:R-:W-:Y:S01]  /*2c080*/  PRMT R75, R4, 0x7772, RZ ;  /* 0x00007772044b7816 */ /* 0x000fe200000000ff */
[----:B------:R-:W-:Y:S01]  /*2c090*/  ULDC UR6, c[0x0][0x22c] ;  /* 0x00008b0000067ab9 */ /* 0x000fe20000000800 */
[----:B------:R0:W-:Y:S01]  /*2c0a0*/  @P1 STG.E.U8 desc[UR56][R68.64], R73 ;  /* 0x0000004944001986 */ /* 0x0001e2000c101138 */
[----:B------:R-:W-:-:S05]  /*2c0b0*/  IADD3 R70, P1, R70, R26, RZ ;  /* 0x0000001a46467210 */ /* 0x000fca0007f3e0ff */
[----:B------:R-:W-:Y:S01]  /*2c0c0*/  IMAD.X R71, R71, 0x1, R27, P1 ;  /* 0x0000000147477824 */ /* 0x000fe200008e061b */
[----:B------:R-:W-:Y:S01]  /*2c0d0*/  ISETP.GE.AND P1, PT, R24, UR4, PT ;  /* 0x0000000418007c0c */ /* 0x000fe2000bf26270 */
[----:B------:R-:W-:Y:S01]  /*2c0e0*/  ULDC UR4, c[0x0][0x248] ;  /* 0x0000920000047ab9 */ /* 0x000fe20000000800 */
[----:B0-----:R-:W-:Y:S02]  /*2c0f0*/  SHF.R.S32.HI R73, RZ, 0x1f, R72 ;  /* 0x0000001fff497819 */ /* 0x001fe40000011448 */
[C---:B------:R-:W-:Y:S01]  /*2c100*/  IADD3 R68, P6, R72.reuse, R3, RZ ;  /* 0x0000000348447210 */ /* 0x040fe20007fde0ff */
[----:B------:R0:W-:Y:S01]  /*2c110*/  @P4 STG.E.U8 desc[UR56][R70.64], R77 ;  /* 0x0000004d46004986 */ /* 0x0001e2000c101138 */
[----:B------:R-:W-:Y:S01]  /*2c120*/  ISETP.LT.AND P4, PT, R149, UR10, !P2 ;  /* 0x0000000a95007c0c */ /* 0x000fe2000d781270 */
[C---:B------:R-:W-:Y:S02]  /*2c130*/  VIADD R24, R72.reuse, UR4 ;  /* 0x0000000448187c36 */ /* 0x040fe40008000000 */
[----:B------:R-:W-:Y:S01]  /*2c140*/  IMAD.X R69, R73, 0x1, R0, P6 ;  /* 0x0000000149457824 */ /* 0x000fe200030e0600 */
[----:B------:R-:W-:Y:S01]  /*2c150*/  IADD3 R72, P2, R72, R26, RZ ;  /* 0x0000001a48487210 */ /* 0x000fe20007f5e0ff */
[----:B------:R-:W-:Y:S01]  /*2c160*/  ULDC UR4, c[0x0][0x22c] ;  /* 0x00008b0000047ab9 */ /* 0x000fe20000000800 */
[----:B------:R-:W-:-:S02]  /*2c170*/  ULDC UR10, c[0x0][0x228] ;  /* 0x00008a00000a7ab9 */ /* 0x000fc40000000800 */
[----:B------:R1:W-:Y:S01]  /*2c180*/  @P5 STG.E.U8 desc[UR56][R68.64], R75 ;  /* 0x0000004b44005986 */ /* 0x0003e2000c101138 */
[----:B------:R-:W-:Y:S01]  /*2c190*/  ISETP.LT.AND P5, PT, R151, UR8, !P3 ;  /* 0x0000000897007c0c */ /* 0x000fe2000dfa1270 */
[----:B------:R-:W-:Y:S01]  /*2c1a0*/  IMAD.X R73, R73, 0x1, R27, P2 ;  /* 0x0000000149497824 */ /* 0x000fe200010e061b */
[----:B------:R-:W-:Y:S01]  /*2c1b0*/  SHF.R.S32.HI R74, RZ, 0x1f, R24 ;  /* 0x0000001fff4a7819 */ /* 0x000fe20000011418 */
[----:B------:R-:W-:Y:S01]  /*2c1c0*/  ULDC UR8, c[0x0][0x228] ;  /* 0x00008a0000087ab9 */ /* 0x000fe20000000800 */
[----:B0-----:R-:W-:Y:S02]  /*2c1d0*/  IADD3 R70, P6, R24, R3, RZ ;  /* 0x0000000318467210 */ /* 0x001fe40007fde0ff */
[----:B------:R-:W-:Y:S01]  /*2c1e0*/  PRMT R77, R4, 0x7773, RZ ;  /* 0x00007773044d7816 */ /* 0x000fe200000000ff */
[----:B-1----:R-:W-:Y:S01]  /*2c1f0*/  VIADD R68, R2, 0x4 ;  /* 0x0000000402447836 */ /* 0x002fe20000000000 */
[----:B------:R-:W-:Y:S01]  /*2c200*/  PRMT R75, R5, 0x7770, RZ ;  /* 0x00007770054b7816 */ /* 0x000fe200000000ff */
[----:B------:R-:W-:-:S02]  /*2c210*/  IMAD.X R71, R74, 0x1, R0, P6 ;  /* 0x000000014a477824 */ /* 0x000fc400030e0600 */
[----:B------:R0:W-:Y:S01]  /*2c220*/  @P4 STG.E.U8 desc[UR56][R72.64], R77 ;  /* 0x0000004d48004986 */ /* 0x0001e2000c101138 */
[----:B------:R-:W-:Y:S02]  /*2c230*/  ISETP.LT.AND P4, PT, R149, UR14, !P3 ;  /* 0x0000000e95007c0c */ /* 0x000fe4000df81270 */
[----:B------:R-:W-:Y:S01]  /*2c240*/  ISETP.GE.AND P2, PT, R68, UR4, PT ;  /* 0x0000000444007c0c */ /* 0x000fe2000bf46270 */
[----:B------:R-:W-:Y:S01]  /*2c250*/  ULDC UR4, c[0x0][0x248] ;  /* 0x0000920000047ab9 */ /* 0x000fe20000000800 */
[C---:B------:R-:W-:Y:S01]  /*2c260*/  IADD3 R68, P3, R24.reuse, R26, RZ ;  /* 0x0000001a18447210 */ /* 0x040fe20007f7e0ff */
[----:B------:R-:W-:Y:S01]  /*2c270*/  VIADD R4, R24, UR4 ;  /* 0x0000000418047c36 */ /* 0x000fe20008000000 */
[----:B------:R1:W-:Y:S01]  /*2c280*/  @P5 STG.E.U8 desc[UR56][R70.64], R75 ;  /* 0x0000004b46005986 */ /* 0x0003e2000c101138 */
[----:B------:R-:W-:Y:S01]  /*2c290*/  ISETP.LT.AND P5, PT, R151, UR12, !P1 ;  /* 0x0000000c97007c0c */ /* 0x000fe2000cfa1270 */
[----:B------:R-:W-:Y:S01]  /*2c2a0*/  VIADD R24, R2, 0x5 ;  /* 0x0000000502187836 */ /* 0x000fe20000000000 */
[----:B------:R-:W-:Y:S01]  /*2c2b0*/  ULDC UR4, c[0x0][0x22c] ;  /* 0x00008b0000047ab9 */ /* 0x000fe20000000800 */
[----:B------:R-:W-:Y:S01]  /*2c2c0*/  SHF.R.S32.HI R76, RZ, 0x1f, R4 ;  /* 0x0000001fff4c7819 */ /* 0x000fe20000011404 */
[----:B------:R-:W-:Y:S01]  /*2c2d0*/  IMAD.X R69, R74, 0x1, R27, P3 ;  /* 0x000000014a457824 */ /* 0x000fe200018e061b */
[----:B0-----:R-:W-:-:S02]  /*2c2e0*/  IADD3 R72, P6, R4, R3, RZ ;  /* 0x0000000304487210 */ /* 0x001fc40007fde0ff */
[C---:B------:R-:W-:Y:S02]  /*2c2f0*/  PRMT R77, R5.reuse, 0x7771, RZ ;  /* 0x00007771054d7816 */ /* 0x040fe400000000ff */
[----:B------:R-:W-:Y:S01]  /*2c300*/  ISETP.GE.AND P3, PT, R24, UR4, PT ;  /* 0x0000000418007c0c */ /* 0x000fe2000bf66270 */
[----:B------:R-:W-:Y:S01]  /*2c310*/  IMAD.X R73, R76, 0x1, R0, P6 ;  /* 0x000000014c497824 */ /* 0x000fe200030e0600 */
[----:B-1----:R-:W-:Y:S01]  /*2c320*/  PRMT R75, R5, 0x7772, RZ ;  /* 0x00007772054b7816 */ /* 0x002fe200000000ff */
[----:B------:R0:W-:Y:S01]  /*2c330*/  @P4 STG.E.U8 desc[UR56][R68.64], R77 ;  /* 0x0000004d44004986 */ /* 0x0001e2000c101138 */
[----:B------:R-:W-:Y:S01]  /*2c340*/  ISETP.LT.AND P4, PT, R149, UR18, !P1 ;  /* 0x0000001295007c0c */ /* 0x000fe2000cf81270 */
[----:B------:R-:W-:Y:S01]  /*2c350*/  ULDC UR4, c[0x0][0x248] ;  /* 0x0000920000047ab9 */ /* 0x000fe20000000800 */
[C---:B------:R-:W-:Y:S01]  /*2c360*/  IADD3 R70, P1, R4.reuse, R26, RZ ;  /* 0x0000001a04467210 */ /* 0x040fe20007f3e0ff */
[----:B------:R-:W-:Y:S01]  /*2c370*/  VIADD R24, R4, UR4 ;  /* 0x0000000404187c36 */ /* 0x000fe20008000000 */
[----:B------:R1:W-:Y:S01]  /*2c380*/  @P5 STG.E.U8 desc[UR56][R72.64], R75 ;  /* 0x0000004b48005986 */ /* 0x0003e2000c101138 */
[----:B------:R-:W-:Y:S01]  /*2c390*/  ISETP.LT.AND P5, PT, R151, UR16, !P2 ;  /* 0x0000001097007c0c */ /* 0x000fe2000d7a1270 */
[----:B------:R-:W-:Y:S01]  /*2c3a0*/  ULDC UR4, c[0x0][0x22c] ;  /* 0x00008b0000047ab9 */ /* 0x000fe20000000800 */
[----:B------:R-:W-:Y:S01]  /*2c3b0*/  IMAD.X R71, R76, 0x1, R27, P1 ;  /* 0x000000014c477824 */ /* 0x000fe200008e061b */
[----:B------:R-:W-:-:S02]  /*2c3c0*/  SHF.R.S32.HI R74, RZ, 0x1f, R24 ;  /* 0x0000001fff4a7819 */ /* 0x000fc40000011418 */
[----:B------:R-:W-:Y:S01]  /*2c3d0*/  IADD3 R4, P6, R24, R3, RZ ;  /* 0x0000000318047210 */ /* 0x000fe20007fde0ff */
[----:B0-----:R-:W-:Y:S01]  /*2c3e0*/  VIADD R68, R2, 0x6 ;  /* 0x0000000602447836 */ /* 0x001fe20000000000 */
[----:B-1----:R-:W-:-:S03]  /*2c3f0*/  PRMT R75, R5, 0x7773, RZ ;  /* 0x00007773054b7816 */ /* 0x002fc600000000ff */
[----:B------:R-:W-:Y:S01]  /*2c400*/  IMAD.X R5, R74, 0x1, R0, P6 ;  /* 0x000000014a057824 */ /* 0x000fe200030e0600 */
[----:B------:R-:W-:Y:S02]  /*2c410*/  PRMT R73, R6, 0x7770, RZ ;  /* 0x0000777006497816 */ /* 0x000fe400000000ff */
[----:B------:R-:W-:Y:S01]  /*2c420*/  ISETP.GE.AND P1, PT, R68, UR4, PT ;  /* 0x0000000444007c0c */ /* 0x000fe2000bf26270 */
[----:B------:R-:W-:Y:S01]  /*2c430*/  @P4 STG.E.U8 desc[UR56][R70.64], R75 ;  /* 0x0000004b46004986 */ /* 0x000fe2000c101138 */
        /* <DEDUP_REMOVED lines=9> */
[----:B------:R-:W-:Y:S02]  /*2c4d0*/  PRMT R77, R6, 0x7771, RZ ;  /* 0x00007771064d7816 */ /* 0x000fe400000000ff */
[----:B0-----:R-:W-:-:S03]  /*2c4e0*/  IADD3 R4, P6, R72, R3, RZ ;  /* 0x0000000348047210 */ /* 0x001fc60007fde0ff */
[----:B------:R-:W-:Y:S01]  /*2c4f0*/  @P4 STG.E.U8 desc[UR56][R68.64], R77 ;  /* 0x0000004d44004986 */ /* 0x000fe2000c101138 */
[----:B------:R-:W-:Y:S02]  /*2c500*/  PRMT R75, R6, 0x7772, RZ ;  /* 0x00007772064b7816 */ /* 0x000fe400000000ff */
[----:B------:R-:W-:Y:S01]  /*2c510*/  ISETP.LT.AND P4, PT, R149, UR24, !P3 ;  /* 0x0000001895007c0c */ /* 0x000fe2000df81270 */
[----:B------:R-:W-:Y:S01]  /*2c520*/  IMAD.X R5, R24, 0x1, R0, P6 ;  /* 0x0000000118057824 */ /* 0x000fe200030e0600 */
[CC--:B------:R-:W-:Y:S01]  /*2c530*/  IADD3 R70, P3, R72.reuse, R26.reuse, RZ ;  /* 0x0000001a48467210 */ /* 0x0c0fe20007f7e0ff */
[----:B------:R-:W-:Y:S02]  /*2c540*/  VIADD R72, R72, UR4 ;  /* 0x0000000448487c36 */ /* 0x000fe40008000000 */
[----:B------:R-:W-:Y:S01]  /*2c550*/  VIADD R76, R2, 0x7 ;  /* 0x00000007024c7836 */ /* 0x000fe20000000000 */
[----:B------:R0:W-:Y:S01]  /*2c560*/  @P5 STG.E.U8 desc[UR56][R4.64], R75 ;  /* 0x0000004b04005986 */ /* 0x0001e2000c101138 */
[----:B------:R-:W-:Y:S01]  /*2c570*/  ISETP.LT.AND P5, PT, R151, UR26, !P1 ;  /* 0x0000001a97007c0c */ /* 0x000fe2000cfa1270 */
[--C-:B------:R-:W-:Y:S01]  /*2c580*/  IMAD.X R71, R24, 0x1, R27.reuse, P3 ;  /* 0x0000000118477824 */ /* 0x100fe200018e061b */
[----:B------:R-:W-:Y:S01]  /*2c590*/  PRMT R73, R6, 0x7773, RZ ;  /* 0x0000777306497816 */ /* 0x000fe200000000ff */
[C---:B------:R-:W-:Y:S01]  /*2c5a0*/  VIADD R74, R2.reuse, 0x8 ;  /* 0x00000008024a7836 */ /* 0x040fe20000000000 */
[----:B------:R-:W-:Y:S01]  /*2c5b0*/  SHF.R.S32.HI R24, RZ, 0x1f, R72 ;  /* 0x0000001fff187819 */ /* 0x000fe20000011448 */
[----:B------:R-:W-:Y:S01]  /*2c5c0*/  VIADD R6, R2, 0x9 ;  /* 0x0000000902067836 */ /* 0x000fe20000000000 */
[----:B------:R-:W-:Y:S01]  /*2c5d0*/  ISETP.GE.AND P2, PT, R76, UR6, PT ;  /* 0x000000064c007c0c */ /* 0x000fe2000bf46270 */
[----:B------:R-:W-:Y:S01]  /*2c5e0*/  ULDC UR6, c[0x0][0x22c] ;  /* 0x00008b0000067ab9 */ /* 0x000fe20000000800 */
[----:B------:R-:W-:Y:S01]  /*2c5f0*/  ULDC UR4, c[0x0][0x22c] ;  /* 0x00008b0000047ab9 */ /* 0x000fe20000000800 */
[----:B0-----:R-:W-:Y:S01]  /*2c600*/  IADD3 R4, P6, R72, R3, RZ ;  /* 0x0000000348047210 */ /* 0x001fe20007fde0ff */
[----:B------:R0:W-:Y:S01]  /*2c610*/  @P4 STG.E.U8 desc[UR56][R70.64], R73 ;  /* 0x0000004946004986 */ /* 0x0001e2000c101138 */
[----:B------:R-:W-:Y:S01]  /*2c620*/  ISETP.GE.AND P3, PT, R74, UR6, PT ;  /* 0x000000064a007c0c */ /* 0x000fe2000bf66270 */
[----:B------:R-:W-:Y:S01]  /*2c630*/  ULDC UR6, c[0x0][0x228] ;  /* 0x00008a0000067ab9 */ /* 0x000fe20000000800 */
[----:B------:R-:W-:Y:S01]  /*2c640*/  PRMT R77, R7, 0x7770, RZ ;  /* 0x00007770074d7816 */ /* 0x000fe200000000ff */
[----:B------:R-:W-:Y:S01]  /*2c650*/  IMAD.X R5, R24, 0x1, R0, P6 ;  /* 0x0000000118057824 */ /* 0x000fe200030e0600 */
[----:B------:R-:W-:Y:S01]  /*2c660*/  ISETP.GE.AND P4, PT, R6, UR4, PT ;  /* 0x0000000406007c0c */ /* 0x000fe2000bf86270 */
[----:B------:R-:W-:Y:S01]  /*2c670*/  ULDC UR4, c[0x0][0x248] ;  /* 0x0000920000047ab9 */ /* 0x000fe20000000800 */
[----:B------:R-:W-:Y:S01]  /*2c680*/  ISETP.LT.AND P1, PT, R149, UR6, !P1 ;  /* 0x0000000695007c0c */ /* 0x000fe2000cf21270 */
[----:B------:R-:W-:Y:S01]  /*2c690*/  ULDC UR6, c[0x0][0x228] ;  /* 0x00008a0000067ab9 */ /* 0x000fe20000000800 */
[C---:B------:R-:W-:Y:S01]  /*2c6a0*/  IADD3 R68, P6, R72.reuse, R26, RZ ;  /* 0x0000001a48447210 */ /* 0x040fe20007fde0ff */
[----:B------:R-:W-:Y:S01]  /*2c6b0*/  VIADD R6, R72, UR4 ;  /* 0x0000000448067c36 */ /* 0x000fe20008000000 */
[----:B------:R1:W-:Y:S01]  /*2c6c0*/  @P5 STG.E.U8 desc[UR56][R4.64], R77 ;  /* 0x0000004d04005986 */ /* 0x0003e2000c101138 */
[----:B------:R-:W-:Y:S01]  /*2c6d0*/  ISETP.LT.AND P5, PT, R151, UR6, !P2 ;  /* 0x0000000697007c0c */ /* 0x000fe2000d7a1270 */
[----:B------:R-:W-:Y:S01]  /*2c6e0*/  ULDC UR4, c[0x0][0x248] ;  /* 0x0000920000047ab9 */ /* 0x000fe20000000800 */
[C---:B0-----:R-:W-:Y:S01]  /*2c6f0*/  PRMT R71, R7.reuse, 0x7773, RZ ;  /* 0x0000777307477816 */ /* 0x041fe200000000ff */
[----:B------:R-:W-:Y:S01]  /*2c700*/  IMAD.X R69, R24, 0x1, R27, P6 ;  /* 0x0000000118457824 */ /* 0x000fe200030e061b */
[C---:B------:R-:W-:Y:S01]  /*2c710*/  PRMT R75, R7.reuse, 0x7771, RZ ;  /* 0x00007771074b7816 */ /* 0x040fe200000000ff */
[----:B------:R-:W-:Y:S01]  /*2c720*/  ULDC UR6, c[0x0][0x228] ;  /* 0x00008a0000067ab9 */ /* 0x000fe20000000800 */
[----:B------:R-:W-:-:S02]  /*2c730*/  PRMT R73, R7, 0x7772, RZ ;  /* 0x0000777207497816 */ /* 0x000fc400000000ff */
[----:B------:R-:W-:Y:S02]  /*2c740*/  SHF.R.S32.HI R7, RZ, 0x1f, R6 ;  /* 0x0000001fff077819 */ /* 0x000fe40000011406 */
[CC--:B-1----:R-:W-:Y:S01]  /*2c750*/  IADD3 R4, P6, R6.reuse, R3.reuse, RZ ;  /* 0x0000000306047210 */ /* 0x0c2fe20007fde0ff */
[----:B------:R-:W-:Y:S01]  /*2c760*/  VIADD R24, R6, UR4 ;  /* 0x0000000406187c36 */ /* 0x000fe20008000000 */
[----:B------:R-:W-:Y:S01]  /*2c770*/  ISETP.LT.AND P2, PT, R149, UR6, !P2 ;  /* 0x0000000695007c0c */ /* 0x000fe2000d741270 */
[----:B------:R0:W-:Y:S02]  /*2c780*/  @P1 STG.E.U8 desc[UR56][R68.64], R75 ;  /* 0x0000004b44001986 */ /* 0x0001e4000c101138 */
[----:B------:R-:W-:Y:S01]  /*2c790*/  IMAD.X R5, R7, 0x1, R0, P6 ;  /* 0x0000000107057824 */ /* 0x000fe200030e0600 */
[----:B------:R-:W-:Y:S01]  /*2c7a0*/  ISETP.LT.AND P6, PT, R151, UR8, !P3 ;  /* 0x0000000897007c0c */ /* 0x000fe2000dfc1270 */
[----:B------:R-:W-:Y:S01]  /*2c7b0*/  VIADD R70, R2, 0xa ;  /* 0x0000000a02467836 */ /* 0x000fe20000000000 */
[----:B------:R-:W-:Y:S01]  /*2c7c0*/  IADD3 R6, P1, R6, R26, RZ ;  /* 0x0000001a06067210 */ /* 0x000fe20007f3e0ff */
[----:B------:R-:W-:Y:S01]  /*2c7d0*/  ULDC UR4, c[0x0][0x22c] ;  /* 0x00008b0000047ab9 */ /* 0x000fe20000000800 */
[----:B------:R1:W-:Y:S01]  /*2c7e0*/  @P5 STG.E.U8 desc[UR56][R4.64], R73 ;  /* 0x0000004904005986 */ /* 0x0003e2000c101138 */
[----:B------:R-:W-:Y:S01]  /*2c7f0*/  SHF.R.S32.HI R72, RZ, 0x1f, R24 ;  /* 0x0000001fff487819 */ /* 0x000fe20000011418 */
[----:B------:R-:W-:Y:S01]  /*2c800*/  ULDC UR6, c[0x0][0x228] ;  /* 0x00008a0000067ab9 */ /* 0x000fe20000000800 */
[----:B------:R-:W-:Y:S01]  /*2c810*/  IMAD.X R7, R7, 0x1, R27, P1 ;  /* 0x0000000107077824 */ /* 0x000fe200008e061b */
[----:B------:R-:W-:Y:S01]  /*2c820*/  ULDC UR8, c[0x0][0x228] ;  /* 0x00008a0000087ab9 */ /* 0x000fe20000000800 */
[----:B0-----:R-:W-:-:S02]  /*2c830*/  IADD3 R68, P5, R24, R3, RZ ;  /* 0x0000000318447210 */ /* 0x001fc40007fbe0ff */
[----:B------:R-:W-:Y:S01]  /*2c840*/  ISETP.GE.AND P1, PT, R70, UR4, PT ;  /* 0x0000000446007c0c */ /* 0x000fe2000bf26270 */
[----:B------:R-:W-:Y:S01]  /*2c850*/  ULDC UR4, c[0x0][0x248] ;  /* 0x0000920000047ab9 */ /* 0x000fe20000000800 */
[----:B------:R-:W-:Y:S01]  /*2c860*/  PRMT R75, R8, 0x7770, RZ ;  /* 0x00007770084b7816 */ /* 0x000fe200000000ff */
[----:B------:R-:W-:Y:S01]  /*2c870*/  IMAD.X R69, R72, 0x1, R0, P5 ;  /* 0x0000000148457824 */ /* 0x000fe200028e0600 */
[----:B------:R-:W-:Y:S01]  /*2c880*/  ISETP.LT.AND P3, PT, R149, UR6, !P3 ;  /* 0x0000000695007c0c */ /* 0x000fe2000df61270 */
[C---:B------:R-:W-:Y:S01]  /*2c890*/  VIADD R70, R24.reuse, UR4 ;  /* 0x0000000418467c36 */ /* 0x040fe20008000000 */
[----:B------:R0:W-:Y:S01]  /*2c8a0*/  @P2 STG.E.U8 desc[UR56][R6.64], R71 ;  /* 0x0000004706002986 */ /* 0x0001e2000c101138 */
[----:B------:R-:W-:Y:S01]  /*2c8b0*/  ISETP.LT.AND P5, PT, R151, UR8, !P4 ;  /* 0x0000000897007c0c */ /* 0x000fe2000e7a1270 */
[----:B------:R-:W-:Y:S01]  /*2c8c0*/  ULDC UR4, c[0x0][0x22c] ;  /* 0x00008b0000047ab9 */ /* 0x000fe20000000800 */
[----:B-1----:R-:W-:Y:S01]  /*2c8d0*/  IADD3 R4, P2, R24, R26, RZ ;  /* 0x0000001a18047210 */ /* 0x002fe20007f5e0ff */
[----:B------:R1:W-:Y:S01]  /*2c8e0*/  @P6 STG.E.U8 desc[UR56][R68.64], R75 ;  /* 0x0000004b44006986 */ /* 0x0003e2000c101138 */
[----:B------:R-:W-:Y:S01]  /*2c8f0*/  SHF.R.S32.HI R74, RZ, 0x1f, R70 ;  /* 0x0000001fff4a7819 */ /* 0x000fe20000011446 */
[----:B------:R-:W-:Y:S01]  /*2c900*/  VIADD R24, R2, 0xb ;  /* 0x0000000b02187836 */ /* 0x000fe20000000000 */
[----:B------:R-:W-:Y:S01]  /*2c910*/  PRMT R73, R8, 0x7771, RZ ;  /* 0x0000777108497816 */ /* 0x000fe200000000ff */
[----:B------:R-:W-:Y:S01]  /*2c920*/  IMAD.X R5, R72, 0x1, R27, P2 ;  /* 0x0000000148057824 */ /* 0x000fe200010e061b */
[----:B------:R-:W-:Y:S01]  /*2c930*/  ULDC UR6, c[0x0][0x228] ;  /* 0x00008a0000067ab9 */ /* 0x000fe20000000800 */
[----:B------:R-:W-:Y:S01]  /*2c940*/  ULDC UR8, c[0x0][0x228] ;  /* 0x00008a0000087ab9 */ /* 0x000fe20000000800 */
[----:B0-----:R-:W-:-:S02]  /*2c950*/  IADD3 R6, P6, R70, R3, RZ ;  /* 0x0000000346067210 */ /* 0x001fc40007fde0ff */
[----:B------:R-:W-:Y:S02]  /*2c960*/  PRMT R71, R8, 0x7772, RZ ;  /* 0x0000777208477816 */ /* 0x000fe400000000ff */
[----:B------:R-:W-:Y:S01]  /*2c970*/  ISETP.GE.AND P2, PT, R24, UR4, PT ;  /* 0x0000000418007c0c */ /* 0x000fe2000bf46270 */
[----:B------:R-:W-:Y:S01]  /*2c980*/  IMAD.X R7, R74, 0x1, R0, P6 ;  /* 0x000000014a077824 */ /* 0x000fe200030e0600 */
[----:B------:R-:W-:Y:S01]  /*2c990*/  ISETP.LT.AND P4, PT, R149, UR6, !P4 ;  /* 0x0000000695007c0c */ /* 0x000fe2000e781270 */
[----:B------:R-:W-:Y:S01]  /*2c9a0*/  ULDC UR4, c[0x0][0x248] ;  /* 0x0000920000047ab9 */ /* 0x000fe20000000800 */
[----:B------:R0:W-:Y:S01]  /*2c9b0*/  @P3 STG.E.U8 desc[UR56][R4.64], R73 ;  /* 0x0000004904003986 */ /* 0x0001e2000c101138 */
[C---:B------:R-:W-:Y:S01]  /*2c9c0*/  VIADD R24, R70.reuse, UR4 ;  /* 0x0000000446187c36 */ /* 0x040fe20008000000 */
[----:B-1----:R-:W-:Y:S01]  /*2c9d0*/  IADD3 R68, P3, R70, R26, RZ ;  /* 0x0000001a46447210 */ /* 0x002fe20007f7e0ff */
[----:B------:R-:W-:Y:S01]  /*2c9e0*/  ULDC UR4, c[0x0][0x22c] ;  /* 0x00008b0000047ab9 */ /* 0x000fe20000000800 */
[----:B------:R1:W-:Y:S01]  /*2c9f0*/  @P5 STG.E.U8 desc[UR56][R6.64], R71 ;  /* 0x0000004706005986 */ /* 0x0003e2000c101138 */
[----:B------:R-:W-:Y:S01]  /*2ca00*/  ISETP.LT.AND P5, PT, R151, UR8, !P1 ;  /* 0x0000000897007c0c */ /* 0x000fe2000cfa1270 */
[----:B------:R-:W-:Y:S01]  /*2ca10*/  ULDC UR6, c[0x0][0x228] ;  /* 0x00008a0000067ab9 */ /* 0x000fe20000000800 */
[----:B------:R-:W-:Y:S01]  /*2ca20*/  SHF.R.S32.HI R70, RZ, 0x1f, R24 ;  /* 0x0000001fff467819 */ /* 0x000fe20000011418 */
[----:B------:R-:W-:Y:S01]  /*2ca30*/  IMAD.X R69, R74, 0x1, R27, P3 ;  /* 0x000000014a457824 */ /* 0x000fe200018e061b */
[----:B------:R-:W-:Y:S01]  /*2ca40*/  ULDC UR8, c[0x0][0x228] ;  /* 0x00008a0000087ab9 */ /* 0x000fe20000000800 */
[----:B0-----:R-:W-:-:S02]  /*2ca50*/  IADD3 R4, P6, R24, R3, RZ ;  /* 0x0000000318047210 */ /* 0x001fc40007fde0ff */
[----:B------:R-:W-:Y:S01]  /*2ca60*/  PRMT R73, R8, 0x7773, RZ ;  /* 0x0000777308497816 */ /* 0x000fe200000000ff */
[----:B-1----:R-:W-:Y:S01]  /*2ca70*/  VIADD R6, R2, 0xc ;  /* 0x0000000c02067836 */ /* 0x002fe20000000000 */
[----:B------:R-:W-:Y:S01]  /*2ca80*/  PRMT R71, R9, 0x7770, RZ ;  /* 0x0000777009477816 */ /* 0x000fe200000000ff */
[----:B------:R-:W-:Y:S02]  /*2ca90*/  IMAD.X R5, R70, 0x1, R0, P6 ;  /* 0x0000000146057824 */ /* 0x000fe400030e0600 */
[----:B------:R0:W-:Y:S01]  /*2caa0*/  @P4 STG.E.U8 desc[UR56][R68.64], R73 ;  /* 0x0000004944004986 */ /* 0x0001e2000c101138 */
[----:B------:R-:W-:Y:S01]  /*2cab0*/  ISETP.LT.AND P4, PT, R149, UR6, !P1 ;  /* 0x0000000695007c0c */ /* 0x000fe2000cf81270 */
[----:B------:R-:W-:Y:S01]  /*2cac0*/  ULDC UR6, c[0x0][0x228] ;  /* 0x00008a0000067ab9 */ /* 0x000fe20000000800 */
[----:B------:R-:W-:Y:S01]  /*2cad0*/  ISETP.GE.AND P3, PT, R6, UR4, PT ;  /* 0x0000000406007c0c */ /* 0x000fe2000bf66270 */
[----:B------:R-:W-:Y:S01]  /*2cae0*/  ULDC UR4, c[0x0][0x248] ;  /* 0x0000920000047ab9 */ /* 0x000fe20000000800 */
[C---:B------:R-:W-:Y:S01]  /*2caf0*/  IADD3 R6, P1, R24.reuse, R26, RZ ;  /* 0x0000001a18067210 */ /* 0x040fe20007f3e0ff */
[----:B------:R-:W-:Y:S01]  /*2cb00*/  VIADD R8, R24, UR4 ;  /* 0x0000000418087c36 */ /* 0x000fe20008000000 */
[----:B------:R1:W-:Y:S01]  /*2cb10*/  @P5 STG.E.U8 desc[UR56][R4.64], R71 ;  /* 0x0000004704005986 */ /* 0x0003e2000c101138 */
[----:B------:R-:W-:Y:S01]  /*2cb20*/  ISETP.LT.AND P5, PT, R151, UR8, !P2 ;  /* 0x0000000897007c0c */ /* 0x000fe2000d7a1270 */
[----:B------:R-:W-:Y:S01]  /*2cb30*/  ULDC UR4, c[0x0][0x22c] ;  /* 0x00008b0000047ab9 */ /* 0x000fe20000000800 */
[----:B------:R-:W-:Y:S01]  /*2cb40*/  IMAD.X R7, R70, 0x1, R27, P1 ;  /* 0x0000000146077824 */ /* 0x000fe200008e061b */
[----:B------:R-:W-:Y:S01]  /*2cb50*/  SHF.R.S32.HI R72, RZ, 0x1f, R8 ;  /* 0x0000001fff487819 */ /* 0x000fe20000011408 */
[----:B------:R-:W-:Y:S01]  /*2cb60*/  ULDC UR8, c[0x0][0x228] ;  /* 0x00008a0000087ab9 */ /* 0x000fe20000000800 */
[----:B0-----:R-:W-:-:S02]  /*2cb70*/  IADD3 R68, P6, R8, R3, RZ ;  /* 0x0000000308447210 */ /* 0x001fc40007fde0ff */
[C---:B------:R-:W-:Y:S01]  /*2cb80*/  PRMT R73, R9.reuse, 0x7771, RZ ;  /* 0x0000777109497816 */ /* 0x040fe200000000ff */
        /* <DEDUP_REMOVED lines=16> */
[----:B0-----:R-:W-:Y:S01]  /*2cc90*/  IADD3 R6, P6, R24, R3, RZ ;  /* 0x0000000318067210 */ /* 0x001fe20007fde0ff */
[----:B------:R-:W-:Y:S01]  /*2cca0*/  ULDC UR8, c[0x0][0x228] ;  /* 0x00008a0000087ab9 */ /* 0x000fe20000000800 */
[----:B-1----:R-:W-:-:S03]  /*2ccb0*/  PRMT R71, R9, 0x7773, RZ ;  /* 0x0000777309477816 */ /* 0x002fc600000000ff */
[----:B------:R-:W-:Y:S01]  /*2ccc0*/  IMAD.X R7, R70, 0x1, R0, P6 ;  /* 0x0000000146077824 */ /* 0x000fe200030e0600 */
[----:B------:R-:W-:Y:S02]  /*2ccd0*/  PRMT R69, R10, 0x7770, RZ ;  /* 0x000077700a457816 */ /* 0x000fe400000000ff */
[----:B------:R-:W-:Y:S01]  /*2cce0*/  ISETP.GE.AND P2, PT, R8, UR4, PT ;  /* 0x0000000408007c0c */ /* 0x000fe2000bf46270 */
        /* <DEDUP_REMOVED lines=10> */
[----:B------:R-:W-:Y:S01]  /*2cd90*/  VIADD R72, R2, 0xf ;  /* 0x0000000f02487836 */ /* 0x000fe20000000000 */
[----:B------:R-:W-:Y:S01]  /*2cda0*/  ULDC UR8, c[0x0][0x228] ;  /* 0x00008a0000087ab9 */ /* 0x000fe20000000800 */
[----:B0-----:R-:W-:Y:S01]  /*2cdb0*/  IADD3 R4, P6, R68, R3, RZ ;  /* 0x0000000344047210 */ /* 0x001fe20007fde0ff */
[----:B------:R-:W-:Y:S01]  /*2cdc0*/  ULDC UR6, c[0x0][0x22c] ;  /* 0x00008b0000067ab9 */ /* 0x000fe20000000800 */
[----:B-1----:R-:W-:-:S03]  /*2cdd0*/  PRMT R69, R10, 0x7771, RZ ;  /* 0x000077710a457816 */ /* 0x002fc600000000ff */
[----:B------:R-:W-:Y:S01]  /*2cde0*/  IMAD.X R5, R24, 0x1, R0, P6 ;  /* 0x0000000118057824 */ /* 0x000fe200030e0600 */
[----:B------:R-:W-:Y:S01]  /*2cdf0*/  PRMT R71, R10, 0x7772, RZ ;  /* 0x000077720a477816 */ /* 0x000fe200000000ff */
[----:B------:R0:W-:Y:S01]  /*2ce00*/  @P4 STG.E.U8 desc[UR56][R8.64], R69 ;  /* 0x0000004508004986 */ /* 0x0001e2000c101138 */
[----:B------:R-:W-:Y:S01]  /*2ce10*/  ISETP.LT.AND P4, PT, R149, UR4, !P1 ;  /* 0x0000000495007c0c */ /* 0x000fe2000cf81270 */
[----:B------:R-:W-:Y:S01]  /*2ce20*/  ULDC UR4, c[0x0][0x248] ;  /* 0x0000920000047ab9 */ /* 0x000fe20000000800 */
[C---:B------:R-:W-:Y:S01]  /*2ce30*/  IADD3 R6, P1, R68.reuse, R26, RZ ;  /* 0x0000001a44067210 */ /* 0x040fe20007f3e0ff */
[----:B------:R-:W-:Y:S01]  /*2ce40*/  VIADD R68, R68, UR4 ;  /* 0x0000000444447c36 */ /* 0x000fe20008000000 */
[----:B------:R1:W-:Y:S01]  /*2ce50*/  @P5 STG.E.U8 desc[UR56][R4.64], R71 ;  /* 0x0000004704005986 */ /* 0x0003e2000c101138 */
[----:B------:R-:W-:Y:S01]  /*2ce60*/  ISETP.LT.AND P5, PT, R151, UR8, !P2 ;  /* 0x0000000897007c0c */ /* 0x000fe2000d7a1270 */
[----:B------:R-:W-:Y:S01]  /*2ce70*/  VIADD R70, R2, 0x10 ;  /* 0x0000001002467836 */ /* 0x000fe20000000000 */
[----:B------:R-:W-:Y:S01]  /*2ce80*/  ISETP.GE.AND P3, PT, R72, UR6, PT ;  /* 0x0000000648007c0c */ /* 0x000fe2000bf66270 */
[----:B------:R-:W-:Y:S01]  /*2ce90*/  IMAD.X R7, R24, 0x1, R27, P1 ;  /* 0x0000000118077824 */ /* 0x000fe200008e061b */
[----:B------:R-:W-:Y:S01]  /*2cea0*/  ULDC UR6, c[0x0][0x22c] ;  /* 0x00008b0000067ab9 */ /* 0x000fe20000000800 */
[----:B------:R-:W-:Y:S01]  /*2ceb0*/  ULDC UR4, c[0x0][0x22c] ;  /* 0x00008b0000047ab9 */ /* 0x000fe20000000800 */
[----:B0-----:R-:W-:Y:S01]  /*2cec0*/  PRMT R69, R10, 0x7773, RZ ;  /* 0x000077730a457816 */ /* 0x001fe200000000ff */
[----:B------:R-:W-:Y:S01]  /*2ced0*/  VIADD R8, R2, 0x11 ;  /* 0x0000001102087836 */ /* 0x000fe20000000000 */
[----:B------:R-:W-:Y:S01]  /*2cee0*/  SHF.R.S32.HI R10, RZ, 0x1f, R68 ;  /* 0x0000001fff0a7819 */ /* 0x000fe20000011444 */
[----:B------:R-:W-:Y:S01]  /*2cef0*/  ULDC UR8, c[0x0][0x228] ;  /* 0x00008a0000087ab9 */ /* 0x000fe20000000800 */
[----:B-1----:R-:W-:-:S02]  /*2cf00*/  IADD3 R4, P6, R68, R3, RZ ;  /* 0x0000000344047210 */ /* 0x002fc40007fde0ff */
[----:B------:R-:W-:Y:S01]  /*2cf10*/  ISETP.GE.AND P1, PT, R70, UR6, PT ;  /* 0x0000000646007c0c */ /* 0x000fe2000bf26270 */
[----:B------:R-:W-:Y:S01]  /*2cf20*/  ULDC UR6, c[0x0][0x228] ;  /* 0x00008a0000067ab9 */ /* 0x000fe20000000800 */
[----:B------:R0:W-:Y:S01]  /*2cf30*/  @P4 STG.E.U8 desc[UR56][R6.64], R69 ;  /* 0x0000004506004986 */ /* 0x0001e2000c101138 */
[----:B------:R-:W-:Y:S01]  /*2cf40*/  IMAD.X R5, R10, 0x1, R0, P6 ;  /* 0x000000010a057824 */ /* 0x000fe200030e0600 */
[----:B------:R-:W-:Y:S02]  /*2cf50*/  PRMT R9, R11, 0x7770, RZ ;  /* 0x000077700b097816 */ /* 0x000fe400000000ff */
[----:B------:R-:W-:Y:S01]  /*2cf60*/  ISETP.GE.AND P4, PT, R8, UR4, PT ;  /* 0x0000000408007c0c */ /* 0x000fe2000bf86270 */
[----:B------:R-:W-:Y:S01]  /*2cf70*/  ULDC UR4, c[0x0][0x248] ;  /* 0x0000920000047ab9 */ /* 0x000fe20000000800 */
[----:B------:R-:W-:Y:S01]  /*2cf80*/  ISETP.LT.AND P2, PT, R149, UR6, !P2 ;  /* 0x0000000695007c0c */ /* 0x000fe2000d741270 */
[----:B------:R-:W-:Y:S01]  /*2cf90*/  ULDC UR6, c[0x0][0x228] ;  /* 0x00008a0000067ab9 */ /* 0x000fe20000000800 */
[C---:B------:R-:W-:Y:S01]  /*2cfa0*/  VIADD R8, R68.reuse, UR4 ;  /* 0x0000000444087c36 */ /* 0x040fe20008000000 */
[----:B------:R1:W-:Y:S01]  /*2cfb0*/  @P5 STG.E.U8 desc[UR56][R4.64], R9 ;  /* 0x0000000904005986 */ /* 0x0003e2000c101138 */
[----:B0-----:R-:W-:Y:S01]  /*2cfc0*/  IADD3 R6, P6, R68, R26, RZ ;  /* 0x0000001a44067210 */ /* 0x001fe20007fde0ff */
[----:B------:R-:W-:Y:S01]  /*2cfd0*/  ULDC UR4, c[0x0][0x248] ;  /* 0x0000920000047ab9 */ /* 0x000fe20000000800 */
[----:B------:R-:W-:Y:S01]  /*2cfe0*/  ISETP.LT.AND P5, PT, R151, UR6, !P3 ;  /* 0x0000000697007c0c */ /* 0x000fe2000dfa1270 */
[----:B------:R-:W-:Y:S01]  /*2cff0*/  ULDC UR6, c[0x0][0x228] ;  /* 0x00008a0000067ab9 */ /* 0x000fe20000000800 */
[----:B------:R-:W-:Y:S01]  /*2d000*/  PRMT R71, R11, 0x7771, RZ ;  /* 0x000077710b477816 */ /* 0x000fe200000000ff */
[----:B------:R-:W-:Y:S01]  /*2d010*/  IMAD.X R7, R10, 0x1, R27, P6 ;  /* 0x000000010a077824 */ /* 0x000fe200030e061b */
[----:B------:R-:W-:-:S02]  /*2d020*/  SHF.R.S32.HI R24, RZ, 0x1f, R8 ;  /* 0x0000001fff187819 */ /* 0x000fc40000011408 */
[-C--:B-1----:R-:W-:Y:S02]  /*2d030*/  IADD3 R4, P6, R8, R3.reuse, RZ ;  /* 0x0000000308047210 */ /* 0x082fe40007fde0ff */
[----:B------:R-:W-:Y:S01]  /*2d040*/  ISETP.LT.AND P3, PT, R149, UR6, !P3 ;  /* 0x0000000695007c0c */ /* 0x000fe2000df61270 */
[----:B------:R0:W-:Y:S01]  /*2d050*/  @P2 STG.E.U8 desc[UR56][R6.64], R71 ;  /* 0x0000004706002986 */ /* 0x0001e2000c101138 */
[C---:B------:R-:W-:Y:S01]  /*2d060*/  PRMT R69, R11.reuse, 0x7773, RZ ;  /* 0x000077730b457816 */ /* 0x040fe200000000ff */
[----:B------:R-:W-:Y:S01]  /*2d070*/  IMAD.X R5, R24, 0x1, R0, P6 ;  /* 0x0000000118057824 */ /* 0x000fe200030e0600 */
[----:B------:R-:W-:Y:S01]  /*2d080*/  PRMT R11, R11, 0x7772, RZ ;  /* 0x000077720b0b7816 */ /* 0x000fe200000000ff */
[C---:B------:R-:W-:Y:S01]  /*2d090*/  VIADD R10, R8.reuse, UR4 ;  /* 0x00000004080a7c36 */ /* 0x040fe20008000000 */
[-C--:B------:R-:W-:Y:S01]  /*2d0a0*/  IADD3 R8, P2, R8, R26.reuse, RZ ;  /* 0x0000001a08087210 */ /* 0x080fe20007f5e0ff */
[----:B------:R-:W-:Y:S01]  /*2d0b0*/  VIADD R70, R2, 0x12 ;  /* 0x0000001202467836 */ /* 0x000fe20000000000 */
[----:B------:R-:W-:Y:S01]  /*2d0c0*/  ISETP.LT.AND P6, PT, R151, UR8, !P1 ;  /* 0x0000000897007c0c */ /* 0x000fe2000cfc1270 */
[----:B------:R1:W-:Y:S01]  /*2d0d0*/  @P5 STG.E.U8 desc[UR56][R4.64], R11 ;  /* 0x0000000b04005986 */ /* 0x0003e2000c101138 */
[----:B------:R-:W-:Y:S01]  /*2d0e0*/  SHF.R.S32.HI R68, RZ, 0x1f, R10 ;  /* 0x0000001fff447819 */ /* 0x000fe2000001140a */
[----:B------:R-:W-:Y:S01]  /*2d0f0*/  IMAD.X R9, R24, 0x1, R27, P2 ;  /* 0x0000000118097824 */ /* 0x000fe200010e061b */
[----:B------:R-:W-:Y:S01]  /*2d100*/  ULDC UR4, c[0x0][0x22c] ;  /* 0x00008b0000047ab9 */ /* 0x000fe20000000800 */
[-C--:B0-----:R-:W-:Y:S01]  /*2d110*/  IADD3 R6, P5, R10, R3.reuse, RZ ;  /* 0x000000030a067210 */ /* 0x081fe20007fbe0ff */
[----:B------:R-:W-:Y:S01]  /*2d120*/  ULDC UR6, c[0x0][0x228] ;  /* 0x00008a0000067ab9 */ /* 0x000fe20000000800 */
[----:B------:R-:W-:Y:S01]  /*2d130*/  ISETP.GE.AND P2, PT, R70, UR4, PT ;  /* 0x0000000446007c0c */ /* 0x000fe2000bf46270 */
[----:B------:R-:W-:Y:S01]  /*2d140*/  ULDC UR4, c[0x0][0x248] ;  /* 0x0000920000047ab9 */ /* 0x000fe20000000800 */
[----:B--2---:R-:W-:Y:S01]  /*2d150*/  PRMT R71, R12, 0x7770, RZ ;  /* 0x000077700c477816 */ /* 0x004fe200000000ff */
[----:B------:R-:W-:Y:S01]  /*2d160*/  IMAD.X R7, R68, 0x1, R0, P5 ;  /* 0x0000000144077824 */ /* 0x000fe200028e0600 */
[----:B------:R0:W-:Y:S01]  /*2d170*/  @P3 STG.E.U8 desc[UR56][R8.64], R69 ;  /* 0x0000004508003986 */ /* 0x0001e2000c101138 */
[----:B------:R-:W-:Y:S01]  /*2d180*/  ULDC UR8, c[0x0][0x228] ;  /* 0x00008a0000087ab9 */ /* 0x000fe20000000800 */
[----:B------:R-:W-:Y:S01]  /*2d190*/  ISETP.LT.AND P3, PT, R149, UR6, !P1 ;  /* 0x0000000695007c0c */ /* 0x000fe2000cf61270 */
[C---:B-1----:R-:W-:Y:S01]  /*2d1a0*/  VIADD R11, R10.reuse, UR4 ;  /* 0x000000040a0b7c36 */ /* 0x042fe20008000000 */
[----:B------:R-:W-:Y:S01]  /*2d1b0*/  ISETP.LT.AND P5, PT, R151, UR8, !P4 ;  /* 0x0000000897007c0c */ /* 0x000fe2000e7a1270 */
[----:B------:R1:W-:Y:S01]  /*2d1c0*/  @P6 STG.E.U8 desc[UR56][R6.64], R71 ;  /* 0x0000004706006986 */ /* 0x0003e2000c101138 */
[----:B------:R-:W-:Y:S01]  /*2d1d0*/  IADD3 R4, P1, R10, R26, RZ ;  /* 0x0000001a0a047210 */ /* 0x000fe20007f3e0ff */
[----:B------:R-:W-:Y:S01]  /*2d1e0*/  ULDC UR4, c[0x0][0x22c] ;  /* 0x00008b0000047ab9 */ /* 0x000fe20000000800 */
[----:B------:R-:W-:Y:S01]  /*2d1f0*/  SHF.R.S32.HI R24, RZ, 0x1f, R11 ;  /* 0x0000001fff187819 */ /* 0x000fe2000001140b */
[----:B------:R-:W-:Y:S01]  /*2d200*/  ULDC UR6, c[0x0][0x228] ;  /* 0x00008a0000067ab9 */ /* 0x000fe20000000800 */
[----:B------:R-:W-:Y:S01]  /*2d210*/  ULDC UR8, c[0x0][0x228] ;  /* 0x00008a0000087ab9 */ /* 0x000fe20000000800 */
[----:B0-----:R-:W-:Y:S01]  /*2d220*/  IADD3 R8, P6, R11, R3, RZ ;  /* 0x000000030b087210 */ /* 0x001fe20007fde0ff */
[----:B------:R-:W-:-:S02]  /*2d230*/  IMAD.X R5, R68, 0x1, R27, P1 ;  /* 0x0000000144057824 */ /* 0x000fc400008e061b */
[----:B-1----:R-:W-:Y:S01]  /*2d240*/  VIADD R6, R2, 0x13 ;  /* 0x0000001302067836 */ /* 0x002fe20000000000 */
[----:B------:R-:W-:Y:S01]  /*2d250*/  PRMT R71, R12, 0x7771, RZ ;  /* 0x000077710c477816 */ /* 0x000fe200000000ff */
[----:B------:R-:W-:Y:S01]  /*2d260*/  IMAD.X R9, R24, 0x1, R0, P6 ;  /* 0x0000000118097824 */ /* 0x000fe200030e0600 */
[----:B------:R-:W-:Y:S02]  /*2d270*/  PRMT R69, R12, 0x7772, RZ ;  /* 0x000077720c457816 */ /* 0x000fe400000000ff */
[----:B------:R-:W-:Y:S01]  /*2d280*/  ISETP.GE.AND P1, PT, R6, UR4, PT ;  /* 0x0000000406007c0c */ /* 0x000fe2000bf26270 */
[----:B------:R-:W-:Y:S01]  /*2d290*/  ULDC UR4, c[0x0][0x248] ;  /* 0x0000920000047ab9 */ /* 0x000fe20000000800 */
[----:B------:R-:W-:Y:S01]  /*2d2a0*/  ISETP.LT.AND P4, PT, R149, UR6, !P4 ;  /* 0x0000000695007c0c */ /* 0x000fe2000e781270 */
[----:B------:R0:W-:Y:S01]  /*2d2b0*/  @P3 STG.E.U8 desc[UR56][R4.64], R71 ;  /* 0x0000004704003986 */ /* 0x0001e2000c101138 */
[C---:B------:R-:W-:Y:S01]  /*2d2c0*/  VIADD R10, R11.reuse, UR4 ;  /* 0x000000040b0a7c36 */ /* 0x040fe20008000000 */
[----:B------:R-:W-:Y:S01]  /*2d2d0*/  IADD3 R6, P3, R11, R26, RZ ;  /* 0x0000001a0b067210 */ /* 0x000fe20007f7e0ff */
        /* <DEDUP_REMOVED lines=44> */
[----:B-1----:R-:W-:Y:S01]  /*2d5a0*/  PRMT R69, R13, 0x7773, RZ ;  /* 0x000077730d457816 */ /* 0x002fe200000000ff */
[----:B------:R-:W-:Y:S01]  /*2d5b0*/  VIADD R6, R2, 0x16 ;  /* 0x0000001602067836 */ /* 0x000fe20000000000 */
[----:B------:R-:W-:Y:S01]  /*2d5c0*/  PRMT R13, R14, 0x7770, RZ ;  /* 0x000077700e0d7816 */ /* 0x000fe200000000ff */
[----:B------:R-:W-:Y:S02]  /*2d5d0*/  IMAD.X R9, R24, 0x1, R0, P6 ;  /* 0x0000000118097824 */ /* 0x000fe400030e0600 */
[----:B------:R0:W-:Y:S01]  /*2d5e0*/  @P4 STG.E.U8 desc[UR56][R4.64], R69 ;  /* 0x0000004504004986 */ /* 0x0001e2000c101138 */
[----:B------:R-:W-:Y:S01]  /*2d5f0*/  ISETP.GE.AND P1, PT, R6, UR4, PT ;  /* 0x0000000406007c0c */ /* 0x000fe2000bf26270 */
[----:B------:R-:W-:Y:S01]  /*2d600*/  ULDC UR4, c[0x0][0x248] ;  /* 0x0000920000047ab9 */ /* 0x000fe20000000800 */
[----:B------:R-:W-:Y:S01]  /*2d610*/  ISETP.LT.AND P4, PT, R149, UR6, !P3 ;  /* 0x0000000695007c0c */ /* 0x000fe2000df81270 */
[C---:B------:R-:W-:Y:S01]  /*2d620*/  VIADD R11, R10.reuse, UR4 ;  /* 0x000000040a0b7c36 */ /* 0x040fe20008000000 */
[----:B------:R-:W-:Y:S01]  /*2d630*/  IADD3 R6, P3, R10, R26, RZ ;  /* 0x0000001a0a067210 */ /* 0x000fe20007f7e0ff */
[----:B------:R1:W-:Y:S01]  /*2d640*/  @P5 STG.E.U8 desc[UR56][R8.64], R13 ;  /* 0x0000000d08005986 */ /* 0x0003e2000c101138 */
[----:B------:R-:W-:Y:S01]  /*2d650*/  ISETP.LT.AND P5, PT, R151, UR8, !P2 ;  /* 0x0000000897007c0c */ /* 0x000fe2000d7a1270 */
[----:B------:R-:W-:Y:S01]  /*2d660*/  ULDC UR4, c[0x0][0x228] ;  /* 0x00008a0000047ab9 */ /* 0x000fe20000000800 */
[----:B------:R-:W-:Y:S01]  /*2d670*/  SHF.R.S32.HI R10, RZ, 0x1f, R11 ;  /* 0x0000001fff0a7819 */ /* 0x000fe2000001140b */
[----:B------:R-:W-:Y:S01]  /*2d680*/  IMAD.X R7, R24, 0x1, R27, P3 ;  /* 0x0000000118077824 */ /* 0x000fe200018e061b */
[----:B------:R-:W-:Y:S01]  /*2d690*/  ULDC UR6, c[0x0][0x22c] ;  /* 0x00008b0000067ab9 */ /* 0x000fe20000000800 */
[----:B0-----:R-:W-:Y:S01]  /*2d6a0*/  IADD3 R4, P6, R11, R3, RZ ;  /* 0x000000030b047210 */ /* 0x001fe20007fde0ff */
[----:B------:R-:W-:Y:S01]  /*2d6b0*/  VIADD R12, R2, 0x17 ;  /* 0x00000017020c7836 */ /* 0x000fe20000000000 */
[----:B------:R-:W-:Y:S01]  /*2d6c0*/  PRMT R69, R14, 0x7771, RZ ;  /* 0x000077710e457816 */ /* 0x000fe200000000ff */
[----:B------:R-:W-:-:S02]  /*2d6d0*/  ULDC UR8, c[0x0][0x228] ;  /* 0x00008a0000087ab9 */ /* 0x000fc40000000800 */
[--C-:B------:R-:W-:Y:S01]  /*2d6e0*/  IMAD.X R5, R10, 0x1, R0.reuse, P6 ;  /* 0x000000010a057824 */ /* 0x100fe200030e0600 */
[----:B-1----:R-:W-:Y:S01]  /*2d6f0*/  PRMT R13, R14, 0x7772, RZ ;  /* 0x000077720e0d7816 */ /* 0x002fe200000000ff */
[----:B------:R0:W-:Y:S01]  /*2d700*/  @P4 STG.E.U8 desc[UR56][R6.64], R69 ;  /* 0x0000004506004986 */ /* 0x0001e2000c101138 */
[----:B------:R-:W-:Y:S01]  /*2d710*/  ISETP.LT.AND P4, PT, R149, UR4, !P2 ;  /* 0x0000000495007c0c */ /* 0x000fe2000d781270 */
[----:B------:R-:W-:Y:S01]  /*2d720*/  ULDC UR4, c[0x0][0x248] ;  /* 0x0000920000047ab9 */ /* 0x000fe20000000800 */
[CC--:B------:R-:W-:Y:S01]  /*2d730*/  IADD3 R8, P2, R11.reuse, R26.reuse, RZ ;  /* 0x0000001a0b087210 */ /* 0x0c0fe20007f5e0ff */
[----:B------:R-:W-:Y:S01]  /*2d740*/  VIADD R11, R11, UR4 ;  /* 0x000000040b0b7c36 */ /* 0x000fe20008000000 */
[----:B------:R1:W-:Y:S01]  /*2d750*/  @P5 STG.E.U8 desc[UR56][R4.64], R13 ;  /* 0x0000000d04005986 */ /* 0x0003e2000c101138 */
[----:B------:R-:W-:Y:S01]  /*2d760*/  ISETP.GE.AND P3, PT, R12, UR6, PT ;  /* 0x000000060c007c0c */ /* 0x000fe2000bf66270 */
[----:B------:R-:W-:Y:S01]  /*2d770*/  VIADD R12, R2, 0x18 ;  /* 0x00000018020c7836 */ /* 0x000fe20000000000 */
[----:B------:R-:W-:Y:S01]  /*2d780*/  ISETP.LT.AND P5, PT, R151, UR8, !P1 ;  /* 0x0000000897007c0c */ /* 0x000fe2000cfa1270 */
[----:B------:R-:W-:Y:S01]  /*2d790*/  IMAD.X R9, R10, 0x1, R27, P2 ;  /* 0x000000010a097824 */ /* 0x000fe200010e061b */
[----:B------:R-:W-:Y:S01]  /*2d7a0*/  SHF.R.S32.HI R10, RZ, 0x1f, R11 ;  /* 0x0000001fff0a7819 */ /* 0x000fe2000001140b */
[----:B------:R-:W-:Y:S01]  /*2d7b0*/  ULDC UR6, c[0x0][0x22c] ;  /* 0x00008b0000067ab9 */ /* 0x000fe20000000800 */
[----:B0-----:R-:W-:Y:S01]  /*2d7c0*/  PRMT R7, R14, 0x7773, RZ ;  /* 0x000077730e077816 */ /* 0x001fe200000000ff */
[----:B------:R-:W-:Y:S01]  /*2d7d0*/  VIADD R6, R2, 0x19 ;  /* 0x0000001902067836 */ /* 0x000fe20000000000 */
[----:B------:R-:W-:Y:S01]  /*2d7e0*/  ISETP.GE.AND P2, PT, R12, UR6, PT ;  /* 0x000000060c007c0c */ /* 0x000fe2000bf46270 */
[----:B------:R-:W-:Y:S01]  /*2d7f0*/  ULDC UR4, c[0x0][0x22c] ;  /* 0x00008b0000047ab9 */ /* 0x000fe20000000800 */
[----:B------:R-:W-:Y:S01]  /*2d800*/  ULDC UR6, c[0x0][0x228] ;  /* 0x00008a0000067ab9 */ /* 0x000fe20000000800 */
[----:B-1----:R-:W-:Y:S01]  /*2d810*/  IADD3 R4, P6, R11, R3, RZ ;  /* 0x000000030b047210 */ /* 0x002fe20007fde0ff */
[----:B------:R0:W-:Y:S01]  /*2d820*/  @P4 STG.E.U8 desc[UR56][R8.64], R7 ;  /* 0x0000000708004986 */ /* 0x0001e2000c101138 */
[----:B------:R-:W-:Y:S01]  /*2d830*/  PRMT R69, R15, 0x7770, RZ ;  /* 0x000077700f457816 */ /* 0x000fe200000000ff */
[----:B------:R-:W-:Y:S01]  /*2d840*/  ULDC UR8, c[0x0][0x228] ;  /* 0x00008a0000087ab9 */ /* 0x000fe20000000800 */
[----:B------:R-:W-:Y:S01]  /*2d850*/  ISETP.GE.AND P4, PT, R6, UR4, PT ;  /* 0x0000000406007c0c */ /* 0x000fe2000bf86270 */
[C---:B------:R-:W-:Y:S01]  /*2d860*/  IMAD.X R5, R10.reuse, 0x1, R0, P6 ;  /* 0x000000010a057824 */ /* 0x040fe200030e0600 */
[----:B------:R-:W-:Y:S01]  /*2d870*/  ISETP.LT.AND P1, PT, R149, UR6, !P1 ;  /* 0x0000000695007c0c */ /* 0x000fe2000cf21270 */
[----:B------:R-:W-:Y:S01]  /*2d880*/  ULDC UR4, c[0x0][0x248] ;  /* 0x0000920000047ab9 */ /* 0x000fe20000000800 */
[----:B------:R-:W-:Y:S01]  /*2d890*/  IADD3 R6, P6, R11, R26, RZ ;  /* 0x0000001a0b067210 */ /* 0x000fe20007fde0ff */
[----:B------:R-:W-:Y:S01]  /*2d8a0*/  ULDC UR6, c[0x0][0x228] ;  /* 0x00008a0000067ab9 */ /* 0x000fe20000000800 */
[----:B------:R1:W-:Y:S01]  /*2d8b0*/  @P5 STG.E.U8 desc[UR56][R4.64], R69 ;  /* 0x0000004504005986 */ /* 0x0003e2000c101138 */
[----:B------:R-:W-:Y:S01]  /*2d8c0*/  ISETP.LT.AND P5, PT, R151, UR6, !P3 ;  /* 0x0000000697007c0c */ /* 0x000fe2000dfa1270 */
[----:B------:R-:W-:Y:S01]  /*2d8d0*/  ULDC UR6, c[0x0][0x228] ;  /* 0x00008a0000067ab9 */ /* 0x000fe20000000800 */
[----:B0-----:R-:W-:Y:S01]  /*2d8e0*/  VIADD R8, R11, UR4 ;  /* 0x000000040b087c36 */ /* 0x001fe20008000000 */
[----:B------:R-:W-:Y:S01]  /*2d8f0*/  PRMT R11, R15, 0x7771, RZ ;  /* 0x000077710f0b7816 */ /* 0x000fe200000000ff */
[----:B------:R-:W-:Y:S01]  /*2d900*/  IMAD.X R7, R10, 0x1, R27, P6 ;  /* 0x000000010a077824 */ /* 0x000fe200030e061b */
[----:B------:R-:W-:-:S02]  /*2d910*/  ULDC UR4, c[0x0][0x248] ;  /* 0x0000920000047ab9 */ /* 0x000fc40000000800 */
[----:B------:R-:W-:Y:S02]  /*2d920*/  SHF.R.S32.HI R9, RZ, 0x1f, R8 ;  /* 0x0000001fff097819 */ /* 0x000fe40000011408 */
[CC--:B-1----:R-:W-:Y:S02]  /*2d930*/  IADD3 R4, P6, R8.reuse, R3.reuse, RZ ;  /* 0x0000000308047210 */ /* 0x0c2fe40007fde0ff */
[----:B------:R-:W-:Y:S01]  /*2d940*/  ISETP.LT.AND P3, PT, R149, UR6, !P3 ;  /* 0x0000000695007c0c */ /* 0x000fe2000df61270 */
[----:B------:R0:W-:Y:S01]  /*2d950*/  @P1 STG.E.U8 desc[UR56][R6.64], R11 ;  /* 0x0000000b06001986 */ /* 0x0001e2000c101138 */
[----:B------:R-:W-:Y:S01]  /*2d960*/  PRMT R13, R15, 0x7773, RZ ;  /* 0x000077730f0d7816 */ /* 0x000fe200000000ff */
[----:B------:R-:W-:Y:S01]  /*2d970*/  IMAD.X R5, R9, 0x1, R0, P6 ;  /* 0x0000000109057824 */ /* 0x000fe200030e0600 */
[----:B------:R-:W-:Y:S01]  /*2d980*/  PRMT R15, R15, 0x7772, RZ ;  /* 0x000077720f0f7816 */ /* 0x000fe200000000ff */
[C---:B------:R-:W-:Y:S01]  /*2d990*/  VIADD R10, R8.reuse, UR4 ;  /* 0x00000004080a7c36 */ /* 0x040fe20008000000 */
[----:B------:R-:W-:Y:S01]  /*2d9a0*/  IADD3 R8, P1, R8, R26, RZ ;  /* 0x0000001a08087210 */ /* 0x000fe20007f3e0ff */
[----:B------:R-:W-:Y:S01]  /*2d9b0*/  ULDC UR4, c[0x0][0x22c] ;  /* 0x00008b0000047ab9 */ /* 0x000fe20000000800 */
[----:B------:R-:W-:Y:S01]  /*2d9c0*/  ISETP.LT.AND P6, PT, R151, UR8, !P2 ;  /* 0x0000000897007c0c */ /* 0x000fe2000d7c1270 */
[----:B------:R1:W-:Y:S01]  /*2d9d0*/  @P5 STG.E.U8 desc[UR56][R4.64], R15 ;  /* 0x0000000f04005986 */ /* 0x0003e2000c101138 */
[----:B------:R-:W-:Y:S01]  /*2d9e0*/  SHF.R.S32.HI R12, RZ, 0x1f, R10 ;  /* 0x0000001fff0c7819 */ /* 0x000fe2000001140a */
[----:B------:R-:W-:Y:S01]  /*2d9f0*/  IMAD.X R9, R9, 0x1, R27, P1 ;  /* 0x0000000109097824 */ /* 0x000fe200008e061b */
[----:B------:R-:W-:Y:S01]  /*2da00*/  ULDC UR6, c[0x0][0x228] ;  /* 0x00008a0000067ab9 */ /* 0x000fe20000000800 */
[----:B0-----:R-:W-:Y:S01]  /*2da10*/  VIADD R11, R2, 0x1a ;  /* 0x0000001a020b7836 */ /* 0x001fe20000000000 */
[----:B------:R-:W-:Y:S01]  /*2da20*/  IADD3 R6, P5, R10, R3, RZ ;  /* 0x000000030a067210 */ /* 0x000fe20007fbe0ff */
[----:B------:R-:W-:Y:S01]  /*2da30*/  ULDC UR8, c[0x0][0x228] ;  /* 0x00008a0000087ab9 */ /* 0x000fe20000000800 */
[----:B---3--:R-:W-:-:S02]  /*2da40*/  PRMT R69, R16, 0x7770, RZ ;  /* 0x0000777010457816 */ /* 0x008fc400000000ff */
[----:B------:R-:W-:Y:S01]  /*2da50*/  ISETP.GE.AND P1, PT, R11, UR4, PT ;  /* 0x000000040b007c0c */ /* 0x000fe2000bf26270 */
[----:B------:R-:W-:Y:S01]  /*2da60*/  ULDC UR4, c[0x0][0x248] ;  /* 0x0000920000047ab9 */ /* 0x000fe20000000800 */
[----:B------:R-:W-:Y:S01]  /*2da70*/  IMAD.X R7, R12, 0x1, R0, P5 ;  /* 0x000000010c077824 */ /* 0x000fe200028e0600 */
[----:B------:R0:W-:Y:S01]  /*2da80*/  @P3 STG.E.U8 desc[UR56][R8.64], R13 ;  /* 0x0000000d08003986 */ /* 0x0001e2000c101138 */
[----:B------:R-:W-:Y:S01]  /*2da90*/  ISETP.LT.AND P3, PT, R149, UR6, !P2 ;  /* 0x0000000695007c0c */ /* 0x000fe2000d761270 */
[C---:B------:R-:W-:Y:S01]  /*2daa0*/  VIADD R11, R10.reuse, UR4 ;  /* 0x000000040a0b7c36 */ /* 0x040fe20008000000 */
[----:B------:R-:W-:Y:S01]  /*2dab0*/  ISETP.LT.AND P5, PT, R151, UR8, !P4 ;  /* 0x0000000897007c0c */ /* 0x000fe2000e7a1270 */
[----:B------:R2:W-:Y:S01]  /*2dac0*/  @P6 STG.E.U8 desc[UR56][R6.64], R69 ;  /* 0x0000004506006986 */ /* 0x0005e2000c101138 */
[----:B-1----:R-:W-:Y:S01]  /*2dad0*/  IADD3 R4, P2, R10, R26, RZ ;  /* 0x0000001a0a047210 */ /* 0x002fe20007f5e0ff */
[----:B------:R-:W-:Y:S01]  /*2dae0*/  ULDC UR4, c[0x0][0x22c] ;  /* 0x00008b0000047ab9 */ /* 0x000fe20000000800 */
[----:B------:R-:W-:Y:S01]  /*2daf0*/  SHF.R.S32.HI R14, RZ, 0x1f, R11 ;  /* 0x0000001fff0e7819 */ /* 0x000fe2000001140b */
[----:B------:R-:W-:Y:S01]  /*2db00*/  ULDC UR6, c[0x0][0x228] ;  /* 0x00008a0000067ab9 */ /* 0x000fe20000000800 */
[----:B------:R-:W-:Y:S01]  /*2db10*/  PRMT R15, R16, 0x7771, RZ ;  /* 0x00007771100f7816 */ /* 0x000fe200000000ff */
[----:B------:R-:W-:Y:S01]  /*2db20*/  ULDC UR8, c[0x0][0x228] ;  /* 0x00008a0000087ab9 */ /* 0x000fe20000000800 */
[----:B0-----:R-:W-:Y:S01]  /*2db30*/  IADD3 R8, P6, R11, R3, RZ ;  /* 0x000000030b087210 */ /* 0x001fe20007fde0ff */
[----:B------:R-:W-:-:S02]  /*2db40*/  IMAD.X R5, R12, 0x1, R27, P2 ;  /* 0x000000010c057824 */ /* 0x000fc400010e061b */
[----:B--2---:R-:W-:Y:S01]  /*2db50*/  VIADD R6, R2, 0x1b ;  /* 0x0000001b02067836 */ /* 0x004fe20000000000 */
[----:B------:R-:W-:Y:S01]  /*2db60*/  PRMT R13, R16, 0x7772, RZ ;  /* 0x00007772100d7816 */ /* 0x000fe200000000ff */
[----:B------:R-:W-:Y:S01]  /*2db70*/  IMAD.X R9, R14, 0x1, R0, P6 ;  /* 0x000000010e097824 */ /* 0x000fe200030e0600 */
[----:B------:R-:W-:Y:S01]  /*2db80*/  ISETP.LT.AND P4, PT, R149, UR6, !P4 ;  /* 0x0000000695007c0c */ /* 0x000fe2000e781270 */
[----:B------:R0:W-:Y:S01]  /*2db90*/  @P3 STG.E.U8 desc[UR56][R4.64], R15 ;  /* 0x0000000f04003986 */ /* 0x0001e2000c101138 */
        /* <DEDUP_REMOVED lines=48> */
[----:B------:R-:W-:Y:S01]  /*2dea0*/  PRMT R17, R17, 0x7773, RZ ;  /* 0x0000777311117816 */ /* 0x000fe200000000ff */
[----:B-1----:R-:W-:Y:S01]  /*2deb0*/  VIADD R6, R2, 0x1e ;  /* 0x0000001e02067836 */ /* 0x002fe20000000000 */
[----:B------:R-:W-:Y:S01]  /*2dec0*/  PRMT R13, R18, 0x7770, RZ ;  /* 0x00007770120d7816 */ /* 0x000fe200000000ff */
[--C-:B------:R-:W-:Y:S02]  /*2ded0*/  IMAD.X R9, R12, 0x1, R0.reuse, P6 ;  /* 0x000000010c097824 */ /* 0x100fe400030e0600 */
[----:B------:R0:W-:Y:S01]  /*2dee0*/  @P4 STG.E.U8 desc[UR56][R4.64], R17 ;  /* 0x0000001104004986 */ /* 0x0001e2000c101138 */
[----:B------:R-:W-:Y:S02]  /*2def0*/  ISETP.LT.AND P4, PT, R149, UR6, !P3 ;  /* 0x0000000695007c0c */ /* 0x000fe4000df81270 */
[----:B------:R-:W-:Y:S02]  /*2df00*/  PRMT R15, R18, 0x7771, RZ ;  /* 0x00007771120f7816 */ /* 0x000fe400000000ff */
[----:B------:R-:W-:Y:S01]  /*2df10*/  ISETP.GE.AND P2, PT, R6, UR4, PT ;  /* 0x0000000406007c0c */ /* 0x000fe2000bf46270 */
[----:B------:R-:W-:Y:S01]  /*2df20*/  ULDC UR4, c[0x0][0x248] ;  /* 0x0000920000047ab9 */ /* 0x000fe20000000800 */
[CC--:B------:R-:W-:Y:S01]  /*2df30*/  IADD3 R6, P3, R10.reuse, R26.reuse, RZ ;  /* 0x0000001a0a067210 */ /* 0x0c0fe20007f7e0ff */
[----:B------:R-:W-:Y:S01]  /*2df40*/  VIADD R11, R10, UR4 ;  /* 0x000000040a0b7c36 */ /* 0x000fe20008000000 */
[----:B------:R1:W-:Y:S01]  /*2df50*/  @P5 STG.E.U8 desc[UR56][R8.64], R13 ;  /* 0x0000000d08005986 */ /* 0x0003e2000c101138 */
[----:B------:R-:W-:Y:S01]  /*2df60*/  ISETP.LT.AND P5, PT, R151, UR8, !P1 ;  /* 0x0000000897007c0c */ /* 0x000fe2000cfa1270 */
[----:B------:R-:W-:Y:S01]  /*2df70*/  ULDC UR4, c[0x0][0x228] ;  /* 0x00008a0000047ab9 */ /* 0x000fe20000000800 */
[----:B------:R-:W-:Y:S01]  /*2df80*/  IMAD.X R7, R12, 0x1, R27, P3 ;  /* 0x000000010c077824 */ /* 0x000fe200018e061b */
[----:B------:R-:W-:Y:S01]  /*2df90*/  SHF.R.S32.HI R10, RZ, 0x1f, R11 ;  /* 0x0000001fff0a7819 */ /* 0x000fe2000001140b */
[----:B------:R-:W-:Y:S01]  /*2dfa0*/  VIADD R14, R2, 0x1f ;  /* 0x0000001f020e7836 */ /* 0x000fe20000000000 */
[----:B0-----:R-:W-:Y:S01]  /*2dfb0*/  IADD3 R4, P6, R11, R3, RZ ;  /* 0x000000030b047210 */ /* 0x001fe20007fde0ff */
[----:B------:R-:W-:Y:S01]  /*2dfc0*/  ULDC UR8, c[0x0][0x228] ;  /* 0x00008a0000087ab9 */ /* 0x000fe20000000800 */
[----:B------:R0:W-:Y:S01]  /*2dfd0*/  @P4 STG.E.U8 desc[UR56][R6.64], R15 ;  /* 0x0000000f06004986 */ /* 0x0001e2000c101138 */
[----:B------:R-:W-:Y:S01]  /*2dfe0*/  ISETP.LT.AND P4, PT, R149, UR4, !P1 ;  /* 0x0000000495007c0c */ /* 0x000fe2000cf81270 */
[----:B------:R-:W-:Y:S01]  /*2dff0*/  ULDC UR4, c[0x0][0x248] ;  /* 0x0000920000047ab9 */ /* 0x000fe20000000800 */
[----:B------:R-:W-:Y:S01]  /*2e000*/  IMAD.X R5, R10, 0x1, R0, P6 ;  /* 0x000000010a057824 */ /* 0x000fe200030e0600 */
[----:B-1----:R-:W-:Y:S01]  /*2e010*/  PRMT R13, R18, 0x7772, RZ ;  /* 0x00007772120d7816 */ /* 0x002fe200000000ff */
[----:B------:R-:W-:Y:S01]  /*2e020*/  ULDC UR6, c[0x0][0x22c] ;  /* 0x00008b0000067ab9 */ /* 0x000fe20000000800 */
[C---:B------:R-:W-:Y:S01]  /*2e030*/  IADD3 R8, P1, R11.reuse, R26, RZ ;  /* 0x0000001a0b087210 */ /* 0x040fe20007f3e0ff */
[----:B------:R-:W-:-:S02]  /*2e040*/  VIADD R11, R11, UR4 ;  /* 0x000000040b0b7c36 */ /* 0x000fc40008000000 */
[----:B------:R1:W-:Y:S01]  /*2e050*/  @P5 STG.E.U8 desc[UR56][R4.64], R13 ;  /* 0x0000000d04005986 */ /* 0x0003e2000c101138 */
[----:B------:R-:W-:Y:S01]  /*2e060*/  ISETP.LT.AND P5, PT, R151, UR8, !P2 ;  /* 0x0000000897007c0c */ /* 0x000fe2000d7a1270 */
[----:B------:R-:W-:Y:S01]  /*2e070*/  VIADD R12, R2, 0x20 ;  /* 0x00000020020c7836 */ /* 0x000fe20000000000 */
[----:B------:R-:W-:Y:S01]  /*2e080*/  ISETP.GE.AND P3, PT, R14, UR6, PT ;  /* 0x000000060e007c0c */ /* 0x000fe2000bf66270 */
[----:B------:R-:W-:Y:S01]  /*2e090*/  IMAD.X R9, R10, 0x1, R27, P1 ;  /* 0x000000010a097824 */ /* 0x000fe200008e061b */
[----:B0-----:R-:W-:Y:S01]  /*2e0a0*/  PRMT R7, R18, 0x7773, RZ ;  /* 0x0000777312077816 */ /* 0x001fe200000000ff */
[----:B------:R-:W-:Y:S01]  /*2e0b0*/  ULDC UR6, c[0x0][0x22c] ;  /* 0x00008b0000067ab9 */ /* 0x000fe20000000800 */
[----:B------:R-:W-:Y:S01]  /*2e0c0*/  SHF.R.S32.HI R10, RZ, 0x1f, R11 ;  /* 0x0000001fff0a7819 */ /* 0x000fe2000001140b */
        /* <DEDUP_REMOVED lines=39> */
[----:B----4-:R-:W-:-:S02]  /*2e340*/  PRMT R15, R20, 0x7770, RZ ;  /* 0x00007770140f7816 */ /* 0x010fc400000000ff */
        /* <DEDUP_REMOVED lines=12> */
[----:B------:R-:W-:Y:S01]  /*2e410*/  ULDC UR8, c[0x0][0x228] ;  /* 0x00008a0000087ab9 */ /* 0x000fe20000000800 */
[----:B0-----:R-:W-:Y:S01]  /*2e420*/  IADD3 R8, P6, R11, R3, RZ ;  /* 0x000000030b087210 */ /* 0x001fe20007fde0ff */
[----:B------:R-:W-:-:S02]  /*2e430*/  IMAD.X R5, R12, 0x1, R27, P1 ;  /* 0x000000010c057824 */ /* 0x000fc400008e061b */
[----:B--2---:R-:W-:Y:S01]  /*2e440*/  VIADD R6, R2, 0x23 ;  /* 0x0000002302067836 */ /* 0x004fe20000000000 */
        /* <DEDUP_REMOVED lines=127> */
[----:B------:R-:W-:-:S02]  /*2ec40*/  PRMT R15, R28, 0x7770, RZ ;  /* 0x000077701c0f7816 */ /* 0x000fc400000000ff */
        /* <DEDUP_REMOVED lines=1093> */
[----:B------:R-:W-:Y:S01]  /*330a0*/  ULDC UR8, c[0x0][0x228] ;  /* 0x00008a0000087ab9 */ /* 0x000fe20000000800 */
[----:B0-----:R-:W-:Y:S01]  /*330b0*/  IADD3 R4, P6, R11, R3, RZ ;  /* 0x000000030b047210 */ /* 0x001fe20007fde0ff */
[----:B------:R-:W-:Y:S01]  /*330c0*/  VIADD R14, R2, 0x67 ;  /* 0x00000067020e7836 */ /* 0x000fe20000000000 */
        /* <DEDUP_REMOVED lines=11> */
[----:B0-----:R-:W-:Y:S01]  /*33180*/  PRMT R7, R54, 0x7773, RZ ;  /* 0x0000777336077816 */ /* 0x001fe200000000ff */
[----:B------:R-:W-:Y:S01]  /*33190*/  IMAD.X R9, R10, 0x1, R27, P2 ;  /* 0x000000010a097824 */ /* 0x000fe200010e061b */
[----:B------:R-:W-:Y:S01]  /*331a0*/  SHF.R.S32.HI R10, RZ, 0x1f, R11 ;  /* 0x0000001fff0a7819 */ /* 0x000fe2000001140b */
[----:B------:R-:W-:Y:S01]  /*331b0*/  VIADD R6, R2, 0x69 ;  /* 0x0000006902067836 */ /* 0x000fe20000000000 */
[----:B------:R-:W-:Y:S01]  /*331c0*/  ISETP.GE.AND P3, PT, R14, UR6, PT ;  /* 0x000000060e007c0c */ /* 0x000fe2000bf66270 */
[----:B------:R-:W-:Y:S01]  /*331d0*/  ULDC UR6, c[0x0][0x22c] ;  /* 0x00008b0000067ab9 */ /* 0x000fe20000000800 */
[----:B------:R-:W-:Y:S01]  /*331e0*/  ULDC UR4, c[0x0][0x22c] ;  /* 0x00008b0000047ab9 */ /* 0x000fe20000000800 */
[-C--:B-1----:R-:W-:Y:S01]  /*331f0*/  IADD3 R4, P6, R11, R3.reuse, RZ ;  /* 0x000000030b047210 */ /* 0x082fe20007fde0ff */
        /* <DEDUP_REMOVED lines=9> */
[----:B------:R-:W-:Y:S01]  /*33290*/  IADD3 R6, P6, R11, R26, RZ ;  /* 0x0000001a0b067210 */ /* 0x000fe20007fde0ff */
[----:B------:R1:W-:Y:S01]  /*332a0*/  @P5 STG.E.U8 desc[UR56][R4.64], R15 ;  /* 0x0000000f04005986 */ /* 0x0003e2000c101138 */
[----:B------:R-:W-:Y:S01]  /*332b0*/  PRMT R13, R55, 0x7773, RZ ;  /* 0x00007773370d7816 */ /* 0x000fe200000000ff */
[----:B0-----:R-:W-:Y:S01]  /*332c0*/  VIADD R8, R11, UR4 ;  /* 0x000000040b087c36 */ /* 0x001fe20008000000 */
[----:B------:R-:W-:Y:S01]  /*332d0*/  ISETP.LT.AND P5, PT, R151, UR6, !P3 ;  /* 0x0000000697007c0c */ /* 0x000fe2000dfa1270 */
[----:B------:R-:W-:Y:S01]  /*332e0*/  IMAD.X R7, R10, 0x1, R27, P6 ;  /* 0x000000010a077824 */ /* 0x000fe200030e061b */
[----:B------:R-:W-:Y:S01]  /*332f0*/  PRMT R11, R55, 0x7771, RZ ;  /* 0x00007771370b7816 */ /* 0x000fe200000000ff */
[----:B------:R-:W-:Y:S01]  /*33300*/  ULDC UR6, c[0x0][0x228] ;  /* 0x00008a0000067ab9 */ /* 0x000fe20000000800 */
[----:B------:R-:W-:Y:S01]  /*33310*/  SHF.R.S32.HI R9, RZ, 0x1f, R8 ;  /* 0x0000001fff097819 */ /* 0x000fe20000011408 */
[----:B------:R-:W-:Y:S01]  /*33320*/  ULDC UR4, c[0x0][0x248] ;  /* 0x0000920000047ab9 */ /* 0x000fe20000000800 */
[----:B------:R-:W-:Y:S01]  /*33330*/  ULDC UR8, c[0x0][0x228] ;  /* 0x00008a0000087ab9 */ /* 0x000fe20000000800 */
[----:B-1----:R-:W-:-:S02]  /*33340*/  IADD3 R4, P6, R8, R3, RZ ;  /* 0x0000000308047210 */ /* 0x002fc40007fde0ff */
[----:B------:R-:W-:Y:S01]  /*33350*/  ISETP.LT.AND P3, PT, R149, UR6, !P3 ;  /* 0x0000000695007c0c */ /* 0x000fe2000df61270 */
[----:B------:R0:W-:Y:S01]  /*33360*/  @P1 STG.E.U8 desc[UR56][R6.64], R11 ;  /* 0x0000000b06001986 */ /* 0x0001e2000c101138 */
[----:B------:R-:W-:Y:S01]  /*33370*/  PRMT R55, R55, 0x7772, RZ ;  /* 0x0000777237377816 */ /* 0x000fe200000000ff */
[----:B------:R-:W-:Y:S02]  /*33380*/  IMAD.X R5, R9, 0x1, R0, P6 ;  /* 0x0000000109057824 */ /* 0x000fe400030e0600 */
[C---:B------:R-:W-:Y:S01]  /*33390*/  VIADD R10, R8.reuse, UR4 ;  /* 0x00000004080a7c36 */ /* 0x040fe20008000000 */
[-C--:B------:R-:W-:Y:S01]  /*333a0*/  IADD3 R8, P1, R8, R26.reuse, RZ ;  /* 0x0000001a08087210 */ /* 0x080fe20007f3e0ff */
[----:B------:R-:W-:Y:S01]  /*333b0*/  ULDC UR4, c[0x0][0x22c] ;  /* 0x00008b0000047ab9 */ /* 0x000fe20000000800 */
[----:B------:R-:W-:Y:S01]  /*333c0*/  ISETP.LT.AND P6, PT, R151, UR8, !P2 ;  /* 0x0000000897007c0c */ /* 0x000fe2000d7c1270 */
[----:B------:R1:W-:Y:S01]  /*333d0*/  @P5 STG.E.U8 desc[UR56][R4.64], R55 ;  /* 0x0000003704005986 */ /* 0x0003e2000c101138 */
[----:B------:R-:W-:Y:S01]  /*333e0*/  SHF.R.S32.HI R12, RZ, 0x1f, R10 ;  /* 0x0000001fff0c7819 */ /* 0x000fe2000001140a */
[----:B------:R-:W-:Y:S01]  /*333f0*/  ULDC UR6, c[0x0][0x228] ;  /* 0x00008a0000067ab9 */ /* 0x000fe20000000800 */
[----:B0-----:R-:W-:Y:S01]  /*33400*/  VIADD R11, R2, 0x6a ;  /* 0x0000006a020b7836 */ /* 0x001fe20000000000 */
[-C--:B------:R-:W-:Y:S01]  /*33410*/  IADD3 R6, P5, R10, R3.reuse, RZ ;  /* 0x000000030a067210 */ /* 0x080fe20007fbe0ff */
[----:B------:R-:W-:Y:S01]  /*33420*/  IMAD.X R9, R9, 0x1, R27, P1 ;  /* 0x0000000109097824 */ /* 0x000fe200008e061b */
[----:B------:R-:W-:Y:S01]  /*33430*/  PRMT R15, R60, 0x7770, RZ ;  /* 0x000077703c0f7816 */ /* 0x000fe200000000ff */
[----:B------:R-:W-:Y:S01]  /*33440*/  ULDC UR8, c[0x0][0x228] ;  /* 0x00008a0000087ab9 */ /* 0x000fe20000000800 */
[----:B------:R-:W-:Y:S01]  /*33450*/  ISETP.GE.AND P1, PT, R11, UR4, PT ;  /* 0x000000040b007c0c */ /* 0x000fe2000bf26270 */
[----:B------:R-:W-:Y:S01]  /*33460*/  ULDC UR4, c[0x0][0x248] ;  /* 0x0000920000047ab9 */ /* 0x000fe20000000800 */
[----:B------:R-:W-:Y:S01]  /*33470*/  IMAD.X R7, R12, 0x1, R0, P5 ;  /* 0x000000010c077824 */ /* 0x000fe200028e0600 */
[----:B------:R0:W-:Y:S01]  /*33480*/  @P3 STG.E.U8 desc[UR56][R8.64], R13 ;  /* 0x0000000d08003986 */ /* 0x0001e2000c101138 */
[C---:B------:R-:W-:Y:S01]  /*33490*/  VIADD R11, R10.reuse, UR4 ;  /* 0x000000040a0b7c36 */ /* 0x040fe20008000000 */
[----:B------:R-:W-:Y:S01]  /*334a0*/  ISETP.LT.AND P3, PT, R149, UR6, !P2 ;  /* 0x0000000695007c0c */ /* 0x000fe2000d761270 */
[----:B------:R-:W-:Y:S01]  /*334b0*/  ULDC UR4, c[0x0][0x22c] ;  /* 0x00008b0000047ab9 */ /* 0x000fe20000000800 */
[----:B------:R-:W-:Y:S01]  /*334c0*/  ISETP.LT.AND P5, PT, R151, UR8, !P4 ;  /* 0x0000000897007c0c */ /* 0x000fe2000e7a1270 */
[----:B------:R2:W-:Y:S01]  /*334d0*/  @P6 STG.E.U8 desc[UR56][R6.64], R15 ;  /* 0x0000000f06006986 */ /* 0x0005e2000c101138 */
[----:B-1----:R-:W-:Y:S01]  /*334e0*/  IADD3 R4, P2, R10, R26, RZ ;  /* 0x0000001a0a047210 */ /* 0x002fe20007f5e0ff */
[----:B------:R-:W-:Y:S01]  /*334f0*/  ULDC UR6, c[0x0][0x228] ;  /* 0x00008a0000067ab9 */ /* 0x000fe20000000800 */
[----:B------:R-:W-:Y:S01]  /*33500*/  SHF.R.S32.HI R14, RZ, 0x1f, R11 ;  /* 0x0000001fff0e7819 */ /* 0x000fe2000001140b */
        /* <DEDUP_REMOVED lines=9> */
[----:B------:R0:W-:Y:S01]  /*335a0*/  @P3 STG.E.U8 desc[UR56][R4.64], R15 ;  /* 0x0000000f04003986 */ /* 0x0001e2000c101138 */
[----:B------:R-:W-:Y:S01]  /*335b0*/  VIADD R10, R11, UR4 ;  /* 0x000000040b0a7c36 */ /* 0x000fe20008000000 */
[----:B------:R-:W-:Y:S01]  /*335c0*/  ISETP.LT.AND P4, PT, R149, UR6, !P4 ;  /* 0x0000000695007c0c */ /* 0x000fe2000e781270 */
[----:B------:R-:W-:Y:S01]  /*335d0*/  ULDC UR4, c[0x0][0x22c] ;  /* 0x00008b0000047ab9 */ /* 0x000fe20000000800 */
[----:B------:R1:W-:Y:S01]  /*335e0*/  @P5 STG.E.U8 desc[UR56][R8.64], R13 ;  /* 0x0000000d08005986 */ /* 0x0003e2000c101138 */
[----:B------:R-:W-:Y:S01]  /*335f0*/  ISETP.LT.AND P5, PT, R151, UR8, !P1 ;  /* 0x0000000897007c0c */ /* 0x000fe2000cfa1270 */
[----:B------:R-:W-:Y:S01]  /*33600*/  ULDC UR6, c[0x0][0x228] ;  /* 0x00008a0000067ab9 */ /* 0x000fe20000000800 */
[----:B------:R-:W-:Y:S01]  /*33610*/  IADD3 R6, P3, R11, R26, RZ ;  /* 0x0000001a0b067210 */ /* 0x000fe20007f7e0ff */
[----:B------:R-:W-:Y:S01]  /*33620*/  ULDC UR8, c[0x0][0x228] ;  /* 0x00008a0000087ab9 */ /* 0x000fe20000000800 */
[----:B------:R-:W-:-:S02]  /*33630*/  SHF.R.S32.HI R12, RZ, 0x1f, R10 ;  /* 0x0000001fff0c7819 */ /* 0x000fc4000001140a */
[----:B0-----:R-:W-:Y:S01]  /*33640*/  IADD3 R4, P6, R10, R3, RZ ;  /* 0x000000030a047210 */ /* 0x001fe20007fde0ff */
[----:B------:R-:W-:Y:S02]  /*33650*/  IMAD.X R7, R14, 0x1, R27, P3 ;  /* 0x000000010e077824 */ /* 0x000fe400018e061b */
[----:B-1----:R-:W-:Y:S01]  /*33660*/  VIADD R8, R2, 0x6c ;  /* 0x0000006c02087836 */ /* 0x002fe20000000000 */
[----:B------:R-:W-:Y:S01]  /*33670*/  PRMT R15, R60, 0x7773, RZ ;  /* 0x000077733c0f7816 */ /* 0x000fe200000000ff */
[----:B------:R-:W-:Y:S01]  /*33680*/  IMAD.X R5, R12, 0x1, R0, P6 ;  /* 0x000000010c057824 */ /* 0x000fe200030e0600 */
[----:B------:R-:W-:Y:S02]  /*33690*/  PRMT R13, R61, 0x7770, RZ ;  /* 0x000077703d0d7816 */ /* 0x000fe400000000ff */
[----:B------:R-:W-:Y:S01]  /*336a0*/  ISETP.GE.AND P3, PT, R8, UR4, PT ;  /* 0x0000000408007c0c */ /* 0x000fe2000bf66270 */
[----:B------:R-:W-:Y:S01]  /*336b0*/  ULDC UR4, c[0x0][0x248] ;  /* 0x0000920000047ab9 */ /* 0x000fe20000000800 */
[----:B------:R0:W-:Y:S01]  /*336c0*/  @P4 STG.E.U8 desc[UR56][R6.64], R15 ;  /* 0x0000000f06004986 */ /* 0x0001e2000c101138 */
[C---:B------:R-:W-:Y:S01]  /*336d0*/  VIADD R11, R10.reuse, UR4 ;  /* 0x000000040a0b7c36 */ /* 0x040fe20008000000 */
        /* <DEDUP_REMOVED lines=11> */
[C---:B------:R-:W-:Y:S01]  /*33790*/  PRMT R15, R61.reuse, 0x7771, RZ ;  /* 0x000077713d0f7816 */ /* 0x040fe200000000ff */
        /* <DEDUP_REMOVED lines=33> */
[----:B-1----:R-:W-:Y:S01]  /*339b0*/  VIADD R8, R2, 0x6f ;  /* 0x0000006f02087836 */ /* 0x002fe20000000000 */
[----:B------:R-:W-:Y:S01]  /*339c0*/  PRMT R15, R62, 0x7771, RZ ;  /* 0x000077713e0f7816 */ /* 0x000fe200000000ff */
[----:B------:R-:W-:Y:S01]  /*339d0*/  IMAD.X R7, R12, 0x1, R27, P4 ;  /* 0x000000010c077824 */ /* 0x000fe200020e061b */
[----:B------:R-:W-:Y:S01]  /*339e0*/  PRMT R13, R62, 0x7772, RZ ;  /* 0x000077723e0d7816 */ /* 0x000fe200000000ff */
[----:B------:R-:W-:Y:S01]  /*339f0*/  IMAD.X R5, R14, 0x1, R0, P6 ;  /* 0x000000010e057824 */ /* 0x000fe200030e0600 */
[----:B------:R-:W-:Y:S01]  /*33a00*/  ISETP.GE.AND P4, PT, R8, UR4, PT ;  /* 0x0000000408007c0c */ /* 0x000fe2000bf86270 */
[----:B------:R-:W-:Y:S01]  /*33a10*/  ULDC UR4, c[0x0][0x248] ;  /* 0x0000920000047ab9 */ /* 0x000fe20000000800 */
[----:B------:R-:W-:Y:S01]  /*33a20*/  ISETP.LT.AND P1, PT, R149, UR6, !P1 ;  /* 0x0000000695007c0c */ /* 0x000fe2000cf21270 */
[----:B------:R-:W-:Y:S01]  /*33a30*/  VIADD R10, R11, UR4 ;  /* 0x000000040b0a7c36 */ /* 0x000fe20008000000 */
[----:B------:R0:W-:Y:S01]  /*33a40*/  @P3 STG.E.U8 desc[UR56][R6.64], R15 ;  /* 0x0000000f06003986 */ /* 0x0001e2000c101138 */
[----:B------:R-:W-:Y:S01]  /*33a50*/  ISETP.LT.AND P3, PT, R151, UR8, !P2 ;  /* 0x0000000897007c0c */ /* 0x000fe2000d761270 */
[----:B------:R-:W-:Y:S01]  /*33a60*/  ULDC UR4, c[0x0][0x22c] ;  /* 0x00008b0000047ab9 */ /* 0x000fe20000000800 */
[----:B------:R-:W-:Y:S01]  /*33a70*/  ULDC UR6, c[0x0][0x228] ;  /* 0x00008a0000067ab9 */ /* 0x000fe20000000800 */
[----:B------:R1:W-:Y:S01]  /*33a80*/  @P5 STG.E.U8 desc[UR56][R4.64], R13 ;  /* 0x0000000d04005986 */ /* 0x0003e2000c101138 */
[----:B------:R-:W-:Y:S01]  /*33a90*/  IADD3 R8, P5, R11, R26, RZ ;  /* 0x0000001a0b087210 */ /* 0x000fe20007fbe0ff */
[----:B------:R-:W-:Y:S01]  /*33aa0*/  ULDC UR8, c[0x0][0x228] ;  /* 0x00008a0000087ab9 */ /* 0x000fe20000000800 */
[----:B------:R-:W-:-:S02]  /*33ab0*/  SHF.R.S32.HI R12, RZ, 0x1f, R10 ;  /* 0x0000001fff0c7819 */ /* 0x000fc4000001140a */
[-C--:B0-----:R-:W-:Y:S01]  /*33ac0*/  IADD3 R6, P6, R10, R3.reuse, RZ ;  /* 0x000000030a067210 */ /* 0x081fe20007fde0ff */
[----:B-1----:R-:W-:Y:S01]  /*33ad0*/  VIADD R4, R2, 0x70 ;  /* 0x0000007002047836 */ /* 0x002fe20000000000 */
[----:B------:R-:W-:Y:S01]  /*33ae0*/  PRMT R15, R62, 0x7773, RZ ;  /* 0x000077733e0f7816 */ /* 0x000fe200000000ff */
[----:B------:R-:W-:Y:S01]  /*33af0*/  IMAD.X R9, R14, 0x1, R27, P5 ;  /* 0x000000010e097824 */ /* 0x000fe200028e061b */
[----:B------:R-:W-:Y:S01]  /*33b00*/  PRMT R13, R63, 0x7770, RZ ;  /* 0x000077703f0d7816 */ /* 0x000fe200000000ff */
[--C-:B------:R-:W-:Y:S01]  /*33b10*/  IMAD.X R7, R12, 0x1, R0.reuse, P6 ;  /* 0x000000010c077824 */ /* 0x100fe200030e0600 */
[----:B------:R-:W-:Y:S01]  /*33b20*/  ISETP.GE.AND P5, PT, R4, UR4, PT ;  /* 0x0000000404007c0c */ /* 0x000fe2000bfa6270 */
[----:B------:R-:W-:Y:S01]  /*33b30*/  ULDC UR4, c[0x0][0x248] ;  /* 0x0000920000047ab9 */ /* 0x000fe20000000800 */
[----:B------:R0:W-:Y:S01]  /*33b40*/  @P1 STG.E.U8 desc[UR56][R8.64], R15 ;  /* 0x0000000f08001986 */ /* 0x0001e2000c101138 */
[C---:B------:R-:W-:Y:S01]  /*33b50*/  VIADD R11, R10.reuse, UR4 ;  /* 0x000000040a0b7c36 */ /* 0x040fe20008000000 */
[----:B------:R-:W-:Y:S01]  /*33b60*/  ISETP.LT.AND P2, PT, R149, UR6, !P2 ;  /* 0x0000000695007c0c */ /* 0x000fe2000d741270 */
[----:B------:R-:W-:Y:S01]  /*33b70*/  ULDC UR4, c[0x0][0x22c] ;  /* 0x00008b0000047ab9 */ /* 0x000fe20000000800 */
[----:B------:R-:W-:Y:S01]  /*33b80*/  ISETP.LT.AND P1, PT, R151, UR8, !P4 ;  /* 0x0000000897007c0c */ /* 0x000fe2000e721270 */
[----:B------:R1:W-:Y:S01]  /*33b90*/  @P3 STG.E.U8 desc[UR56][R6.64], R13 ;  /* 0x0000000d06003986 */ /* 0x0003e2000c101138 */
[----:B------:R-:W-:Y:S01]  /*33ba0*/  IADD3 R4, P3, R10, R26, RZ ;  /* 0x0000001a0a047210 */ /* 0x000fe20007f7e0ff */
[----:B------:R-:W-:Y:S01]  /*33bb0*/  ULDC UR8, c[0x0][0x228] ;  /* 0x00008a0000087ab9 */ /* 0x000fe20000000800 */
[----:B------:R-:W-:Y:S01]  /*33bc0*/  SHF.R.S32.HI R14, RZ, 0x1f, R11 ;  /* 0x0000001fff0e7819 */ /* 0x000fe2000001140b */
[----:B------:R-:W-:Y:S01]  /*33bd0*/  ULDC UR6, c[0x0][0x22c] ;  /* 0x00008b0000067ab9 */ /* 0x000fe20000000800 */
[----:B0-----:R-:W-:Y:S01]  /*33be0*/  IADD3 R8, P6, R11, R3, RZ ;  /* 0x000000030b087210 */ /* 0x001fe20007fde0ff */
[----:B------:R-:W-:Y:S01]  /*33bf0*/  IMAD.X R5, R12, 0x1, R27, P3 ;  /* 0x000000010c057824 */ /* 0x000fe200018e061b */
[C---:B------:R-:W-:Y:S01]  /*33c00*/  PRMT R15, R63.reuse, 0x7771, RZ ;  /* 0x000077713f0f7816 */ /* 0x040fe200000000ff */
[----:B-1----:R-:W-:Y:S01]  /*33c10*/  VIADD R6, R2, 0x71 ;  /* 0x0000007102067836 */ /* 0x002fe20000000000 */
[----:B------:R-:W-:Y:S01]  /*33c20*/  PRMT R13, R63, 0x7772, RZ ;  /* 0x000077723f0d7816 */ /* 0x000fe200000000ff */
[----:B------:R-:W-:-:S02]  /*33c30*/  IMAD.X R9, R14, 0x1, R0, P6 ;  /* 0x000000010e097824 */ /* 0x000fc400030e0600 */
[----:B------:R0:W-:Y:S01]  /*33c40*/  @P2 STG.E.U8 desc[UR56][R4.64], R15 ;  /* 0x0000000f04002986 */ /* 0x0001e2000c101138 */
[----:B------:R-:W-:Y:S01]  /*33c50*/  VIADD R7, R2, 0x72 ;  /* 0x0000007202077836 */ /* 0x000fe20000000000 */
[----:B------:R-:W-:Y:S01]  /*33c60*/  ISETP.GE.AND P3, PT, R6, UR4, PT ;  /* 0x0000000406007c0c */ /* 0x000fe2000bf66270 */
[----:B------:R-:W-:Y:S01]  /*33c70*/  ULDC UR4, c[0x0][0x248] ;  /* 0x0000920000047ab9 */ /* 0x000fe20000000800 */
[----:B------:R1:W-:Y:S01]  /*33c80*/  @P1 STG.E.U8 desc[UR56][R8.64], R13 ;  /* 0x0000000d08001986 */ /* 0x0003e2000c101138 */
[----:B------:R-:W-:Y:S01]  /*33c90*/  ISETP.LT.AND P4, PT, R149, UR8, !P4 ;  /* 0x0000000895007c0c */ /* 0x000fe2000e781270 */
[C---:B------:R-:W-:Y:S01]  /*33ca0*/  VIADD R10, R11.reuse, UR4 ;  /* 0x000000040b0a7c36 */ /* 0x040fe20008000000 */
[-C--:B------:R-:W-:Y:S01]  /*33cb0*/  IADD3 R6, P1, R11, R26.reuse, RZ ;  /* 0x0000001a0b067210 */ /* 0x080fe20007f3e0ff */
[----:B------:R-:W-:Y:S01]  /*33cc0*/  ULDC UR4, c[0x0][0x22c] ;  /* 0x00008b0000047ab9 */ /* 0x000fe20000000800 */
[----:B------:R-:W-:Y:S01]  /*33cd0*/  ISETP.LT.AND P6, PT, R151, UR10, !P5 ;  /* 0x0000000a97007c0c */ /* 0x000fe2000efc1270 */
[----:B------:R-:W-:Y:S01]  /*33ce0*/  ULDC UR8, c[0x0][0x228] ;  /* 0x00008a0000087ab9 */ /* 0x000fe20000000800 */
[----:B------:R-:W-:Y:S01]  /*33cf0*/  ISETP.GE.AND P2, PT, R7, UR6, PT ;  /* 0x0000000607007c0c */ /* 0x000fe2000bf46270 */
[----:B------:R-:W-:Y:S01]  /*33d00*/  IMAD.X R7, R14, 0x1, R27, P1 ;  /* 0x000000010e077824 */ /* 0x000fe200008e061b */
[----:B0-----:R-:W-:Y:S01]  /*33d10*/  IADD3 R4, P1, R10, R3, RZ ;  /* 0x000000030a047210 */ /* 0x001fe20007f3e0ff */
[----:B------:R-:W-:Y:S01]  /*33d20*/  ULDC UR6, c[0x0][0x228] ;  /* 0x00008a0000067ab9 */ /* 0x000fe20000000800 */
[----:B------:R-:W-:Y:S01]  /*33d30*/  PRMT R63, R63, 0x7773, RZ ;  /* 0x000077733f3f7816 */ /* 0x000fe200000000ff */
[----:B-1----:R-:W-:Y:S01]  /*33d40*/  VIADD R8, R2, 0x73 ;  /* 0x0000007302087836 */ /* 0x002fe20000000000 */
[----:B------:R-:W-:Y:S01]  /*33d50*/  SHF.R.S32.HI R9, RZ, 0x1f, R10 ;  /* 0x0000001fff097819 */ /* 0x000fe2000001140a */
[----:B------:R-:W-:Y:S01]  /*33d60*/  ULDC UR10, c[0x0][0x228] ;  /* 0x00008a00000a7ab9 */ /* 0x000fe20000000800 */
[----:B------:R-:W-:Y:S01]  /*33d70*/  PRMT R13, R64, 0x7770, RZ ;  /* 0x00007770400d7816 */ /* 0x000fe200000000ff */
[----:B------:R0:W-:Y:S02]  /*33d80*/  @P4 STG.E.U8 desc[UR56][R6.64], R63 ;  /* 0x0000003f06004986 */ /* 0x0001e4000c101138 */
[----:B------:R-:W-:Y:S01]  /*33d90*/  IMAD.X R5, R9, 0x1, R0, P1 ;  /* 0x0000000109057824 */ /* 0x000fe200008e0600 */
[----:B------:R-:W-:Y:S01]  /*33da0*/  ISETP.LT.AND P4, PT, R149, UR6, !P5 ;  /* 0x0000000695007c0c */ /* 0x000fe2000ef81270 */
[----:B------:R-:W-:Y:S01]  /*33db0*/  ULDC UR6, c[0x0][0x22c] ;  /* 0x00008b0000067ab9 */ /* 0x000fe20000000800 */
[----:B------:R-:W-:Y:S01]  /*33dc0*/  ISETP.GE.AND P1, PT, R8, UR4, PT ;  /* 0x0000000408007c0c */ /* 0x000fe2000bf26270 */
[----:B------:R-:W-:Y:S01]  /*33dd0*/  ULDC UR4, c[0x0][0x248] ;  /* 0x0000920000047ab9 */ /* 0x000fe20000000800 */
[----:B------:R1:W-:Y:S01]  /*33de0*/  @P6 STG.E.U8 desc[UR56][R4.64], R13 ;  /* 0x0000000d04006986 */ /* 0x0003e2000c101138 */
[C---:B------:R-:W-:Y:S01]  /*33df0*/  IADD3 R8, P6, R10.reuse, R26, RZ ;  /* 0x0000001a0a087210 */ /* 0x040fe20007fde0ff */
[----:B------:R-:W-:Y:S01]  /*33e00*/  VIADD R11, R10, UR4 ;  /* 0x000000040a0b7c36 */ /* 0x000fe20008000000 */
[----:B------:R-:W-:Y:S01]  /*33e10*/  PRMT R17, R64, 0x7771, RZ ;  /* 0x0000777140117816 */ /* 0x000fe200000000ff */
[----:B------:R-:W-:Y:S01]  /*33e20*/  ULDC UR4, c[0x0][0x248] ;  /* 0x0000920000047ab9 */ /* 0x000fe20000000800 */
[----:B0-----:R-:W-:-:S02]  /*33e30*/  VIADD R6, R2, 0x74 ;  /* 0x0000007402067836 */ /* 0x001fc40000000000 */
[----:B------:R-:W-:Y:S01]  /*33e40*/  IMAD.X R9, R9, 0x1, R27, P6 ;  /* 0x0000000109097824 */ /* 0x000fe200030e061b */
[----:B------:R-:W-:Y:S02]  /*33e50*/  SHF.R.S32.HI R7, RZ, 0x1f, R11 ;  /* 0x0000001fff077819 */ /* 0x000fe4000001140b */
[----:B------:R-:W-:Y:S01]  /*33e60*/  ISETP.LT.AND P5, PT, R151, UR8, !P3 ;  /* 0x0000000897007c0c */ /* 0x000fe2000dfa1270 */
[----:B------:R-:W-:Y:S01]  /*33e70*/  ULDC UR8, c[0x0][0x228] ;  /* 0x00008a0000087ab9 */ /* 0x000fe20000000800 */
[----:B-1----:R-:W-:Y:S01]  /*33e80*/  IADD3 R4, P6, R11, R3, RZ ;  /* 0x000000030b047210 */ /* 0x002fe20007fde0ff */
[----:B------:R0:W-:Y:S01]  /*33e90*/  @P4 STG.E.U8 desc[UR56][R8.64], R17 ;  /* 0x0000001108004986 */ /* 0x0001e2000c101138 */
[----:B------:R-:W-:Y:S02]  /*33ea0*/  ISETP.LT.AND P3, PT, R149, UR10, !P3 ;  /* 0x0000000a95007c0c */ /* 0x000fe4000df61270 */
[----:B------:R-:W-:Y:S01]  /*33eb0*/  ISETP.GE.AND P4, PT, R6, UR6, PT ;  /* 0x0000000606007c0c */ /* 0x000fe2000bf86270 */
[----:B------:R-:W-:Y:S01]  /*33ec0*/  IMAD.X R5, R7, 0x1, R0, P6 ;  /* 0x0000000107057824 */ /* 0x000fe200030e0600 */
[----:B------:R-:W-:-:S02]  /*33ed0*/  IADD3 R6, P6, R11, R26, RZ ;  /* 0x0000001a0b067210 */ /* 0x000fc40007fde0ff */
[C---:B------:R-:W-:Y:S01]  /*33ee0*/  PRMT R15, R64.reuse, 0x7772, RZ ;  /* 0x00007772400f7816 */ /* 0x040fe200000000ff */
[----:B------:R-:W-:Y:S01]  /*33ef0*/  VIADD R11, R11, UR4 ;  /* 0x000000040b0b7c36 */ /* 0x000fe20008000000 */
[----:B------:R-:W-:Y:S01]  /*33f00*/  PRMT R13, R64, 0x7773, RZ ;  /* 0x00007773400d7816 */ /* 0x000fe200000000ff */
[----:B------:R-:W-:Y:S01]  /*33f10*/  IMAD.X R7, R7, 0x1, R27, P6 ;  /* 0x0000000107077824 */ /* 0x000fe200030e061b */
[----:B------:R-:W-:Y:S01]  /*33f20*/  ULDC UR6, c[0x0][0x228] ;  /* 0x00008a0000067ab9 */ /* 0x000fe20000000800 */
[----:B------:R1:W-:Y:S01]  /*33f30*/  @P5 STG.E.U8 desc[UR56][R4.64], R15 ;  /* 0x0000000f04005986 */ /* 0x0003e2000c101138 */
[----:B------:R-:W-:Y:S01]  /*33f40*/  ISETP.LT.AND P5, PT, R151, UR6, !P2 ;  /* 0x0000000697007c0c */ /* 0x000fe2000d7a1270 */
[----:B------:R-:W-:Y:S01]  /*33f50*/  ULDC UR6, c[0x0][0x228] ;  /* 0x00008a0000067ab9 */ /* 0x000fe20000000800 */
[----:B------:R-:W-:Y:S01]  /*33f60*/  SHF.R.S32.HI R12, RZ, 0x1f, R11 ;  /* 0x0000001fff0c7819 */ /* 0x000fe2000001140b */
[----:B------:R2:W-:Y:S01]  /*33f70*/  @P3 STG.E.U8 desc[UR56][R6.64], R13 ;  /* 0x0000000d06003986 */ /* 0x0005e2000c101138 */
[-C--:B0-----:R-:W-:Y:S01]  /*33f80*/  IADD3 R8, P3, R11, R3.reuse, RZ ;  /* 0x000000030b087210 */ /* 0x081fe20007f7e0ff */
[----:B------:R-:W-:Y:S01]  /*33f90*/  ULDC UR4, c[0x0][0x248] ;  /* 0x0000920000047ab9 */ /* 0x000fe20000000800 */
[----:B------:R-:W-:Y:S01]  /*33fa0*/  ISETP.LT.AND P2, PT, R149, UR6, !P2 ;  /* 0x0000000695007c0c */ /* 0x000fe2000d741270 */
[----:B------:R-:W-:Y:S01]  /*33fb0*/  VIADD R10, R11, UR4 ;  /* 0x000000040b0a7c36 */ /* 0x000fe20008000000 */
[----:B------:R-:W-:Y:S01]  /*33fc0*/  PRMT R17, R65, 0x7770, RZ ;  /* 0x0000777041117816 */ /* 0x000fe200000000ff */
[----:B------:R-:W-:Y:S01]  /*33fd0*/  IMAD.X R9, R12, 0x1, R0, P3 ;  /* 0x000000010c097824 */ /* 0x000fe200018e0600 */
[----:B------:R-:W-:Y:S01]  /*33fe0*/  ISETP.LT.AND P6, PT, R151, UR8, !P1 ;  /* 0x0000000897007c0c */ /* 0x000fe2000cfc1270 */
[----:B------:R-:W-:Y:S01]  /*33ff0*/  ULDC UR6, c[0x0][0x228] ;  /* 0x00008a0000067ab9 */ /* 0x000fe20000000800 */
[----:B-1----:R-:W-:Y:S01]  /*34000*/  IADD3 R4, P3, R11, R26, RZ ;  /* 0x0000001a0b047210 */ /* 0x002fe20007f7e0ff */
[----:B------:R-:W-:Y:S01]  /*34010*/  VIADD R11, R2, 0x75 ;  /* 0x00000075020b7836 */ /* 0x000fe20000000000 */
[----:B------:R0:W-:Y:S01]  /*34020*/  @P5 STG.E.U8 desc[UR56][R8.64], R17 ;  /* 0x0000001108005986 */ /* 0x0001e2000c101138 */
[----:B------:R-:W-:Y:S01]  /*34030*/  PRMT R15, R65, 0x7771, RZ ;  /* 0x00007771410f7816 */ /* 0x000fe200000000ff */
[----:B------:R-:W-:Y:S01]  /*34040*/  ULDC UR4, c[0x0][0x248] ;  /* 0x0000920000047ab9 */ /* 0x000fe20000000800 */
[----:B------:R-:W-:Y:S01]  /*34050*/  IMAD.X R5, R12, 0x1, R27, P3 ;  /* 0x000000010c057824 */ /* 0x000fe200018e061b */
[----:B------:R-:W-:Y:S01]  /*34060*/  SHF.R.S32.HI R14, RZ, 0x1f, R10 ;  /* 0x0000001fff0e7819 */ /* 0x000fe2000001140a */
[----:B------:R-:W-:Y:S01]  /*34070*/  ULDC UR8, c[0x0][0x228] ;  /* 0x00008a0000087ab9 */ /* 0x000fe20000000800 */
[----:B--2---:R-:W-:-:S02]  /*34080*/  IADD3 R6, P5, R10, R3, RZ ;  /* 0x000000030a067210 */ /* 0x004fc40007fbe0ff */
[----:B------:R-:W-:Y:S01]  /*34090*/  ISETP.LT.AND P1, PT, R149, UR6, !P1 ;  /* 0x0000000695007c0c */ /* 0x000fe2000cf21270 */
[----:B------:R1:W-:Y:S01]  /*340a0*/  @P2 STG.E.U8 desc[UR56][R4.64], R15 ;  /* 0x0000000f04002986 */ /* 0x0003e2000c101138 */
[----:B------:R-:W-:Y:S01]  /*340b0*/  PRMT R13, R65, 0x7772, RZ ;  /* 0x00007772410d7816 */ /* 0x000fe200000000ff */
[--C-:B------:R-:W-:Y:S01]  /*340c0*/  IMAD.X R7, R14, 0x1, R0.reuse, P5 ;  /* 0x000000010e077824 */ /* 0x100fe200028e0600 */
[----:B------:R-:W-:Y:S01]  /*340d0*/  ISETP.GE.AND P3, PT, R11, UR7, PT ;  /* 0x000000070b007c0c */ /* 0x000fe2000bf66270 */
[C---:B------:R-:W-:Y:S01]  /*340e0*/  VIADD R11, R10.reuse, UR4 ;  /* 0x000000040a0b7c36 */ /* 0x040fe20008000000 */
[-C--:B0-----:R-:W-:Y:S01]  /*340f0*/  IADD3 R8, P2, R10, R26.reuse, RZ ;  /* 0x0000001a0a087210 */ /* 0x081fe20007f5e0ff */
[----:B------:R-:W-:Y:S01]  /*34100*/  ULDC UR7, c[0x0][0x228] ;  /* 0x00008a0000077ab9 */ /* 0x000fe20000000800 */
[----:B------:R-:W-:Y:S01]  /*34110*/  VIADD R12, R2, 0x76 ;  /* 0x00000076020c7836 */ /* 0x000fe20000000000 */
[----:B------:R-:W-:Y:S01]  /*34120*/  ISETP.LT.AND P5, PT, R151, UR7, !P4 ;  /* 0x0000000797007c0c */ /* 0x000fe2000e7a1270 */
[----:B------:R0:W-:Y:S01]  /*34130*/  @P6 STG.E.U8 desc[UR56][R6.64], R13 ;  /* 0x0000000d06006986 */ /* 0x0001e2000c101138 */
[----:B------:R-:W-:Y:S01]  /*34140*/  IMAD.X R9, R14, 0x1, R27, P2 ;  /* 0x000000010e097824 */ /* 0x000fe200010e061b */
[----:B------:R-:W-:Y:S01]  /*34150*/  PRMT R65, R65, 0x7773, RZ ;  /* 0x0000777341417816 */ /* 0x000fe200000000ff */
[----:B------:R-:W-:Y:S01]  /*34160*/  ULDC UR4, c[0x0][0x248] ;  /* 0x0000920000047ab9 */ /* 0x000fe20000000800 */
[----:B------:R-:W-:Y:S01]  /*34170*/  SHF.R.S32.HI R10, RZ, 0x1f, R11 ;  /* 0x0000001fff0a7819 */ /* 0x000fe2000001140b */
[----:B------:R-:W-:Y:S01]  /*34180*/  ULDC UR6, c[0x0][0x228] ;  /* 0x00008a0000067ab9 */ /* 0x000fe20000000800 */
[-C--:B-1----:R-:W-:Y:S01]  /*34190*/  IADD3 R4, P6, R11, R3.reuse, RZ ;  /* 0x000000030b047210 */ /* 0x082fe20007fde0ff */
[----:B------:R-:W-:Y:S01]  /*341a0*/  ULDC UR7, c[0x0][0x228] ;  /* 0x00008a0000077ab9 */ /* 0x000fe20000000800 */
[----:B------:R-:W-:Y:S01]  /*341b0*/  ISETP.GE.AND P2, PT, R12, UR5, PT ;  /* 0x000000050c007c0c */ /* 0x000fe2000bf46270 */
[----:B------:R-:W-:Y:S01]  /*341c0*/  ULDC UR5, c[0x0][0x228] ;  /* 0x00008a0000057ab9 */ /* 0x000fe20000000800 */
[----:B0-----:R-:W-:Y:S01]  /*341d0*/  VIADD R6, R2, 0x77 ;  /* 0x0000007702067836 */ /* 0x001fe20000000000 */
[----:B------:R0:W-:Y:S01]  /*341e0*/  @P1 STG.E.U8 desc[UR56][R8.64], R65 ;  /* 0x0000004108001986 */ /* 0x0001e2000c101138 */
[----:B------:R-:W-:Y:S01]  /*341f0*/  ISETP.LT.AND P4, PT, R149, UR5, !P4 ;  /* 0x0000000595007c0c */ /* 0x000fe2000e781270 */
[----:B------:R-:W-:Y:S01]  /*34200*/  IMAD.X R5, R10, 0x1, R0, P6 ;  /* 0x000000010a057824 */ /* 0x000fe200030e0600 */
[----:B------:R-:W-:Y:S01]  /*34210*/  PRMT R13, R66, 0x7770, RZ ;  /* 0x00007770420d7816 */ /* 0x000fe200000000ff */
[C---:B------:R-:W-:Y:S01]  /*34220*/  VIADD R12, R11.reuse, UR4 ;  /* 0x000000040b0c7c36 */ /* 0x040fe20008000000 */
[----:B------:R-:W-:Y:S01]  /*34230*/  ISETP.GE.AND P1, PT, R6, UR11, PT ;  /* 0x0000000b06007c0c */ /* 0x000fe2000bf26270 */
[----:B------:R-:W-:Y:S01]  /*34240*/  ULDC UR5, c[0x0][0x228] ;  /* 0x00008a0000057ab9 */ /* 0x000fe20000000800 */
[----:B------:R-:W-:Y:S01]  /*34250*/  IADD3 R6, P6, R11, R26, RZ ;  /* 0x0000001a0b067210 */ /* 0x000fe20007fde0ff */
[----:B------:R1:W-:Y:S01]  /*34260*/  @P5 STG.E.U8 desc[UR56][R4.64], R13 ;  /* 0x0000000d04005986 */ /* 0x0003e2000c101138 */
[----:B------:R-:W-:Y:S01]  /*34270*/  SHF.R.S32.HI R11, RZ, 0x1f, R12 ;  /* 0x0000001fff0b7819 */ /* 0x000fe2000001140c */
[----:B------:R-:W-:Y:S01]  /*34280*/  VIADD R14, R2, 0x78 ;  /* 0x00000078020e7836 */ /* 0x000fe20000000000 */
[----:B------:R-:W-:Y:S01]  /*34290*/  PRMT R17, R66, 0x7772, RZ ;  /* 0x0000777242117816 */ /* 0x000fe200000000ff */
[----:B------:R-:W-:Y:S01]  /*342a0*/  IMAD.X R7, R10, 0x1, R27, P6 ;  /* 0x000000010a077824 */ /* 0x000fe200030e061b */
[----:B0-----:R-:W-:Y:S01]  /*342b0*/  IADD3 R8, P6, R12, R3, RZ ;  /* 0x000000030c087210 */ /* 0x001fe20007fde0ff */
[----:B------:R-:W-:Y:S01]  /*342c0*/  ULDC UR4, c[0x0][0x248] ;  /* 0x0000920000047ab9 */ /* 0x000fe20000000800 */
[----:B------:R-:W-:Y:S01]  /*342d0*/  ISETP.LT.AND P5, PT, R151, UR6, !P3 ;  /* 0x0000000697007c0c */ /* 0x000fe2000dfa1270 */
[----:B------:R-:W-:Y:S01]  /*342e0*/  ULDC UR6, c[0x0][0x228] ;  /* 0x00008a0000067ab9 */ /* 0x000fe20000000800 */
[----:B------:R-:W-:-:S02]  /*342f0*/  ISETP.LT.AND P3, PT, R149, UR5, !P3 ;  /* 0x0000000595007c0c */ /* 0x000fc4000df61270 */
[----:B-1----:R-:W-:Y:S01]  /*34300*/  PRMT R5, R66, 0x7771, RZ ;  /* 0x0000777142057816 */ /* 0x002fe200000000ff */
[C---:B------:R-:W-:Y:S01]  /*34310*/  IMAD.X R9, R11.reuse, 0x1, R0, P6 ;  /* 0x000000010b097824 */ /* 0x040fe200030e0600 */
[----:B------:R-:W-:Y:S01]  /*34320*/  IADD3 R10, P6, R12, R26, RZ ;  /* 0x0000001a0c0a7210 */ /* 0x000fe20007fde0ff */
[----:B------:R-:W-:Y:S02]  /*34330*/  ULDC UR5, c[0x0][0x228] ;  /* 0x00008a0000057ab9 */ /* 0x000fe40000000800 */
[----:B------:R-:W-:Y:S04]  /*34340*/  @P4 STG.E.U8 desc[UR56][R6.64], R5 ;  /* 0x0000000506004986 */ /* 0x000fe8000c101138 */
[----:B------:R-:W0:Y:S01]  /*34350*/  LDS.128 R4, [R25] ;  /* 0x0000000019047984 */ /* 0x000e220000000c00 */
[----:B------:R-:W-:Y:S01]  /*34360*/  ISETP.GE.AND P4, PT, R14, UR9, PT ;  /* 0x000000090e007c0c */ /* 0x000fe2000bf86270 */
[----:B------:R-:W-:Y:S01]  /*34370*/  IMAD.X R11, R11, 0x1, R27, P6 ;  /* 0x000000010b0b7824 */ /* 0x000fe200030e061b */
[----:B------:R-:W-:Y:S01]  /*34380*/  PRMT R15, R66, 0x7773, RZ ;  /* 0x00007773420f7816 */ /* 0x000fe200000000ff */
[----:B------:R-:W-:Y:S01]  /*34390*/  VIADD R14, R12, UR4 ;  /* 0x000000040c0e7c36 */ /* 0x000fe20008000000 */
[----:B------:R1:W-:Y:S01]  /*343a0*/  @P5 STG.E.U8 desc[UR56][R8.64], R17 ;  /* 0x0000001108005986 */ /* 0x0003e2000c101138 */
[----:B------:R-:W-:Y:S01]  /*343b0*/  ISETP.LT.AND P5, PT, R151, UR5, !P2 ;  /* 0x0000000597007c0c */ /* 0x000fe2000d7a1270 */
[----:B------:R-:W-:Y:S01]  /*343c0*/  ULDC UR5, c[0x0][0x228] ;  /* 0x00008a0000057ab9 */ /* 0x000fe20000000800 */
[----:B------:R-:W-:Y:S01]  /*343d0*/  ULDC UR4, c[0x0][0x248] ;  /* 0x0000920000047ab9 */ /* 0x000fe20000000800 */
[----:B------:R2:W-:Y:S01]  /*343e0*/  @P3 STG.E.U8 desc[UR56][R10.64], R15 ;  /* 0x0000000f0a003986 */ /* 0x0005e2000c101138 */
[----:B------:R-:W-:-:S02]  /*343f0*/  SHF.R.S32.HI R16, RZ, 0x1f, R14 ;  /* 0x0000001fff107819 */ /* 0x000fc4000001140e */
[-C--:B------:R-:W-:Y:S02]  /*34400*/  IADD3 R12, P3, R14, R3.reuse, RZ ;  /* 0x000000030e0c7210 */ /* 0x080fe40007f7e0ff */
[----:B------:R-:W-:Y:S01]  /*34410*/  ISETP.LT.AND P2, PT, R149, UR5, !P2 ;  /* 0x0000000595007c0c */ /* 0x000fe2000d741270 */
[----:B------:R-:W-:Y:S01]  /*34420*/  ULDC UR5, c[0x0][0x228] ;  /* 0x00008a0000057ab9 */ /* 0x000fe20000000800 */
[----:B------:R-:W-:Y:S01]  /*34430*/  PRMT R21, R67, 0x7770, RZ ;  /* 0x0000777043157816 */ /* 0x000fe200000000ff */
[--C-:B------:R-:W-:Y:S01]  /*34440*/  IMAD.X R13, R16, 0x1, R0.reuse, P3 ;  /* 0x00000001100d7824 */ /* 0x100fe200018e0600 */
[CC--:B-1----:R-:W-:Y:S01]  /*34450*/  IADD3 R8, P3, R14.reuse, R26.reuse, RZ ;  /* 0x0000001a0e087210 */ /* 0x0c2fe20007f7e0ff */
[----:B--2---:R-:W-:Y:S01]  /*34460*/  VIADD R15, R14, UR4 ;  /* 0x000000040e0f7c36 */ /* 0x004fe20008000000 */
[----:B------:R-:W-:Y:S02]  /*34470*/  ISETP.LT.AND P6, PT, R151, UR6, !P1 ;  /* 0x0000000697007c0c */ /* 0x000fe4000cfc1270 */
[----:B------:R1:W-:Y:S01]  /*34480*/  @P5 STG.E.U8 desc[UR56][R12.64], R21 ;  /* 0x000000150c005986 */ /* 0x0003e2000c101138 */
[----:B------:R-:W-:Y:S01]  /*34490*/  IMAD.X R9, R16, 0x1, R27, P3 ;  /* 0x0000000110097824 */ /* 0x000fe200018e061b */
[----:B------:R-:W-:Y:S01]  /*344a0*/  PRMT R19, R67, 0x7771, RZ ;  /* 0x0000777143137816 */ /* 0x000fe200000000ff */
[----:B------:R-:W-:Y:S01]  /*344b0*/  VIADD R14, R2, 0x79 ;  /* 0x00000079020e7836 */ /* 0x000fe20000000000 */
[----:B------:R-:W-:Y:S01]  /*344c0*/  SHF.R.S32.HI R18, RZ, 0x1f, R15 ;  /* 0x0000001fff127819 */ /* 0x000fe2000001140f */
[----:B------:R-:W-:Y:S01]  /*344d0*/  ULDC UR4, c[0x0][0x248] ;  /* 0x0000920000047ab9 */ /* 0x000fe20000000800 */
[-C--:B------:R-:W-:Y:S01]  /*344e0*/  IADD3 R10, P5, R15, R3.reuse, RZ ;  /* 0x000000030f0a7210 */ /* 0x080fe20007fbe0ff */
[----:B------:R-:W-:Y:S01]  /*344f0*/  ULDC UR6, c[0x0][0x228] ;  /* 0x00008a0000067ab9 */ /* 0x000fe20000000800 */
[----:B------:R-:W-:Y:S01]  /*34500*/  ISETP.LT.AND P1, PT, R149, UR5, !P1 ;  /* 0x0000000595007c0c */ /* 0x000fe2000cf21270 */
[----:B------:R2:W-:Y:S01]  /*34510*/  @P2 STG.E.U8 desc[UR56][R8.64], R19 ;  /* 0x0000001308002986 */ /* 0x0005e2000c101138 */
[----:B------:R-:W-:Y:S01]  /*34520*/  PRMT R17, R67, 0x7772, RZ ;  /* 0x0000777243117816 */ /* 0x000fe200000000ff */
[----:B------:R-:W-:Y:S01]  /*34530*/  IMAD.X R11, R18, 0x1, R0, P5 ;  /* 0x00000001120b7824 */ /* 0x000fe200028e0600 */
[----:B------:R-:W-:Y:S01]  /*34540*/  ISETP.GE.AND P3, PT, R14, UR15, PT ;  /* 0x0000000f0e007c0c */ /* 0x000fe2000bf66270 */
[C---:B------:R-:W-:Y:S01]  /*34550*/  VIADD R14, R15.reuse, UR4 ;  /* 0x000000040f0e7c36 */ /* 0x040fe20008000000 */
[-C--:B-1----:R-:W-:Y:S01]  /*34560*/  IADD3 R12, P2, R15, R26.reuse, RZ ;  /* 0x0000001a0f0c7210 */ /* 0x082fe20007f5e0ff */
[----:B------:R-:W-:Y:S01]  /*34570*/  ULDC UR5, c[0x0][0x228] ;  /* 0x00008a0000057ab9 */ /* 0x000fe20000000800 */
[----:B------:R-:W-:Y:S01]  /*34580*/  ISETP.LT.AND P5, PT, R151, UR6, !P4 ;  /* 0x0000000697007c0c */ /* 0x000fe2000e7a1270 */
[----:B------:R1:W-:Y:S01]  /*34590*/  @P6 STG.E.U8 desc[UR56][R10.64], R17 ;  /* 0x000000110a006986 */ /* 0x0003e2000c101138 */
[----:B------:R-:W-:Y:S01]  /*345a0*/  PRMT R67, R67, 0x7773, RZ ;  /* 0x0000777343437816 */ /* 0x000fe200000000ff */
[--C-:B------:R-:W-:Y:S01]  /*345b0*/  IMAD.X R13, R18, 0x1, R27.reuse, P2 ;  /* 0x00000001120d7824 */ /* 0x100fe200010e061b */
[----:B------:R-:W-:Y:S01]  /*345c0*/  SHF.R.S32.HI R16, RZ, 0x1f, R14 ;  /* 0x0000001fff107819 */ /* 0x000fe2000001140e */
[----:B------:R-:W-:Y:S01]  /*345d0*/  VIADD R15, R2, 0x7a ;  /* 0x0000007a020f7836 */ /* 0x000fe20000000000 */
[-C--:B--2---:R-:W-:Y:S01]  /*345e0*/  IADD3 R8, P6, R14, R3.reuse, RZ ;  /* 0x000000030e087210 */ /* 0x084fe20007fde0ff */
[----:B------:R-:W-:Y:S01]  /*345f0*/  ULDC UR4, c[0x0][0x248] ;  /* 0x0000920000047ab9 */ /* 0x000fe20000000800 */
[----:B------:R-:W-:Y:S01]  /*34600*/  ISETP.LT.AND P4, PT, R149, UR5, !P4 ;  /* 0x0000000595007c0c */ /* 0x000fe2000e781270 */
[----:B------:R2:W-:Y:S01]  /*34610*/  @P1 STG.E.U8 desc[UR56][R12.64], R67 ;  /* 0x000000430c001986 */ /* 0x0005e2000c101138 */
[----:B------:R-:W-:Y:S01]  /*34620*/  ULDC UR6, c[0x0][0x228] ;  /* 0x00008a0000067ab9 */ /* 0x000fe20000000800 */
[----:B-1----:R-:W-:Y:S01]  /*34630*/  VIADD R10, R2, 0x7b ;  /* 0x0000007b020a7836 */ /* 0x002fe20000000000 */
[----:B------:R-:W-:Y:S01]  /*34640*/  ISETP.GE.AND P2, PT, R15, UR13, PT ;  /* 0x0000000d0f007c0c */ /* 0x000fe2000bf46270 */
[----:B------:R-:W-:Y:S01]  /*34650*/  IMAD.X R9, R16, 0x1, R0, P6 ;  /* 0x0000000110097824 */ /* 0x000fe200030e0600 */
[----:B0-----:R-:W-:Y:S01]  /*34660*/  PRMT R17, R4, 0x7770, RZ ;  /* 0x0000777004117816 */ /* 0x001fe200000000ff */
[----:B------:R-:W-:Y:S01]  /*34670*/  ULDC UR5, c[0x0][0x228] ;  /* 0x00008a0000057ab9 */ /* 0x000fe20000000800 */
[----:B------:R-:W-:Y:S01]  /*34680*/  ISETP.GE.AND P1, PT, R10, UR19, PT ;  /* 0x000000130a007c0c */ /* 0x000fe2000bf26270 */
[C---:B------:R-:W-:Y:S01]  /*34690*/  VIADD R15, R14.reuse, UR4 ;  /* 0x000000040e0f7c36 */ /* 0x040fe20008000000 */
[----:B------:R-:W-:Y:S01]  /*346a0*/  IADD3 R10, P6, R14, R26, RZ ;  /* 0x0000001a0e0a7210 */ /* 0x000fe20007fde0ff */
[----:B------:R0:W-:Y:S01]  /*346b0*/  @P5 STG.E.U8 desc[UR56][R8.64], R17 ;  /* 0x0000001108005986 */ /* 0x0001e2000c101138 */
[----:B------:R-:W-:Y:S01]  /*346c0*/  PRMT R21, R4, 0x7771, RZ ;  /* 0x0000777104157816 */ /* 0x000fe200000000ff */
[----:B--2---:R-:W-:Y:S01]  /*346d0*/  VIADD R12, R2, 0x7c ;  /* 0x0000007c020c7836 */ /* 0x004fe20000000000 */
[----:B------:R-:W-:Y:S01]  /*346e0*/  ISETP.LT.AND P5, PT, R151, UR6, !P3 ;  /* 0x0000000697007c0c */ /* 0x000fe2000dfa1270 */
[----:B------:R-:W-:Y:S01]  /*346f0*/  IMAD.X R11, R16, 0x1, R27, P6 ;  /* 0x00000001100b7824 */ /* 0x000fe200030e061b */
[----:B------:R-:W-:Y:S01]  /*34700*/  SHF.R.S32.HI R13, RZ, 0x1f, R15 ;  /* 0x0000001fff0d7819 */ /* 0x000fe2000001140f */
[----:B------:R-:W-:Y:S01]  /*34710*/  ULDC UR4, c[0x0][0x248] ;  /* 0x0000920000047ab9 */ /* 0x000fe20000000800 */
[----:B------:R-:W-:Y:S01]  /*34720*/  ISETP.LT.AND P3, PT, R149, UR5, !P3 ;  /* 0x0000000595007c0c */ /* 0x000fe2000df61270 */
[----:B------:R-:W-:Y:S01]  /*34730*/  ULDC UR5, c[0x0][0x228] ;  /* 0x00008a0000057ab9 */ /* 0x000fe20000000800 */
[----:B------:R-:W-:Y:S01]  /*34740*/  PRMT R19, R4, 0x7772, RZ ;  /* 0x0000777204137816 */ /* 0x000fe200000000ff */
[----:B------:R-:W-:Y:S01]  /*34750*/  ULDC UR6, c[0x0][0x228] ;  /* 0x00008a0000067ab9 */ /* 0x000fe20000000800 */
[----:B0-----:R-:W-:Y:S01]  /*34760*/  IADD3 R8, P6, R15, R3, RZ ;  /* 0x000000030f087210 */ /* 0x001fe20007fde0ff */
[----:B------:R0:W-:Y:S01]  /*34770*/  @P4 STG.E.U8 desc[UR56][R10.64], R21 ;  /* 0x000000150a004986 */ /* 0x0001e2000c101138 */
[----:B------:R-:W-:-:S03]  /*34780*/  ISETP.GE.AND P4, PT, R12, UR17, PT ;  /* 0x000000110c007c0c */ /* 0x000fc6000bf86270 */
[--C-:B------:R-:W-:Y:S01]  /*34790*/  IMAD.X R9, R13, 0x1, R0.reuse, P6 ;  /* 0x000000010d097824 */ /* 0x100fe200030e0600 */
[CC--:B------:R-:W-:Y:S01]  /*347a0*/  IADD3 R12, P6, R15.reuse, R26.reuse, RZ ;  /* 0x0000001a0f0c7210 */ /* 0x0c0fe20007fde0ff */
[----:B------:R-:W-:Y:S01]  /*347b0*/  VIADD R15, R15, UR4 ;  /* 0x000000040f0f7c36 */ /* 0x000fe20008000000 */
[----:B------:R-:W-:Y:S01]  /*347c0*/  PRMT R17, R4, 0x7773, RZ ;  /* 0x0000777304117816 */ /* 0x000fe200000000ff */
[----:B------:R-:W-:Y:S02]  /*347d0*/  ULDC UR4, c[0x0][0x248] ;  /* 0x0000920000047ab9 */ /* 0x000fe40000000800 */
[----:B------:R-:W-:Y:S01]  /*347e0*/  IMAD.X R13, R13, 0x1, R27, P6 ;  /* 0x000000010d0d7824 */ /* 0x000fe200030e061b */
[----:B------:R1:W-:Y:S01]  /*347f0*/  @P5 STG.E.U8 desc[UR56][R8.64], R19 ;  /* 0x0000001308005986 */ /* 0x0003e2000c101138 */
[----:B------:R-:W-:Y:S01]  /*34800*/  ISETP.LT.AND P5, PT, R151, UR5, !P2 ;  /* 0x0000000597007c0c */ /* 0x000fe2000d7a1270 */
[----:B------:R-:W-:Y:S01]  /*34810*/  ULDC UR5, c[0x0][0x228] ;  /* 0x00008a0000057ab9 */ /* 0x000fe20000000800 */
[----:B------:R-:W-:Y:S01]  /*34820*/  SHF.R.S32.HI R14, RZ, 0x1f, R15 ;  /* 0x0000001fff0e7819 */ /* 0x000fe2000001140f */
[----:B------:R2:W-:Y:S01]  /*34830*/  @P3 STG.E.U8 desc[UR56][R12.64], R17 ;  /* 0x000000110c003986 */ /* 0x0005e2000c101138 */
[C---:B0-----:R-:W-:Y:S01]  /*34840*/  IADD3 R10, P3, R15.reuse, R3, RZ ;  /* 0x000000030f0a7210 */ /* 0x041fe20007f7e0ff */
[----:B------:R-:W-:Y:S01]  /*34850*/  VIADD R4, R15, UR4 ;  /* 0x000000040f047c36 */ /* 0x000fe20008000000 */
[----:B------:R-:W-:Y:S01]  /*34860*/  ISETP.LT.AND P6, PT, R151, UR6, !P1 ;  /* 0x0000000697007c0c */ /* 0x000fe2000cfc1270 */
[----:B------:R-:W-:Y:S01]  /*34870*/  VIADD R18, R2, 0x7d ;  /* 0x0000007d02127836 */ /* 0x000fe20000000000 */
[----:B------:R-:W-:Y:S01]  /*34880*/  ULDC UR4, c[0x0][0x248] ;  /* 0x0000920000047ab9 */ /* 0x000fe20000000800 */
[----:B------:R-:W-:Y:S01]  /*34890*/  IMAD.X R11, R14, 0x1, R0, P3 ;  /* 0x000000010e0b7824 */ /* 0x000fe200018e0600 */
[----:B------:R-:W-:Y:S01]  /*348a0*/  ISETP.LT.AND P3, PT, R149, UR5, !P2 ;  /* 0x0000000595007c0c */ /* 0x000fe2000d761270 */
[----:B------:R-:W-:Y:S01]  /*348b0*/  ULDC UR5, c[0x0][0x228] ;  /* 0x00008a0000057ab9 */ /* 0x000fe20000000800 */
[----:B-1----:R-:W-:Y:S01]  /*348c0*/  PRMT R19, R5, 0x7770, RZ ;  /* 0x0000777005137816 */ /* 0x002fe200000000ff */
[----:B------:R-:W-:Y:S01]  /*348d0*/  ULDC UR6, c[0x0][0x228] ;  /* 0x00008a0000067ab9 */ /* 0x000fe20000000800 */
[----:B------:R-:W-:-:S02]  /*348e0*/  IADD3 R8, P2, R15, R26, RZ ;  /* 0x0000001a0f087210 */ /* 0x000fc40007f5e0ff */
[----:B------:R-:W-:Y:S01]  /*348f0*/  SHF.R.S32.HI R16, RZ, 0x1f, R4 ;  /* 0x0000001fff107819 */ /* 0x000fe20000011404 */
[----:B------:R0:W-:Y:S01]  /*34900*/  @P5 STG.E.U8 desc[UR56][R10.64], R19 ;  /* 0x000000130a005986 */ /* 0x0001e2000c101138 */
[-C--:B--2---:R-:W-:Y:S01]  /*34910*/  IADD3 R12, P5, R4, R3.reuse, RZ ;  /* 0x00000003040c7210 */ /* 0x084fe20007fbe0ff */
[--C-:B------:R-:W-:Y:S01]  /*34920*/  IMAD.X R9, R14, 0x1, R27.reuse, P2 ;  /* 0x000000010e097824 */ /* 0x100fe200010e061b */
[----:B------:R-:W-:Y:S01]  /*34930*/  ISETP.GE.AND P2, PT, R18, UR23, PT ;  /* 0x0000001712007c0c */ /* 0x000fe2000bf46270 */
[----:B------:R-:W-:Y:S01]  /*34940*/  VIADD R18, R2, 0x7e ;  /* 0x0000007e02127836 */ /* 0x000fe20000000000 */
[C---:B------:R-:W-:Y:S01]  /*34950*/  PRMT R17, R5.reuse, 0x7771, RZ ;  /* 0x0000777105117816 */ /* 0x040fe200000000ff */
[----:B------:R-:W-:Y:S01]  /*34960*/  VIADD R2, R4, UR4 ;  /* 0x0000000404027c36 */ /* 0x000fe20008000000 */
[----:B------:R-:W-:Y:S01]  /*34970*/  PRMT R15, R5, 0x7772, RZ ;  /* 0x00007772050f7816 */ /* 0x000fe200000000ff */
[----:B------:R-:W-:Y:S01]  /*34980*/  IMAD.X R13, R16, 0x1, R0, P5 ;  /* 0x00000001100d7824 */ /* 0x000fe200028e0600 */
[----:B------:R-:W-:Y:S01]  /*34990*/  ISETP.LT.AND P1, PT, R149, UR5, !P1 ;  /* 0x0000000595007c0c */ /* 0x000fe2000cf21270 */
[----:B------:R1:W-:Y:S01]  /*349a0*/  @P3 STG.E.U8 desc[UR56][R8.64], R17 ;  /* 0x0000001108003986 */ /* 0x0003e2000c101138 */
[----:B------:R-:W-:Y:S01]  /*349b0*/  SHF.R.S32.HI R14, RZ, 0x1f, R2 ;  /* 0x0000001fff0e7819 */ /* 0x000fe20000011402 */
[----:B------:R-:W-:Y:S01]  /*349c0*/  ULDC UR4, c[0x0][0x248] ;  /* 0x0000920000047ab9 */ /* 0x000fe20000000800 */
[----:B------:R-:W-:Y:S01]  /*349d0*/  ISETP.LT.AND P5, PT, R151, UR6, !P4 ;  /* 0x0000000697007c0c */ /* 0x000fe2000e7a1270 */
[----:B------:R2:W-:Y:S01]  /*349e0*/  @P6 STG.E.U8 desc[UR56][R12.64], R15 ;  /* 0x0000000f0c006986 */ /* 0x0005e2000c101138 */
[----:B0-----:R-:W-:Y:S01]  /*349f0*/  IADD3 R10, P6, R4, R26, RZ ;  /* 0x0000001a040a7210 */ /* 0x001fe20007fde0ff */
[----:B------:R-:W-:Y:S01]  /*34a00*/  ULDC UR5, c[0x0][0x248] ;  /* 0x0000920000057ab9 */ /* 0x000fe20000000800 */
[----:B------:R-:W-:Y:S01]  /*34a10*/  ISETP.LT.AND P4, PT, R149, UR7, !P4 ;  /* 0x0000000795007c0c */ /* 0x000fe2000e781270 */
[----:B------:R-:W-:Y:S01]  /*34a20*/  ULDC UR6, c[0x0][0x228] ;  /* 0x00008a0000067ab9 */ /* 0x000fe20000000800 */
[----:B------:R-:W-:Y:S01]  /*34a30*/  ULDC UR7, c[0x0][0x228] ;  /* 0x00008a0000077ab9 */ /* 0x000fe20000000800 */
[----:B-1----:R-:W-:Y:S01]  /*34a40*/  IADD3 R8, P3, R2, R3, RZ ;  /* 0x0000000302087210 */ /* 0x002fe20007f7e0ff */
[----:B------:R-:W-:Y:S01]  /*34a50*/  IMAD.X R11, R16, 0x1, R27, P6 ;  /* 0x00000001100b7824 */ /* 0x000fe200030e061b */
[----:B------:R-:W-:-:S03]  /*34a60*/  PRMT R17, R5, 0x7773, RZ ;  /* 0x0000777305117816 */ /* 0x000fc600000000ff */
[----:B------:R-:W-:Y:S01]  /*34a70*/  IMAD.X R9, R14, 0x1, R0, P3 ;  /* 0x000000010e097824 */ /* 0x000fe200018e0600 */
[C---:B------:R-:W-:Y:S01]  /*34a80*/  IADD3 R4, P3, R2.reuse, R26, RZ ;  /* 0x0000001a02047210 */ /* 0x040fe20007f7e0ff */
[----:B------:R-:W-:Y:S01]  /*34a90*/  VIADD R2, R2, UR4 ;  /* 0x0000000402027c36 */ /* 0x000fe20008000000 */
[C---:B--2---:R-:W-:Y:S01]  /*34aa0*/  PRMT R15, R6.reuse, 0x7770, RZ ;  /* 0x00007770060f7816 */ /* 0x044fe200000000ff */
[----:B------:R0:W-:Y:S01]  /*34ab0*/  @P1 STG.E.U8 desc[UR56][R10.64], R17 ;  /* 0x000000110a001986 */ /* 0x0001e2000c101138 */
[----:B------:R-:W-:Y:S01]  /*34ac0*/  PRMT R13, R6, 0x7771, RZ ;  /* 0x00007771060d7816 */ /* 0x000fe200000000ff */
[----:B------:R-:W-:Y:S01]  /*34ad0*/  IMAD.X R5, R14, 0x1, R27, P3 ;  /* 0x000000010e057824 */ /* 0x000fe200018e061b */
[----:B------:R-:W-:Y:S01]  /*34ae0*/  ULDC UR4, c[0x0][0x248] ;  /* 0x0000920000047ab9 */ /* 0x000fe20000000800 */
[----:B------:R-:W-:Y:S01]  /*34af0*/  SHF.R.S32.HI R16, RZ, 0x1f, R2 ;  /* 0x0000001fff107819 */ /* 0x000fe20000011402 */
[----:B------:R-:W-:Y:S01]  /*34b00*/  VIADD R14, R2, UR4 ;  /* 0x00000004020e7c36 */ /* 0x000fe20008000000 */
[----:B------:R1:W-:Y:S01]  /*34b10*/  @P5 STG.E.U8 desc[UR56][R8.64], R15 ;  /* 0x0000000f08005986 */ /* 0x0003e2000c101138 */
[----:B------:R-:W-:Y:S01]  /*34b20*/  ISETP.GE.AND P6, PT, R18, UR21, PT ;  /* 0x0000001512007c0c */ /* 0x000fe2000bfc6270 */
[----:B------:R-:W-:Y:S01]  /*34b30*/  ULDC UR4, c[0x0][0x228] ;  /* 0x00008a0000047ab9 */ /* 0x000fe20000000800 */
[----:B0-----:R-:W-:Y:S01]  /*34b40*/  IADD3 R10, P3, R2, R3, RZ ;  /* 0x00000003020a7210 */ /* 0x001fe20007f7e0ff */
[----:B------:R0:W-:Y:S01]  /*34b50*/  @P4 STG.E.U8 desc[UR56][R4.64], R13 ;  /* 0x0000000d04004986 */ /* 0x0001e2000c101138 */
[----:B------:R-:W-:Y:S01]  /*34b60*/  VIADD R12, R14, UR5 ;  /* 0x000000050e0c7c36 */ /* 0x000fe20008000000 */
[----:B-1----:R-:W-:-:S02]  /*34b70*/  SHF.R.S32.HI R15, RZ, 0x1f, R14 ;  /* 0x0000001fff0f7819 */ /* 0x002fc4000001140e */
[----:B------:R-:W-:Y:S01]  /*34b80*/  IMAD.X R11, R16, 0x1, R0, P3 ;  /* 0x00000001100b7824 */ /* 0x000fe200018e0600 */
[----:B------:R-:W-:Y:S01]  /*34b90*/  ISETP.LT.AND P5, PT, R151, UR6, !P2 ;  /* 0x0000000697007c0c */ /* 0x000fe2000d7a1270 */
[----:B------:R-:W-:Y:S01]  /*34ba0*/  ULDC UR5, c[0x0][0x228] ;  /* 0x00008a0000057ab9 */ /* 0x000fe20000000800 */
[----:B0-----:R-:W-:Y:S02]  /*34bb0*/  IADD3 R4, P4, R2, R26, RZ ;  /* 0x0000001a02047210 */ /* 0x001fe40007f9e0ff */
[----:B------:R-:W-:-:S03]  /*34bc0*/  IADD3 R2, P3, R14, R3, RZ ;  /* 0x000000030e027210 */ /* 0x000fc60007f7e0ff */
[--C-:B------:R-:W-:Y:S01]  /*34bd0*/  IMAD.X R5, R16, 0x1, R27.reuse, P4 ;  /* 0x0000000110057824 */ /* 0x100fe200020e061b */
[C---:B------:R-:W-:Y:S01]  /*34be0*/  IADD3 R8, P4, R12.reuse, R3, RZ ;  /* 0x000000030c087210 */ /* 0x040fe20007f9e0ff */
[----:B------:R-:W-:Y:S01]  /*34bf0*/  IMAD.X R3, R15, 0x1, R0, P3 ;  /* 0x000000010f037824 */ /* 0x000fe200018e0600 */
[----:B------:R-:W-:Y:S02]  /*34c00*/  SHF.R.S32.HI R13, RZ, 0x1f, R12 ;  /* 0x0000001fff0d7819 */ /* 0x000fe4000001140c */
[-C--:B------:R-:W-:Y:S02]  /*34c10*/  IADD3 R12, P3, R12, R26.reuse, RZ ;  /* 0x0000001a0c0c7210 */ /* 0x080fe40007f7e0ff */
[----:B------:R-:W-:Y:S01]  /*34c20*/  ISETP.LT.AND P2, PT, R149, UR4, !P2 ;  /* 0x0000000495007c0c */ /* 0x000fe2000d741270 */
[----:B------:R-:W-:Y:S01]  /*34c30*/  IMAD.X R9, R13, 0x1, R0, P4 ;  /* 0x000000010d097824 */ /* 0x000fe200020e0600 */
[----:B------:R-:W-:Y:S01]  /*34c40*/  ULDC UR4, c[0x0][0x228] ;  /* 0x00008a0000047ab9 */ /* 0x000fe20000000800 */
[----:B------:R-:W-:Y:S01]  /*34c50*/  ISETP.LT.AND P4, PT, R151, UR7, !P6 ;  /* 0x0000000797007c0c */ /* 0x000fe2000f781270 */
[----:B------:R-:W-:Y:S01]  /*34c60*/  IMAD.X R13, R13, 0x1, R27, P3 ;  /* 0x000000010d0d7824 */ /* 0x000fe200018e061b */
[----:B------:R-:W-:-:S02]  /*34c70*/  IADD3 R26, P3, R14, R26, RZ ;  /* 0x0000001a0e1a7210 */ /* 0x000fc40007f7e0ff */
[----:B------:R-:W-:Y:S02]  /*34c80*/  ISETP.LT.AND P6, PT, R149, UR4, !P6 ;  /* 0x0000000495007c0c */ /* 0x000fe4000f7c1270 */
[----:B------:R-:W-:Y:S02]  /*34c90*/  ISETP.LT.AND P1, PT, R151, UR8, !P0 ;  /* 0x0000000897007c0c */ /* 0x000fe4000c721270 */
[----:B------:R-:W-:Y:S01]  /*34ca0*/  ISETP.LT.AND P0, PT, R149, UR5, !P0 ;  /* 0x0000000595007c0c */ /* 0x000fe2000c701270 */
[----:B------:R-:W-:Y:S01]  /*34cb0*/  IMAD.X R27, R15, 0x1, R27, P3 ;  /* 0x000000010f1b7824 */ /* 0x000fe200018e061b */
[C---:B------:R-:W-:Y:S02]  /*34cc0*/  PRMT R23, R6.reuse, 0x7772, RZ ;  /* 0x0000777206177816 */ /* 0x040fe400000000ff */
[----:B------:R-:W-:Y:S02]  /*34cd0*/  PRMT R21, R6, 0x7773, RZ ;  /* 0x0000777306157816 */ /* 0x000fe400000000ff */
[----:B------:R-:W-:-:S02]  /*34ce0*/  PRMT R15, R7, 0x7773, RZ ;  /* 0x00007773070f7816 */ /* 0x000fc400000000ff */
[C---:B------:R-:W-:Y:S02]  /*34cf0*/  PRMT R17, R7.reuse, 0x7772, RZ ;  /* 0x0000777207117816 */ /* 0x040fe400000000ff */
[C---:B------:R-:W-:Y:S02]  /*34d00*/  PRMT R19, R7.reuse, 0x7771, RZ ;  /* 0x0000777107137816 */ /* 0x040fe400000000ff */
[----:B------:R-:W-:Y:S01]  /*34d10*/  PRMT R7, R7, 0x7770, RZ ;  /* 0x0000777007077816 */ /* 0x000fe200000000ff */
[----:B------:R0:W-:Y:S04]  /*34d20*/  @P5 STG.E.U8 desc[UR56][R10.64], R23 ;  /* 0x000000170a005986 */ /* 0x0001e8000c101138 */
[----:B------:R0:W-:Y:S04]  /*34d30*/  @P2 STG.E.U8 desc[UR56][R4.64], R21 ;  /* 0x0000001504002986 */ /* 0x0001e8000c101138 */
[----:B------:R0:W-:Y:S04]  /*34d40*/  @P4 STG.E.U8 desc[UR56][R2.64], R7 ;  /* 0x0000000702004986 */ /* 0x0001e8000c101138 */
[----:B------:R0:W-:Y:S04]  /*34d50*/  @P6 STG.E.U8 desc[UR56][R26.64], R19 ;  /* 0x000000131a006986 */ /* 0x0001e8000c101138 */
[----:B------:R0:W-:Y:S01]  /*34d60*/  @P1 STG.E.U8 desc[UR56][R8.64], R17 ;  /* 0x0000001108001986 */ /* 0x0001e2000c101138 */
[----:B------:R-:W-:Y:S05]  /*34d70*/  @!P0 EXIT ;  /* 0x000000000000894d */ /* 0x000fea0003800000 */
[----:B------:R-:W-:Y:S01]  /*34d80*/  STG.E.U8 desc[UR56][R12.64], R15 ;  /* 0x0000000f0c007986 */ /* 0x000fe2000c101138 */
[----:B------:R-:W-:Y:S05]  /*34d90*/  EXIT ;  /* 0x000000000000794d */ /* 0x000fea0003800000 */
.L_x_3:
[----:B------:R-:W-:-:S00]  /*34da0*/  BRA `(.L_x_3) ;  /* 0xfffffffc00fc7947 */ /* 0x000fc0000383ffff */
[----:B------:R-:W-:-:S00]  /*34db0*/  NOP ;  /* 0x0000000000007918 */ /* 0x000fc00000000000 */
        /* <DEDUP_REMOVED lines=12> */
.L_x_4:


//--------------------- .nv.shared.matmul_kernel  --------------------------
	.section	.nv.shared.matmul_kernel,"aw",@nobits
	.sectionflags	@""
	.align	16
	.zero		1024


//--------------------- .nv.shared.reserved.0     --------------------------
	.section	.nv.shared.reserved.0,"aw",@nobits
	.weak		__nv_reservedSMEM_offset_0_alias
	.size		__nv_reservedSMEM_offset_0_alias, 0, 0
	.other		__nv_reservedSMEM_offset_0_alias,@"STO_CUDA_RESERVED_SHARED STV_DEFAULT"
__nv_reservedSMEM_offset_0_alias:
	.zero		0


//--------------------- .nv.constant0.matmul_kernel --------------------------
	.section	.nv.constant0.matmul_kernel,"a",@progbits
	.sectionflags	@""
	.align	4
.nv.constant0.matmul_kernel:
	.zero		608


//--------------------- SYMBOLS --------------------------

	.type		.nv.reservedSmem.offset0,@object
	.size		.nv.reservedSmem.offset0,0x4
